	.headerflags	@"EF_CUDA_TEXMODE_UNIFIED EF_CUDA_64BIT_ADDRESS EF_CUDA_SM80 EF_CUDA_VIRTUAL_SM(EF_CUDA_SM80)"
	.elftype	@"ET_EXEC"


//--------------------- .nv.info                  --------------------------
	.section	.nv.info,"",@"SHT_CUDA_INFO"
	.align	4


	//----- nvinfo : EIATTR_REGCOUNT
	.align		4
        /*0000*/ 	.byte	0x04, 0x2f
        /*0002*/ 	.short	(.L_48 - .L_47)
	.align		4
.L_47:
        /*0004*/ 	.word	index@(vector_sum_f32)
        /*0008*/ 	.word	0x00000018


	//----- nvinfo : EIATTR_MAX_STACK_SIZE
	.align		4
.L_48:
        /*000c*/ 	.byte	0x04, 0x23
        /*000e*/ 	.short	(.L_50 - .L_49)
	.align		4
.L_49:
        /*0010*/ 	.word	index@($vector_sum_f32$_ZN4core9panicking5panic17hc7c8a74e6511bb99E)
        /*0014*/ 	.word	0x00000000


	//----- nvinfo : EIATTR_MIN_STACK_SIZE
	.align		4
.L_50:
        /*0018*/ 	.byte	0x04, 0x12
        /*001a*/ 	.short	(.L_52 - .L_51)
	.align		4
.L_51:
        /*001c*/ 	.word	index@($vector_sum_f32$_ZN4core9panicking5panic17hc7c8a74e6511bb99E)
        /*0020*/ 	.word	0x00000000


	//----- nvinfo : EIATTR_FRAME_SIZE
	.align		4
.L_52:
        /*0024*/ 	.byte	0x04, 0x11
        /*0026*/ 	.short	(.L_54 - .L_53)
	.align		4
.L_53:
        /*0028*/ 	.word	index@($vector_sum_f32$_ZN4core9panicking5panic17hc7c8a74e6511bb99E)
        /*002c*/ 	.word	0x00000000


	//----- nvinfo : EIATTR_MAX_STACK_SIZE
	.align		4
.L_54:
        /*0030*/ 	.byte	0x04, 0x23
        /*0032*/ 	.short	(.L_56 - .L_55)
	.align		4
.L_55:
        /*0034*/ 	.word	index@(vector_sum_f32)
        /*0038*/ 	.word	0x00000000


	//----- nvinfo : EIATTR_MIN_STACK_SIZE
	.align		4
.L_56:
        /*003c*/ 	.byte	0x04, 0x12
        /*003e*/ 	.short	(.L_58 - .L_57)
	.align		4
.L_57:
        /*0040*/ 	.word	index@(vector_sum_f32)
        /*0044*/ 	.word	0x00000000


	//----- nvinfo : EIATTR_FRAME_SIZE
	.align		4
.L_58:
        /*0048*/ 	.byte	0x04, 0x11
        /*004a*/ 	.short	(.L_60 - .L_59)
	.align		4
.L_59:
        /*004c*/ 	.word	index@(vector_sum_f32)
        /*0050*/ 	.word	0x00000000


	//----- nvinfo : EIATTR_REGCOUNT
	.align		4
.L_60:
        /*0054*/ 	.byte	0x04, 0x2f
        /*0056*/ 	.short	(.L_62 - .L_61)
	.align		4
.L_61:
        /*0058*/ 	.word	index@(vector_product_f32)
        /*005c*/ 	.word	0x00000004


	//----- nvinfo : EIATTR_MAX_STACK_SIZE
	.align		4
.L_62:
        /*0060*/ 	.byte	0x04, 0x23
        /*0062*/ 	.short	(.L_64 - .L_63)
	.align		4
.L_63:
        /*0064*/ 	.word	index@($vector_product_f32$_ZN4core9panicking5panic17hc7c8a74e6511bb99E)
        /*0068*/ 	.word	0x00000000


	//----- nvinfo : EIATTR_MIN_STACK_SIZE
	.align		4
.L_64:
        /*006c*/ 	.byte	0x04, 0x12
        /*006e*/ 	.short	(.L_66 - .L_65)
	.align		4
.L_65:
        /*0070*/ 	.word	index@($vector_product_f32$_ZN4core9panicking5panic17hc7c8a74e6511bb99E)
        /*0074*/ 	.word	0x00000000


	//----- nvinfo : EIATTR_FRAME_SIZE
	.align		4
.L_66:
        /*0078*/ 	.byte	0x04, 0x11
        /*007a*/ 	.short	(.L_68 - .L_67)
	.align		4
.L_67:
        /*007c*/ 	.word	index@($vector_product_f32$_ZN4core9panicking5panic17hc7c8a74e6511bb99E)
        /*0080*/ 	.word	0x00000000


	//----- nvinfo : EIATTR_MAX_STACK_SIZE
	.align		4
.L_68:
        /*0084*/ 	.byte	0x04, 0x23
        /*0086*/ 	.short	(.L_70 - .L_69)
	.align		4
.L_69:
        /*0088*/ 	.word	index@(vector_product_f32)
        /*008c*/ 	.word	0x00000000


	//----- nvinfo : EIATTR_MIN_STACK_SIZE
	.align		4
.L_70:
        /*0090*/ 	.byte	0x04, 0x12
        /*0092*/ 	.short	(.L_72 - .L_71)
	.align		4
.L_71:
        /*0094*/ 	.word	index@(vector_product_f32)
        /*0098*/ 	.word	0x00000000


	//----- nvinfo : EIATTR_FRAME_SIZE
	.align		4
.L_72:
        /*009c*/ 	.byte	0x04, 0x11
        /*009e*/ 	.short	(.L_74 - .L_73)
	.align		4
.L_73:
        /*00a0*/ 	.word	index@(vector_product_f32)
        /*00a4*/ 	.word	0x00000000


	//----- nvinfo : EIATTR_REGCOUNT
	.align		4
.L_74:
        /*00a8*/ 	.byte	0x04, 0x2f
        /*00aa*/ 	.short	(.L_76 - .L_75)
	.align		4
.L_75:
        /*00ac*/ 	.word	index@(vector_greater_f32)
        /*00b0*/ 	.word	0x00000004


	//----- nvinfo : EIATTR_MAX_STACK_SIZE
	.align		4
.L_76:
        /*00b4*/ 	.byte	0x04, 0x23
        /*00b6*/ 	.short	(.L_78 - .L_77)
	.align		4
.L_77:
        /*00b8*/ 	.word	index@($vector_greater_f32$_ZN4core9panicking5panic17hc7c8a74e6511bb99E)
        /*00bc*/ 	.word	0x00000000


	//----- nvinfo : EIATTR_MIN_STACK_SIZE
	.align		4
.L_78:
        /*00c0*/ 	.byte	0x04, 0x12
        /*00c2*/ 	.short	(.L_80 - .L_79)
	.align		4
.L_79:
        /*00c4*/ 	.word	index@($vector_greater_f32$_ZN4core9panicking5panic17hc7c8a74e6511bb99E)
        /*00c8*/ 	.word	0x00000000


	//----- nvinfo : EIATTR_FRAME_SIZE
	.align		4
.L_80:
        /*00cc*/ 	.byte	0x04, 0x11
        /*00ce*/ 	.short	(.L_82 - .L_81)
	.align		4
.L_81:
        /*00d0*/ 	.word	index@($vector_greater_f32$_ZN4core9panicking5panic17hc7c8a74e6511bb99E)
        /*00d4*/ 	.word	0x00000000


	//----- nvinfo : EIATTR_MAX_STACK_SIZE
	.align		4
.L_82:
        /*00d8*/ 	.byte	0x04, 0x23
        /*00da*/ 	.short	(.L_84 - .L_83)
	.align		4
.L_83:
        /*00dc*/ 	.word	index@(vector_greater_f32)
        /*00e0*/ 	.word	0x00000000


	//----- nvinfo : EIATTR_MIN_STACK_SIZE
	.align		4
.L_84:
        /*00e4*/ 	.byte	0x04, 0x12
        /*00e6*/ 	.short	(.L_86 - .L_85)
	.align		4
.L_85:
        /*00e8*/ 	.word	index@(vector_greater_f32)
        /*00ec*/ 	.word	0x00000000


	//----- nvinfo : EIATTR_FRAME_SIZE
	.align		4
.L_86:
        /*00f0*/ 	.byte	0x04, 0x11
        /*00f2*/ 	.short	(.L_88 - .L_87)
	.align		4
.L_87:
        /*00f4*/ 	.word	index@(vector_greater_f32)
        /*00f8*/ 	.word	0x00000000


	//----- nvinfo : EIATTR_REGCOUNT
	.align		4
.L_88:
        /*00fc*/ 	.byte	0x04, 0x2f
        /*00fe*/ 	.short	(.L_90 - .L_89)
	.align		4
.L_89:
        /*0100*/ 	.word	index@(vector_lesser_f32)
        /*0104*/ 	.word	0x00000004


	//----- nvinfo : EIATTR_MAX_STACK_SIZE
	.align		4
.L_90:
        /*0108*/ 	.byte	0x04, 0x23
        /*010a*/ 	.short	(.L_92 - .L_91)
	.align		4
.L_91:
        /*010c*/ 	.word	index@($vector_lesser_f32$_ZN4core9panicking5panic17hc7c8a74e6511bb99E)
        /*0110*/ 	.word	0x00000000


	//----- nvinfo : EIATTR_MIN_STACK_SIZE
	.align		4
.L_92:
        /*0114*/ 	.byte	0x04, 0x12
        /*0116*/ 	.short	(.L_94 - .L_93)
	.align		4
.L_93:
        /*0118*/ 	.word	index@($vector_lesser_f32$_ZN4core9panicking5panic17hc7c8a74e6511bb99E)
        /*011c*/ 	.word	0x00000000


	//----- nvinfo : EIATTR_FRAME_SIZE
	.align		4
.L_94:
        /*0120*/ 	.byte	0x04, 0x11
        /*0122*/ 	.short	(.L_96 - .L_95)
	.align		4
.L_95:
        /*0124*/ 	.word	index@($vector_lesser_f32$_ZN4core9panicking5panic17hc7c8a74e6511bb99E)
        /*0128*/ 	.word	0x00000000


	//----- nvinfo : EIATTR_MAX_STACK_SIZE
	.align		4
.L_96:
        /*012c*/ 	.byte	0x04, 0x23
        /*012e*/ 	.short	(.L_98 - .L_97)
	.align		4
.L_97:
        /*0130*/ 	.word	index@(vector_lesser_f32)
        /*0134*/ 	.word	0x00000000


	//----- nvinfo : EIATTR_MIN_STACK_SIZE
	.align		4
.L_98:
        /*0138*/ 	.byte	0x04, 0x12
        /*013a*/ 	.short	(.L_100 - .L_99)
	.align		4
.L_99:
        /*013c*/ 	.word	index@(vector_lesser_f32)
        /*0140*/ 	.word	0x00000000


	//----- nvinfo : EIATTR_FRAME_SIZE
	.align		4
.L_100:
        /*0144*/ 	.byte	0x04, 0x11
        /*0146*/ 	.short	(.L_102 - .L_101)
	.align		4
.L_101:
        /*0148*/ 	.word	index@(vector_lesser_f32)
        /*014c*/ 	.word	0x00000000


	//----- nvinfo : EIATTR_REGCOUNT
	.align		4
.L_102:
        /*0150*/ 	.byte	0x04, 0x2f
        /*0152*/ 	.short	(.L_104 - .L_103)
	.align		4
.L_103:
        /*0154*/ 	.word	index@(vector_mean_f32)
        /*0158*/ 	.word	0x00000004


	//----- nvinfo : EIATTR_MAX_STACK_SIZE
	.align		4
.L_104:
        /*015c*/ 	.byte	0x04, 0x23
        /*015e*/ 	.short	(.L_106 - .L_105)
	.align		4
.L_105:
        /*0160*/ 	.word	index@($vector_mean_f32$_ZN4core9panicking5panic17hc7c8a74e6511bb99E)
        /*0164*/ 	.word	0x00000000


	//----- nvinfo : EIATTR_MIN_STACK_SIZE
	.align		4
.L_106:
        /*0168*/ 	.byte	0x04, 0x12
        /*016a*/ 	.short	(.L_108 - .L_107)
	.align		4
.L_107:
        /*016c*/ 	.word	index@($vector_mean_f32$_ZN4core9panicking5panic17hc7c8a74e6511bb99E)
        /*0170*/ 	.word	0x00000000


	//----- nvinfo : EIATTR_FRAME_SIZE
	.align		4
.L_108:
        /*0174*/ 	.byte	0x04, 0x11
        /*0176*/ 	.short	(.L_110 - .L_109)
	.align		4
.L_109:
        /*0178*/ 	.word	index@($vector_mean_f32$_ZN4core9panicking5panic17hc7c8a74e6511bb99E)
        /*017c*/ 	.word	0x00000000


	//----- nvinfo : EIATTR_MAX_STACK_SIZE
	.align		4
.L_110:
        /*0180*/ 	.byte	0x04, 0x23
        /*0182*/ 	.short	(.L_112 - .L_111)
	.align		4
.L_111:
        /*0184*/ 	.word	index@(vector_mean_f32)
        /*0188*/ 	.word	0x00000000


	//----- nvinfo : EIATTR_MIN_STACK_SIZE
	.align		4
.L_112:
        /*018c*/ 	.byte	0x04, 0x12
        /*018e*/ 	.short	(.L_114 - .L_113)
	.align		4
.L_113:
        /*0190*/ 	.word	index@(vector_mean_f32)
        /*0194*/ 	.word	0x00000000


	//----- nvinfo : EIATTR_FRAME_SIZE
	.align		4
.L_114:
        /*0198*/ 	.byte	0x04, 0x11
        /*019a*/ 	.short	(.L_116 - .L_115)
	.align		4
.L_115:
        /*019c*/ 	.word	index@(vector_mean_f32)
        /*01a0*/ 	.word	0x00000000


	//----- nvinfo : EIATTR_REGCOUNT
	.align		4
.L_116:
        /*01a4*/ 	.byte	0x04, 0x2f
        /*01a6*/ 	.short	(.L_118 - .L_117)
	.align		4
.L_117:
        /*01a8*/ 	.word	index@(vector_variance_f32)
        /*01ac*/ 	.word	0x00000004


	//----- nvinfo : EIATTR_MAX_STACK_SIZE
	.align		4
.L_118:
        /*01b0*/ 	.byte	0x04, 0x23
        /*01b2*/ 	.short	(.L_120 - .L_119)
	.align		4
.L_119:
        /*01b4*/ 	.word	index@($vector_variance_f32$_ZN4core9panicking5panic17hc7c8a74e6511bb99E)
        /*01b8*/ 	.word	0x00000000


	//----- nvinfo : EIATTR_MIN_STACK_SIZE
	.align		4
.L_120:
        /*01bc*/ 	.byte	0x04, 0x12
        /*01be*/ 	.short	(.L_122 - .L_121)
	.align		4
.L_121:
        /*01c0*/ 	.word	index@($vector_variance_f32$_ZN4core9panicking5panic17hc7c8a74e6511bb99E)
        /*01c4*/ 	.word	0x00000000


	//----- nvinfo : EIATTR_FRAME_SIZE
	.align		4
.L_122:
        /*01c8*/ 	.byte	0x04, 0x11
        /*01ca*/ 	.short	(.L_124 - .L_123)
	.align		4
.L_123:
        /*01cc*/ 	.word	index@($vector_variance_f32$_ZN4core9panicking5panic17hc7c8a74e6511bb99E)
        /*01d0*/ 	.word	0x00000000


	//----- nvinfo : EIATTR_MAX_STACK_SIZE
	.align		4
.L_124:
        /*01d4*/ 	.byte	0x04, 0x23
        /*01d6*/ 	.short	(.L_126 - .L_125)
	.align		4
.L_125:
        /*01d8*/ 	.word	index@(vector_variance_f32)
        /*01dc*/ 	.word	0x00000000


	//----- nvinfo : EIATTR_MIN_STACK_SIZE
	.align		4
.L_126:
        /*01e0*/ 	.byte	0x04, 0x12
        /*01e2*/ 	.short	(.L_128 - .L_127)
	.align		4
.L_127:
        /*01e4*/ 	.word	index@(vector_variance_f32)
        /*01e8*/ 	.word	0x00000000


	//----- nvinfo : EIATTR_FRAME_SIZE
	.align		4
.L_128:
        /*01ec*/ 	.byte	0x04, 0x11
        /*01ee*/ 	.short	(.L_130 - .L_129)
	.align		4
.L_129:
        /*01f0*/ 	.word	index@(vector_variance_f32)
        /*01f4*/ 	.word	0x00000000


	//----- nvinfo : EIATTR_REGCOUNT
	.align		4
.L_130:
        /*01f8*/ 	.byte	0x04, 0x2f
        /*01fa*/ 	.short	(.L_132 - .L_131)
	.align		4
.L_131:
        /*01fc*/ 	.word	index@(vector_deviation_f32)
        /*0200*/ 	.word	0x00000004


	//----- nvinfo : EIATTR_MAX_STACK_SIZE
	.align		4
.L_132:
        /*0204*/ 	.byte	0x04, 0x23
        /*0206*/ 	.short	(.L_134 - .L_133)
	.align		4
.L_133:
        /*0208*/ 	.word	index@($vector_deviation_f32$_ZN4core9panicking5panic17hc7c8a74e6511bb99E)
        /*020c*/ 	.word	0x00000000


	//----- nvinfo : EIATTR_MIN_STACK_SIZE
	.align		4
.L_134:
        /*0210*/ 	.byte	0x04, 0x12
        /*0212*/ 	.short	(.L_136 - .L_135)
	.align		4
.L_135:
        /*0214*/ 	.word	index@($vector_deviation_f32$_ZN4core9panicking5panic17hc7c8a74e6511bb99E)
        /*0218*/ 	.word	0x00000000


	//----- nvinfo : EIATTR_FRAME_SIZE
	.align		4
.L_136:
        /*021c*/ 	.byte	0x04, 0x11
        /*021e*/ 	.short	(.L_138 - .L_137)
	.align		4
.L_137:
        /*0220*/ 	.word	index@($vector_deviation_f32$_ZN4core9panicking5panic17hc7c8a74e6511bb99E)
        /*0224*/ 	.word	0x00000000


	//----- nvinfo : EIATTR_MAX_STACK_SIZE
	.align		4
.L_138:
        /*0228*/ 	.byte	0x04, 0x23
        /*022a*/ 	.short	(.L_140 - .L_139)
	.align		4
.L_139:
        /*022c*/ 	.word	index@(vector_deviation_f32)
        /*0230*/ 	.word	0x00000000


	//----- nvinfo : EIATTR_MIN_STACK_SIZE
	.align		4
.L_140:
        /*0234*/ 	.byte	0x04, 0x12
        /*0236*/ 	.short	(.L_142 - .L_141)
	.align		4
.L_141:
        /*0238*/ 	.word	index@(vector_deviation_f32)
        /*023c*/ 	.word	0x00000000


	//----- nvinfo : EIATTR_FRAME_SIZE
	.align		4
.L_142:
        /*0240*/ 	.byte	0x04, 0x11
        /*0242*/ 	.short	(.L_144 - .L_143)
	.align		4
.L_143:
        /*0244*/ 	.word	index@(vector_deviation_f32)
        /*0248*/ 	.word	0x00000000


	//----- nvinfo : EIATTR_REGCOUNT
	.align		4
.L_144:
        /*024c*/ 	.byte	0x04, 0x2f
        /*024e*/ 	.short	(.L_146 - .L_145)
	.align		4
.L_145:
        /*0250*/ 	.word	index@(vector_add_f32)
        /*0254*/ 	.word	0x00000020


	//----- nvinfo : EIATTR_MAX_STACK_SIZE
	.align		4
.L_146:
        /*0258*/ 	.byte	0x04, 0x23
        /*025a*/ 	.short	(.L_148 - .L_147)
	.align		4
.L_147:
        /*025c*/ 	.word	index@($__internal_41_$__cuda_sm20_div_u64)
        /*0260*/ 	.word	0x00000000


	//----- nvinfo : EIATTR_MIN_STACK_SIZE
	.align		4
.L_148:
        /*0264*/ 	.byte	0x04, 0x12
        /*0266*/ 	.short	(.L_150 - .L_149)
	.align		4
.L_149:
        /*0268*/ 	.word	index@($__internal_41_$__cuda_sm20_div_u64)
        /*026c*/ 	.word	0x00000000


	//----- nvinfo : EIATTR_FRAME_SIZE
	.align		4
.L_150:
        /*0270*/ 	.byte	0x04, 0x11
        /*0272*/ 	.short	(.L_152 - .L_151)
	.align		4
.L_151:
        /*0274*/ 	.word	index@($__internal_41_$__cuda_sm20_div_u64)
        /*0278*/ 	.word	0x00000000


	//----- nvinfo : EIATTR_MAX_STACK_SIZE
	.align		4
.L_152:
        /*027c*/ 	.byte	0x04, 0x23
        /*027e*/ 	.short	(.L_154 - .L_153)
	.align		4
.L_153:
        /*0280*/ 	.word	index@($vector_add_f32$_ZN4core9panicking18panic_bounds_check17h4e5c286e8d48ca34E)
        /*0284*/ 	.word	0x00000000


	//----- nvinfo : EIATTR_MIN_STACK_SIZE
	.align		4
.L_154:
        /*0288*/ 	.byte	0x04, 0x12
        /*028a*/ 	.short	(.L_156 - .L_155)
	.align		4
.L_155:
        /*028c*/ 	.word	index@($vector_add_f32$_ZN4core9panicking18panic_bounds_check17h4e5c286e8d48ca34E)
        /*0290*/ 	.word	0x00000000


	//----- nvinfo : EIATTR_FRAME_SIZE
	.align		4
.L_156:
        /*0294*/ 	.byte	0x04, 0x11
        /*0296*/ 	.short	(.L_158 - .L_157)
	.align		4
.L_157:
        /*0298*/ 	.word	index@($vector_add_f32$_ZN4core9panicking18panic_bounds_check17h4e5c286e8d48ca34E)
        /*029c*/ 	.word	0x00000000


	//----- nvinfo : EIATTR_MAX_STACK_SIZE
	.align		4
.L_158:
        /*02a0*/ 	.byte	0x04, 0x23
        /*02a2*/ 	.short	(.L_160 - .L_159)
	.align		4
.L_159:
        /*02a4*/ 	.word	index@(vector_add_f32)
        /*02a8*/ 	.word	0x00000000


	//----- nvinfo : EIATTR_MIN_STACK_SIZE
	.align		4
.L_160:
        /*02ac*/ 	.byte	0x04, 0x12
        /*02ae*/ 	.short	(.L_162 - .L_161)
	.align		4
.L_161:
        /*02b0*/ 	.word	index@(vector_add_f32)
        /*02b4*/ 	.word	0x00000000


	//----- nvinfo : EIATTR_FRAME_SIZE
	.align		4
.L_162:
        /*02b8*/ 	.byte	0x04, 0x11
        /*02ba*/ 	.short	(.L_164 - .L_163)
	.align		4
.L_163:
        /*02bc*/ 	.word	index@(vector_add_f32)
        /*02c0*/ 	.word	0x00000000


	//----- nvinfo : EIATTR_REGCOUNT
	.align		4
.L_164:
        /*02c4*/ 	.byte	0x04, 0x2f
        /*02c6*/ 	.short	(.L_166 - .L_165)
	.align		4
.L_165:
        /*02c8*/ 	.word	index@(vector_sub_f32)
        /*02cc*/ 	.word	0x00000020


	//----- nvinfo : EIATTR_MAX_STACK_SIZE
	.align		4
.L_166:
        /*02d0*/ 	.byte	0x04, 0x23
        /*02d2*/ 	.short	(.L_168 - .L_167)
	.align		4
.L_167:
        /*02d4*/ 	.word	index@($__internal_40_$__cuda_sm20_div_u64)
        /*02d8*/ 	.word	0x00000000


	//----- nvinfo : EIATTR_MIN_STACK_SIZE
	.align		4
.L_168:
        /*02dc*/ 	.byte	0x04, 0x12
        /*02de*/ 	.short	(.L_170 - .L_169)
	.align		4
.L_169:
        /*02e0*/ 	.word	index@($__internal_40_$__cuda_sm20_div_u64)
        /*02e4*/ 	.word	0x00000000


	//----- nvinfo : EIATTR_FRAME_SIZE
	.align		4
.L_170:
        /*02e8*/ 	.byte	0x04, 0x11
        /*02ea*/ 	.short	(.L_172 - .L_171)
	.align		4
.L_171:
        /*02ec*/ 	.word	index@($__internal_40_$__cuda_sm20_div_u64)
        /*02f0*/ 	.word	0x00000000


	//----- nvinfo : EIATTR_MAX_STACK_SIZE
	.align		4
.L_172:
        /*02f4*/ 	.byte	0x04, 0x23
        /*02f6*/ 	.short	(.L_174 - .L_173)
	.align		4
.L_173:
        /*02f8*/ 	.word	index@($vector_sub_f32$_ZN4core9panicking18panic_bounds_check17h4e5c286e8d48ca34E)
        /*02fc*/ 	.word	0x00000000


	//----- nvinfo : EIATTR_MIN_STACK_SIZE
	.align		4
.L_174:
        /*0300*/ 	.byte	0x04, 0x12
        /*0302*/ 	.short	(.L_176 - .L_175)
	.align		4
.L_175:
        /*0304*/ 	.word	index@($vector_sub_f32$_ZN4core9panicking18panic_bounds_check17h4e5c286e8d48ca34E)
        /*0308*/ 	.word	0x00000000


	//----- nvinfo : EIATTR_FRAME_SIZE
	.align		4
.L_176:
        /*030c*/ 	.byte	0x04, 0x11
        /*030e*/ 	.short	(.L_178 - .L_177)
	.align		4
.L_177:
        /*0310*/ 	.word	index@($vector_sub_f32$_ZN4core9panicking18panic_bounds_check17h4e5c286e8d48ca34E)
        /*0314*/ 	.word	0x00000000


	//----- nvinfo : EIATTR_MAX_STACK_SIZE
	.align		4
.L_178:
        /*0318*/ 	.byte	0x04, 0x23
        /*031a*/ 	.short	(.L_180 - .L_179)
	.align		4
.L_179:
        /*031c*/ 	.word	index@(vector_sub_f32)
        /*0320*/ 	.word	0x00000000


	//----- nvinfo : EIATTR_MIN_STACK_SIZE
	.align		4
.L_180:
        /*0324*/ 	.byte	0x04, 0x12
        /*0326*/ 	.short	(.L_182 - .L_181)
	.align		4
.L_181:
        /*0328*/ 	.word	index@(vector_sub_f32)
        /*032c*/ 	.word	0x00000000


	//----- nvinfo : EIATTR_FRAME_SIZE
	.align		4
.L_182:
        /*0330*/ 	.byte	0x04, 0x11
        /*0332*/ 	.short	(.L_184 - .L_183)
	.align		4
.L_183:
        /*0334*/ 	.word	index@(vector_sub_f32)
        /*0338*/ 	.word	0x00000000


	//----- nvinfo : EIATTR_REGCOUNT
	.align		4
.L_184:
        /*033c*/ 	.byte	0x04, 0x2f
        /*033e*/ 	.short	(.L_186 - .L_185)
	.align		4
.L_185:
        /*0340*/ 	.word	index@(vector_mul_f32)
        /*0344*/ 	.word	0x00000020


	//----- nvinfo : EIATTR_MAX_STACK_SIZE
	.align		4
.L_186:
        /*0348*/ 	.byte	0x04, 0x23
        /*034a*/ 	.short	(.L_188 - .L_187)
	.align		4
.L_187:
        /*034c*/ 	.word	index@($__internal_39_$__cuda_sm20_div_u64)
        /*0350*/ 	.word	0x00000000


	//----- nvinfo : EIATTR_MIN_STACK_SIZE
	.align		4
.L_188:
        /*0354*/ 	.byte	0x04, 0x12
        /*0356*/ 	.short	(.L_190 - .L_189)
	.align		4
.L_189:
        /*0358*/ 	.word	index@($__internal_39_$__cuda_sm20_div_u64)
        /*035c*/ 	.word	0x00000000


	//----- nvinfo : EIATTR_FRAME_SIZE
	.align		4
.L_190:
        /*0360*/ 	.byte	0x04, 0x11
        /*0362*/ 	.short	(.L_192 - .L_191)
	.align		4
.L_191:
        /*0364*/ 	.word	index@($__internal_39_$__cuda_sm20_div_u64)
        /*0368*/ 	.word	0x00000000


	//----- nvinfo : EIATTR_MAX_STACK_SIZE
	.align		4
.L_192:
        /*036c*/ 	.byte	0x04, 0x23
        /*036e*/ 	.short	(.L_194 - .L_193)
	.align		4
.L_193:
        /*0370*/ 	.word	index@($vector_mul_f32$_ZN4core9panicking18panic_bounds_check17h4e5c286e8d48ca34E)
        /*0374*/ 	.word	0x00000000


	//----- nvinfo : EIATTR_MIN_STACK_SIZE
	.align		4
.L_194:
        /*0378*/ 	.byte	0x04, 0x12
        /*037a*/ 	.short	(.L_196 - .L_195)
	.align		4
.L_195:
        /*037c*/ 	.word	index@($vector_mul_f32$_ZN4core9panicking18panic_bounds_check17h4e5c286e8d48ca34E)
        /*0380*/ 	.word	0x00000000


	//----- nvinfo : EIATTR_FRAME_SIZE
	.align		4
.L_196:
        /*0384*/ 	.byte	0x04, 0x11
        /*0386*/ 	.short	(.L_198 - .L_197)
	.align		4
.L_197:
        /*0388*/ 	.word	index@($vector_mul_f32$_ZN4core9panicking18panic_bounds_check17h4e5c286e8d48ca34E)
        /*038c*/ 	.word	0x00000000


	//----- nvinfo : EIATTR_MAX_STACK_SIZE
	.align		4
.L_198:
        /*0390*/ 	.byte	0x04, 0x23
        /*0392*/ 	.short	(.L_200 - .L_199)
	.align		4
.L_199:
        /*0394*/ 	.word	index@(vector_mul_f32)
        /*0398*/ 	.word	0x00000000


	//----- nvinfo : EIATTR_MIN_STACK_SIZE
	.align		4
.L_200:
        /*039c*/ 	.byte	0x04, 0x12
        /*039e*/ 	.short	(.L_202 - .L_201)
	.align		4
.L_201:
        /*03a0*/ 	.word	index@(vector_mul_f32)
        /*03a4*/ 	.word	0x00000000


	//----- nvinfo : EIATTR_FRAME_SIZE
	.align		4
.L_202:
        /*03a8*/ 	.byte	0x04, 0x11
        /*03aa*/ 	.short	(.L_204 - .L_203)
	.align		4
.L_203:
        /*03ac*/ 	.word	index@(vector_mul_f32)
        /*03b0*/ 	.word	0x00000000


	//----- nvinfo : EIATTR_REGCOUNT
	.align		4
.L_204:
        /*03b4*/ 	.byte	0x04, 0x2f
        /*03b6*/ 	.short	(.L_206 - .L_205)
	.align		4
.L_205:
        /*03b8*/ 	.word	index@(vector_div_f32)
        /*03bc*/ 	.word	0x00000020


	//----- nvinfo : EIATTR_MAX_STACK_SIZE
	.align		4
.L_206:
        /*03c0*/ 	.byte	0x04, 0x23
        /*03c2*/ 	.short	(.L_208 - .L_207)
	.align		4
.L_207:
        /*03c4*/ 	.word	index@($__internal_38_$__cuda_sm20_div_u64)
        /*03c8*/ 	.word	0x00000000


	//----- nvinfo : EIATTR_MIN_STACK_SIZE
	.align		4
.L_208:
        /*03cc*/ 	.byte	0x04, 0x12
        /*03ce*/ 	.short	(.L_210 - .L_209)
	.align		4
.L_209:
        /*03d0*/ 	.word	index@($__internal_38_$__cuda_sm20_div_u64)
        /*03d4*/ 	.word	0x00000000


	//----- nvinfo : EIATTR_FRAME_SIZE
	.align		4
.L_210:
        /*03d8*/ 	.byte	0x04, 0x11
        /*03da*/ 	.short	(.L_212 - .L_211)
	.align		4
.L_211:
        /*03dc*/ 	.word	index@($__internal_38_$__cuda_sm20_div_u64)
        /*03e0*/ 	.word	0x00000000


	//----- nvinfo : EIATTR_MAX_STACK_SIZE
	.align		4
.L_212:
        /*03e4*/ 	.byte	0x04, 0x23
        /*03e6*/ 	.short	(.L_214 - .L_213)
	.align		4
.L_213:
        /*03e8*/ 	.word	index@($vector_div_f32$_ZN4core9panicking18panic_bounds_check17h4e5c286e8d48ca34E)
        /*03ec*/ 	.word	0x00000000


	//----- nvinfo : EIATTR_MIN_STACK_SIZE
	.align		4
.L_214:
        /*03f0*/ 	.byte	0x04, 0x12
        /*03f2*/ 	.short	(.L_216 - .L_215)
	.align		4
.L_215:
        /*03f4*/ 	.word	index@($vector_div_f32$_ZN4core9panicking18panic_bounds_check17h4e5c286e8d48ca34E)
        /*03f8*/ 	.word	0x00000000


	//----- nvinfo : EIATTR_FRAME_SIZE
	.align		4
.L_216:
        /*03fc*/ 	.byte	0x04, 0x11
        /*03fe*/ 	.short	(.L_218 - .L_217)
	.align		4
.L_217:
        /*0400*/ 	.word	index@($vector_div_f32$_ZN4core9panicking18panic_bounds_check17h4e5c286e8d48ca34E)
        /*0404*/ 	.word	0x00000000


	//----- nvinfo : EIATTR_MAX_STACK_SIZE
	.align		4
.L_218:
        /*0408*/ 	.byte	0x04, 0x23
        /*040a*/ 	.short	(.L_220 - .L_219)
	.align		4
.L_219:
        /*040c*/ 	.word	index@(vector_div_f32)
        /*0410*/ 	.word	0x00000000


	//----- nvinfo : EIATTR_MIN_STACK_SIZE
	.align		4
.L_220:
        /*0414*/ 	.byte	0x04, 0x12
        /*0416*/ 	.short	(.L_222 - .L_221)
	.align		4
.L_221:
        /*0418*/ 	.word	index@(vector_div_f32)
        /*041c*/ 	.word	0x00000000


	//----- nvinfo : EIATTR_FRAME_SIZE
	.align		4
.L_222:
        /*0420*/ 	.byte	0x04, 0x11
        /*0422*/ 	.short	(.L_224 - .L_223)
	.align		4
.L_223:
        /*0424*/ 	.word	index@(vector_div_f32)
        /*0428*/ 	.word	0x00000000


	//----- nvinfo : EIATTR_REGCOUNT
	.align		4
.L_224:
        /*042c*/ 	.byte	0x04, 0x2f
        /*042e*/ 	.short	(.L_226 - .L_225)
	.align		4
.L_225:
        /*0430*/ 	.word	index@(vector_scale_f32)
        /*0434*/ 	.word	0x00000020


	//----- nvinfo : EIATTR_MAX_STACK_SIZE
	.align		4
.L_226:
        /*0438*/ 	.byte	0x04, 0x23
        /*043a*/ 	.short	(.L_228 - .L_227)
	.align		4
.L_227:
        /*043c*/ 	.word	index@($__internal_37_$__cuda_sm20_div_u64)
        /*0440*/ 	.word	0x00000000


	//----- nvinfo : EIATTR_MIN_STACK_SIZE
	.align		4
.L_228:
        /*0444*/ 	.byte	0x04, 0x12
        /*0446*/ 	.short	(.L_230 - .L_229)
	.align		4
.L_229:
        /*0448*/ 	.word	index@($__internal_37_$__cuda_sm20_div_u64)
        /*044c*/ 	.word	0x00000000


	//----- nvinfo : EIATTR_FRAME_SIZE
	.align		4
.L_230:
        /*0450*/ 	.byte	0x04, 0x11
        /*0452*/ 	.short	(.L_232 - .L_231)
	.align		4
.L_231:
        /*0454*/ 	.word	index@($__internal_37_$__cuda_sm20_div_u64)
        /*0458*/ 	.word	0x00000000


	//----- nvinfo : EIATTR_MAX_STACK_SIZE
	.align		4
.L_232:
        /*045c*/ 	.byte	0x04, 0x23
        /*045e*/ 	.short	(.L_234 - .L_233)
	.align		4
.L_233:
        /*0460*/ 	.word	index@($vector_scale_f32$_ZN4core9panicking18panic_bounds_check17h4e5c286e8d48ca34E)
        /*0464*/ 	.word	0x00000000


	//----- nvinfo : EIATTR_MIN_STACK_SIZE
	.align		4
.L_234:
        /*0468*/ 	.byte	0x04, 0x12
        /*046a*/ 	.short	(.L_236 - .L_235)
	.align		4
.L_235:
        /*046c*/ 	.word	index@($vector_scale_f32$_ZN4core9panicking18panic_bounds_check17h4e5c286e8d48ca34E)
        /*0470*/ 	.word	0x00000000


	//----- nvinfo : EIATTR_FRAME_SIZE
	.align		4
.L_236:
        /*0474*/ 	.byte	0x04, 0x11
        /*0476*/ 	.short	(.L_238 - .L_237)
	.align		4
.L_237:
        /*0478*/ 	.word	index@($vector_scale_f32$_ZN4core9panicking18panic_bounds_check17h4e5c286e8d48ca34E)
        /*047c*/ 	.word	0x00000000


	//----- nvinfo : EIATTR_MAX_STACK_SIZE
	.align		4
.L_238:
        /*0480*/ 	.byte	0x04, 0x23
        /*0482*/ 	.short	(.L_240 - .L_239)
	.align		4
.L_239:
        /*0484*/ 	.word	index@(vector_scale_f32)
        /*0488*/ 	.word	0x00000000


	//----- nvinfo : EIATTR_MIN_STACK_SIZE
	.align		4
.L_240:
        /*048c*/ 	.byte	0x04, 0x12
        /*048e*/ 	.short	(.L_242 - .L_241)
	.align		4
.L_241:
        /*0490*/ 	.word	index@(vector_scale_f32)
        /*0494*/ 	.word	0x00000000


	//----- nvinfo : EIATTR_FRAME_SIZE
	.align		4
.L_242:
        /*0498*/ 	.byte	0x04, 0x11
        /*049a*/ 	.short	(.L_244 - .L_243)
	.align		4
.L_243:
        /*049c*/ 	.word	index@(vector_scale_f32)
        /*04a0*/ 	.word	0x00000000


	//----- nvinfo : EIATTR_REGCOUNT
	.align		4
.L_244:
        /*04a4*/ 	.byte	0x04, 0x2f
        /*04a6*/ 	.short	(.L_246 - .L_245)
	.align		4
.L_245:
        /*04a8*/ 	.word	index@(vector_descale_f32)
        /*04ac*/ 	.word	0x00000020


	//----- nvinfo : EIATTR_MAX_STACK_SIZE
	.align		4
.L_246:
        /*04b0*/ 	.byte	0x04, 0x23
        /*04b2*/ 	.short	(.L_248 - .L_247)
	.align		4
.L_247:
        /*04b4*/ 	.word	index@($__internal_36_$__cuda_sm20_div_u64)
        /*04b8*/ 	.word	0x00000000


	//----- nvinfo : EIATTR_MIN_STACK_SIZE
	.align		4
.L_248:
        /*04bc*/ 	.byte	0x04, 0x12
        /*04be*/ 	.short	(.L_250 - .L_249)
	.align		4
.L_249:
        /*04c0*/ 	.word	index@($__internal_36_$__cuda_sm20_div_u64)
        /*04c4*/ 	.word	0x00000000


	//----- nvinfo : EIATTR_FRAME_SIZE
	.align		4
.L_250:
        /*04c8*/ 	.byte	0x04, 0x11
        /*04ca*/ 	.short	(.L_252 - .L_251)
	.align		4
.L_251:
        /*04cc*/ 	.word	index@($__internal_36_$__cuda_sm20_div_u64)
        /*04d0*/ 	.word	0x00000000


	//----- nvinfo : EIATTR_MAX_STACK_SIZE
	.align		4
.L_252:
        /*04d4*/ 	.byte	0x04, 0x23
        /*04d6*/ 	.short	(.L_254 - .L_253)
	.align		4
.L_253:
        /*04d8*/ 	.word	index@($vector_descale_f32$_ZN4core9panicking18panic_bounds_check17h4e5c286e8d48ca34E)
        /*04dc*/ 	.word	0x00000000


	//----- nvinfo : EIATTR_MIN_STACK_SIZE
	.align		4
.L_254:
        /*04e0*/ 	.byte	0x04, 0x12
        /*04e2*/ 	.short	(.L_256 - .L_255)
	.align		4
.L_255:
        /*04e4*/ 	.word	index@($vector_descale_f32$_ZN4core9panicking18panic_bounds_check17h4e5c286e8d48ca34E)
        /*04e8*/ 	.word	0x00000000


	//----- nvinfo : EIATTR_FRAME_SIZE
	.align		4
.L_256:
        /*04ec*/ 	.byte	0x04, 0x11
        /*04ee*/ 	.short	(.L_258 - .L_257)
	.align		4
.L_257:
        /*04f0*/ 	.word	index@($vector_descale_f32$_ZN4core9panicking18panic_bounds_check17h4e5c286e8d48ca34E)
        /*04f4*/ 	.word	0x00000000


	//----- nvinfo : EIATTR_MAX_STACK_SIZE
	.align		4
.L_258:
        /*04f8*/ 	.byte	0x04, 0x23
        /*04fa*/ 	.short	(.L_260 - .L_259)
	.align		4
.L_259:
        /*04fc*/ 	.word	index@(vector_descale_f32)
        /*0500*/ 	.word	0x00000000


	//----- nvinfo : EIATTR_MIN_STACK_SIZE
	.align		4
.L_260:
        /*0504*/ 	.byte	0x04, 0x12
        /*0506*/ 	.short	(.L_262 - .L_261)
	.align		4
.L_261:
        /*0508*/ 	.word	index@(vector_descale_f32)
        /*050c*/ 	.word	0x00000000


	//----- nvinfo : EIATTR_FRAME_SIZE
	.align		4
.L_262:
        /*0510*/ 	.byte	0x04, 0x11
        /*0512*/ 	.short	(.L_264 - .L_263)
	.align		4
.L_263:
        /*0514*/ 	.word	index@(vector_descale_f32)
        /*0518*/ 	.word	0x00000000


	//----- nvinfo : EIATTR_REGCOUNT
	.align		4
.L_264:
        /*051c*/ 	.byte	0x04, 0x2f
        /*051e*/ 	.short	(.L_266 - .L_265)
	.align		4
.L_265:
        /*0520*/ 	.word	index@(vector_powf_f32)
        /*0524*/ 	.word	0x00000020


	//----- nvinfo : EIATTR_MAX_STACK_SIZE
	.align		4
.L_266:
        /*0528*/ 	.byte	0x04, 0x23
        /*052a*/ 	.short	(.L_268 - .L_267)
	.align		4
.L_267:
        /*052c*/ 	.word	index@($__internal_35_$__cuda_sm20_div_u64)
        /*0530*/ 	.word	0x00000000


	//----- nvinfo : EIATTR_MIN_STACK_SIZE
	.align		4
.L_268:
        /*0534*/ 	.byte	0x04, 0x12
        /*0536*/ 	.short	(.L_270 - .L_269)
	.align		4
.L_269:
        /*0538*/ 	.word	index@($__internal_35_$__cuda_sm20_div_u64)
        /*053c*/ 	.word	0x00000000


	//----- nvinfo : EIATTR_FRAME_SIZE
	.align		4
.L_270:
        /*0540*/ 	.byte	0x04, 0x11
        /*0542*/ 	.short	(.L_272 - .L_271)
	.align		4
.L_271:
        /*0544*/ 	.word	index@($__internal_35_$__cuda_sm20_div_u64)
        /*0548*/ 	.word	0x00000000


	//----- nvinfo : EIATTR_MAX_STACK_SIZE
	.align		4
.L_272:
        /*054c*/ 	.byte	0x04, 0x23
        /*054e*/ 	.short	(.L_274 - .L_273)
	.align		4
.L_273:
        /*0550*/ 	.word	index@($vector_powf_f32$_ZN4core9panicking18panic_bounds_check17h4e5c286e8d48ca34E)
        /*0554*/ 	.word	0x00000000


	//----- nvinfo : EIATTR_MIN_STACK_SIZE
	.align		4
.L_274:
        /*0558*/ 	.byte	0x04, 0x12
        /*055a*/ 	.short	(.L_276 - .L_275)
	.align		4
.L_275:
        /*055c*/ 	.word	index@($vector_powf_f32$_ZN4core9panicking18panic_bounds_check17h4e5c286e8d48ca34E)
        /*0560*/ 	.word	0x00000000


	//----- nvinfo : EIATTR_FRAME_SIZE
	.align		4
.L_276:
        /*0564*/ 	.byte	0x04, 0x11
        /*0566*/ 	.short	(.L_278 - .L_277)
	.align		4
.L_277:
        /*0568*/ 	.word	index@($vector_powf_f32$_ZN4core9panicking18panic_bounds_check17h4e5c286e8d48ca34E)
        /*056c*/ 	.word	0x00000000


	//----- nvinfo : EIATTR_MAX_STACK_SIZE
	.align		4
.L_278:
        /*0570*/ 	.byte	0x04, 0x23
        /*0572*/ 	.short	(.L_280 - .L_279)
	.align		4
.L_279:
        /*0574*/ 	.word	index@(vector_powf_f32)
        /*0578*/ 	.word	0x00000000


	//----- nvinfo : EIATTR_MIN_STACK_SIZE
	.align		4
.L_280:
        /*057c*/ 	.byte	0x04, 0x12
        /*057e*/ 	.short	(.L_282 - .L_281)
	.align		4
.L_281:
        /*0580*/ 	.word	index@(vector_powf_f32)
        /*0584*/ 	.word	0x00000000


	//----- nvinfo : EIATTR_FRAME_SIZE
	.align		4
.L_282:
        /*0588*/ 	.byte	0x04, 0x11
        /*058a*/ 	.short	(.L_284 - .L_283)
	.align		4
.L_283:
        /*058c*/ 	.word	index@(vector_powf_f32)
        /*0590*/ 	.word	0x00000000


	//----- nvinfo : EIATTR_REGCOUNT
	.align		4
.L_284:
        /*0594*/ 	.byte	0x04, 0x2f
        /*0596*/ 	.short	(.L_286 - .L_285)
	.align		4
.L_285:
        /*0598*/ 	.word	index@(vector_ln_f32)
        /*059c*/ 	.word	0x00000020


	//----- nvinfo : EIATTR_MAX_STACK_SIZE
	.align		4
.L_286:
        /*05a0*/ 	.byte	0x04, 0x23
        /*05a2*/ 	.short	(.L_288 - .L_287)
	.align		4
.L_287:
        /*05a4*/ 	.word	index@($__internal_34_$__cuda_sm20_div_u64)
        /*05a8*/ 	.word	0x00000000


	//----- nvinfo : EIATTR_MIN_STACK_SIZE
	.align		4
.L_288:
        /*05ac*/ 	.byte	0x04, 0x12
        /*05ae*/ 	.short	(.L_290 - .L_289)
	.align		4
.L_289:
        /*05b0*/ 	.word	index@($__internal_34_$__cuda_sm20_div_u64)
        /*05b4*/ 	.word	0x00000000


	//----- nvinfo : EIATTR_FRAME_SIZE
	.align		4
.L_290:
        /*05b8*/ 	.byte	0x04, 0x11
        /*05ba*/ 	.short	(.L_292 - .L_291)
	.align		4
.L_291:
        /*05bc*/ 	.word	index@($__internal_34_$__cuda_sm20_div_u64)
        /*05c0*/ 	.word	0x00000000


	//----- nvinfo : EIATTR_MAX_STACK_SIZE
	.align		4
.L_292:
        /*05c4*/ 	.byte	0x04, 0x23
        /*05c6*/ 	.short	(.L_294 - .L_293)
	.align		4
.L_293:
        /*05c8*/ 	.word	index@(vector_ln_f32)
        /*05cc*/ 	.word	0x00000000


	//----- nvinfo : EIATTR_MIN_STACK_SIZE
	.align		4
.L_294:
        /*05d0*/ 	.byte	0x04, 0x12
        /*05d2*/ 	.short	(.L_296 - .L_295)
	.align		4
.L_295:
        /*05d4*/ 	.word	index@(vector_ln_f32)
        /*05d8*/ 	.word	0x00000000


	//----- nvinfo : EIATTR_FRAME_SIZE
	.align		4
.L_296:
        /*05dc*/ 	.byte	0x04, 0x11
        /*05de*/ 	.short	(.L_298 - .L_297)
	.align		4
.L_297:
        /*05e0*/ 	.word	index@(vector_ln_f32)
        /*05e4*/ 	.word	0x00000000


	//----- nvinfo : EIATTR_REGCOUNT
	.align		4
.L_298:
        /*05e8*/ 	.byte	0x04, 0x2f
        /*05ea*/ 	.short	(.L_300 - .L_299)
	.align		4
.L_299:
        /*05ec*/ 	.word	index@(vector_log2_f32)
        /*05f0*/ 	.word	0x00000020


	//----- nvinfo : EIATTR_MAX_STACK_SIZE
	.align		4
.L_300:
        /*05f4*/ 	.byte	0x04, 0x23
        /*05f6*/ 	.short	(.L_302 - .L_301)
	.align		4
.L_301:
        /*05f8*/ 	.word	index@($__internal_33_$__cuda_sm20_div_u64)
        /*05fc*/ 	.word	0x00000000


	//----- nvinfo : EIATTR_MIN_STACK_SIZE
	.align		4
.L_302:
        /*0600*/ 	.byte	0x04, 0x12
        /*0602*/ 	.short	(.L_304 - .L_303)
	.align		4
.L_303:
        /*0604*/ 	.word	index@($__internal_33_$__cuda_sm20_div_u64)
        /*0608*/ 	.word	0x00000000


	//----- nvinfo : EIATTR_FRAME_SIZE
	.align		4
.L_304:
        /*060c*/ 	.byte	0x04, 0x11
        /*060e*/ 	.short	(.L_306 - .L_305)
	.align		4
.L_305:
        /*0610*/ 	.word	index@($__internal_33_$__cuda_sm20_div_u64)
        /*0614*/ 	.word	0x00000000


	//----- nvinfo : EIATTR_MAX_STACK_SIZE
	.align		4
.L_306:
        /*0618*/ 	.byte	0x04, 0x23
        /*061a*/ 	.short	(.L_308 - .L_307)
	.align		4
.L_307:
        /*061c*/ 	.word	index@(vector_log2_f32)
        /*0620*/ 	.word	0x00000000


	//----- nvinfo : EIATTR_MIN_STACK_SIZE
	.align		4
.L_308:
        /*0624*/ 	.byte	0x04, 0x12
        /*0626*/ 	.short	(.L_310 - .L_309)
	.align		4
.L_309:
        /*0628*/ 	.word	index@(vector_log2_f32)
        /*062c*/ 	.word	0x00000000


	//----- nvinfo : EIATTR_FRAME_SIZE
	.align		4
.L_310:
        /*0630*/ 	.byte	0x04, 0x11
        /*0632*/ 	.short	(.L_312 - .L_311)
	.align		4
.L_311:
        /*0634*/ 	.word	index@(vector_log2_f32)
        /*0638*/ 	.word	0x00000000


	//----- nvinfo : EIATTR_REGCOUNT
	.align		4
.L_312:
        /*063c*/ 	.byte	0x04, 0x2f
        /*063e*/ 	.short	(.L_314 - .L_313)
	.align		4
.L_313:
        /*0640*/ 	.word	index@(vector_exp_f32)
        /*0644*/ 	.word	0x00000020


	//----- nvinfo : EIATTR_MAX_STACK_SIZE
	.align		4
.L_314:
        /*0648*/ 	.byte	0x04, 0x23
        /*064a*/ 	.short	(.L_316 - .L_315)
	.align		4
.L_315:
        /*064c*/ 	.word	index@($__internal_32_$__cuda_sm20_div_u64)
        /*0650*/ 	.word	0x00000000


	//----- nvinfo : EIATTR_MIN_STACK_SIZE
	.align		4
.L_316:
        /*0654*/ 	.byte	0x04, 0x12
        /*0656*/ 	.short	(.L_318 - .L_317)
	.align		4
.L_317:
        /*0658*/ 	.word	index@($__internal_32_$__cuda_sm20_div_u64)
        /*065c*/ 	.word	0x00000000


	//----- nvinfo : EIATTR_FRAME_SIZE
	.align		4
.L_318:
        /*0660*/ 	.byte	0x04, 0x11
        /*0662*/ 	.short	(.L_320 - .L_319)
	.align		4
.L_319:
        /*0664*/ 	.word	index@($__internal_32_$__cuda_sm20_div_u64)
        /*0668*/ 	.word	0x00000000


	//----- nvinfo : EIATTR_MAX_STACK_SIZE
	.align		4
.L_320:
        /*066c*/ 	.byte	0x04, 0x23
        /*066e*/ 	.short	(.L_322 - .L_321)
	.align		4
.L_321:
        /*0670*/ 	.word	index@(vector_exp_f32)
        /*0674*/ 	.word	0x00000000


	//----- nvinfo : EIATTR_MIN_STACK_SIZE
	.align		4
.L_322:
        /*0678*/ 	.byte	0x04, 0x12
        /*067a*/ 	.short	(.L_324 - .L_323)
	.align		4
.L_323:
        /*067c*/ 	.word	index@(vector_exp_f32)
        /*0680*/ 	.word	0x00000000


	//----- nvinfo : EIATTR_FRAME_SIZE
	.align		4
.L_324:
        /*0684*/ 	.byte	0x04, 0x11
        /*0686*/ 	.short	(.L_326 - .L_325)
	.align		4
.L_325:
        /*0688*/ 	.word	index@(vector_exp_f32)
        /*068c*/ 	.word	0x00000000


	//----- nvinfo : EIATTR_REGCOUNT
	.align		4
.L_326:
        /*0690*/ 	.byte	0x04, 0x2f
        /*0692*/ 	.short	(.L_328 - .L_327)
	.align		4
.L_327:
        /*0694*/ 	.word	index@(vector_exp2_f32)
        /*0698*/ 	.word	0x00000020


	//----- nvinfo : EIATTR_MAX_STACK_SIZE
	.align		4
.L_328:
        /*069c*/ 	.byte	0x04, 0x23
        /*069e*/ 	.short	(.L_330 - .L_329)
	.align		4
.L_329:
        /*06a0*/ 	.word	index@($__internal_31_$__cuda_sm20_div_u64)
        /*06a4*/ 	.word	0x00000000


	//----- nvinfo : EIATTR_MIN_STACK_SIZE
	.align		4
.L_330:
        /*06a8*/ 	.byte	0x04, 0x12
        /*06aa*/ 	.short	(.L_332 - .L_331)
	.align		4
.L_331:
        /*06ac*/ 	.word	index@($__internal_31_$__cuda_sm20_div_u64)
        /*06b0*/ 	.word	0x00000000


	//----- nvinfo : EIATTR_FRAME_SIZE
	.align		4
.L_332:
        /*06b4*/ 	.byte	0x04, 0x11
        /*06b6*/ 	.short	(.L_334 - .L_333)
	.align		4
.L_333:
        /*06b8*/ 	.word	index@($__internal_31_$__cuda_sm20_div_u64)
        /*06bc*/ 	.word	0x00000000


	//----- nvinfo : EIATTR_MAX_STACK_SIZE
	.align		4
.L_334:
        /*06c0*/ 	.byte	0x04, 0x23
        /*06c2*/ 	.short	(.L_336 - .L_335)
	.align		4
.L_335:
        /*06c4*/ 	.word	index@(vector_exp2_f32)
        /*06c8*/ 	.word	0x00000000


	//----- nvinfo : EIATTR_MIN_STACK_SIZE
	.align		4
.L_336:
        /*06cc*/ 	.byte	0x04, 0x12
        /*06ce*/ 	.short	(.L_338 - .L_337)
	.align		4
.L_337:
        /*06d0*/ 	.word	index@(vector_exp2_f32)
        /*06d4*/ 	.word	0x00000000


	//----- nvinfo : EIATTR_FRAME_SIZE
	.align		4
.L_338:
        /*06d8*/ 	.byte	0x04, 0x11
        /*06da*/ 	.short	(.L_340 - .L_339)
	.align		4
.L_339:
        /*06dc*/ 	.word	index@(vector_exp2_f32)
        /*06e0*/ 	.word	0x00000000


	//----- nvinfo : EIATTR_REGCOUNT
	.align		4
.L_340:
        /*06e4*/ 	.byte	0x04, 0x2f
        /*06e6*/ 	.short	(.L_342 - .L_341)
	.align		4
.L_341:
        /*06e8*/ 	.word	index@(vector_recip_f32)
        /*06ec*/ 	.word	0x00000020


	//----- nvinfo : EIATTR_MAX_STACK_SIZE
	.align		4
.L_342:
        /*06f0*/ 	.byte	0x04, 0x23
        /*06f2*/ 	.short	(.L_344 - .L_343)
	.align		4
.L_343:
        /*06f4*/ 	.word	index@($__internal_30_$__cuda_sm20_div_u64)
        /*06f8*/ 	.word	0x00000000


	//----- nvinfo : EIATTR_MIN_STACK_SIZE
	.align		4
.L_344:
        /*06fc*/ 	.byte	0x04, 0x12
        /*06fe*/ 	.short	(.L_346 - .L_345)
	.align		4
.L_345:
        /*0700*/ 	.word	index@($__internal_30_$__cuda_sm20_div_u64)
        /*0704*/ 	.word	0x00000000


	//----- nvinfo : EIATTR_FRAME_SIZE
	.align		4
.L_346:
        /*0708*/ 	.byte	0x04, 0x11
        /*070a*/ 	.short	(.L_348 - .L_347)
	.align		4
.L_347:
        /*070c*/ 	.word	index@($__internal_30_$__cuda_sm20_div_u64)
        /*0710*/ 	.word	0x00000000


	//----- nvinfo : EIATTR_MAX_STACK_SIZE
	.align		4
.L_348:
        /*0714*/ 	.byte	0x04, 0x23
        /*0716*/ 	.short	(.L_350 - .L_349)
	.align		4
.L_349:
        /*0718*/ 	.word	index@(vector_recip_f32)
        /*071c*/ 	.word	0x00000000


	//----- nvinfo : EIATTR_MIN_STACK_SIZE
	.align		4
.L_350:
        /*0720*/ 	.byte	0x04, 0x12
        /*0722*/ 	.short	(.L_352 - .L_351)
	.align		4
.L_351:
        /*0724*/ 	.word	index@(vector_recip_f32)
        /*0728*/ 	.word	0x00000000


	//----- nvinfo : EIATTR_FRAME_SIZE
	.align		4
.L_352:
        /*072c*/ 	.byte	0x04, 0x11
        /*072e*/ 	.short	(.L_354 - .L_353)
	.align		4
.L_353:
        /*0730*/ 	.word	index@(vector_recip_f32)
        /*0734*/ 	.word	0x00000000


	//----- nvinfo : EIATTR_REGCOUNT
	.align		4
.L_354:
        /*0738*/ 	.byte	0x04, 0x2f
        /*073a*/ 	.short	(.L_356 - .L_355)
	.align		4
.L_355:
        /*073c*/ 	.word	index@(vector_sin_f32)
        /*0740*/ 	.word	0x00000020


	//----- nvinfo : EIATTR_MAX_STACK_SIZE
	.align		4
.L_356:
        /*0744*/ 	.byte	0x04, 0x23
        /*0746*/ 	.short	(.L_358 - .L_357)
	.align		4
.L_357:
        /*0748*/ 	.word	index@($__internal_29_$__cuda_sm20_div_u64)
        /*074c*/ 	.word	0x00000000


	//----- nvinfo : EIATTR_MIN_STACK_SIZE
	.align		4
.L_358:
        /*0750*/ 	.byte	0x04, 0x12
        /*0752*/ 	.short	(.L_360 - .L_359)
	.align		4
.L_359:
        /*0754*/ 	.word	index@($__internal_29_$__cuda_sm20_div_u64)
        /*0758*/ 	.word	0x00000000


	//----- nvinfo : EIATTR_FRAME_SIZE
	.align		4
.L_360:
        /*075c*/ 	.byte	0x04, 0x11
        /*075e*/ 	.short	(.L_362 - .L_361)
	.align		4
.L_361:
        /*0760*/ 	.word	index@($__internal_29_$__cuda_sm20_div_u64)
        /*0764*/ 	.word	0x00000000


	//----- nvinfo : EIATTR_MAX_STACK_SIZE
	.align		4
.L_362:
        /*0768*/ 	.byte	0x04, 0x23
        /*076a*/ 	.short	(.L_364 - .L_363)
	.align		4
.L_363:
        /*076c*/ 	.word	index@(vector_sin_f32)
        /*0770*/ 	.word	0x00000000


	//----- nvinfo : EIATTR_MIN_STACK_SIZE
	.align		4
.L_364:
        /*0774*/ 	.byte	0x04, 0x12
        /*0776*/ 	.short	(.L_366 - .L_365)
	.align		4
.L_365:
        /*0778*/ 	.word	index@(vector_sin_f32)
        /*077c*/ 	.word	0x00000000


	//----- nvinfo : EIATTR_FRAME_SIZE
	.align		4
.L_366:
        /*0780*/ 	.byte	0x04, 0x11
        /*0782*/ 	.short	(.L_368 - .L_367)
	.align		4
.L_367:
        /*0784*/ 	.word	index@(vector_sin_f32)
        /*0788*/ 	.word	0x00000000


	//----- nvinfo : EIATTR_REGCOUNT
	.align		4
.L_368:
        /*078c*/ 	.byte	0x04, 0x2f
        /*078e*/ 	.short	(.L_370 - .L_369)
	.align		4
.L_369:
        /*0790*/ 	.word	index@(vector_cos_f32)
        /*0794*/ 	.word	0x00000020


	//----- nvinfo : EIATTR_MAX_STACK_SIZE
	.align		4
.L_370:
        /*0798*/ 	.byte	0x04, 0x23
        /*079a*/ 	.short	(.L_372 - .L_371)
	.align		4
.L_371:
        /*079c*/ 	.word	index@($__internal_28_$__cuda_sm20_div_u64)
        /*07a0*/ 	.word	0x00000000


	//----- nvinfo : EIATTR_MIN_STACK_SIZE
	.align		4
.L_372:
        /*07a4*/ 	.byte	0x04, 0x12
        /*07a6*/ 	.short	(.L_374 - .L_373)
	.align		4
.L_373:
        /*07a8*/ 	.word	index@($__internal_28_$__cuda_sm20_div_u64)
        /*07ac*/ 	.word	0x00000000


	//----- nvinfo : EIATTR_FRAME_SIZE
	.align		4
.L_374:
        /*07b0*/ 	.byte	0x04, 0x11
        /*07b2*/ 	.short	(.L_376 - .L_375)
	.align		4
.L_375:
        /*07b4*/ 	.word	index@($__internal_28_$__cuda_sm20_div_u64)
        /*07b8*/ 	.word	0x00000000


	//----- nvinfo : EIATTR_MAX_STACK_SIZE
	.align		4
.L_376:
        /*07bc*/ 	.byte	0x04, 0x23
        /*07be*/ 	.short	(.L_378 - .L_377)
	.align		4
.L_377:
        /*07c0*/ 	.word	index@(vector_cos_f32)
        /*07c4*/ 	.word	0x00000000


	//----- nvinfo : EIATTR_MIN_STACK_SIZE
	.align		4
.L_378:
        /*07c8*/ 	.byte	0x04, 0x12
        /*07ca*/ 	.short	(.L_380 - .L_379)
	.align		4
.L_379:
        /*07cc*/ 	.word	index@(vector_cos_f32)
        /*07d0*/ 	.word	0x00000000


	//----- nvinfo : EIATTR_FRAME_SIZE
	.align		4
.L_380:
        /*07d4*/ 	.byte	0x04, 0x11
        /*07d6*/ 	.short	(.L_382 - .L_381)
	.align		4
.L_381:
        /*07d8*/ 	.word	index@(vector_cos_f32)
        /*07dc*/ 	.word	0x00000000


	//----- nvinfo : EIATTR_REGCOUNT
	.align		4
.L_382:
        /*07e0*/ 	.byte	0x04, 0x2f
        /*07e2*/ 	.short	(.L_384 - .L_383)
	.align		4
.L_383:
        /*07e4*/ 	.word	index@(vector_tan_f32)
        /*07e8*/ 	.word	0x00000020


	//----- nvinfo : EIATTR_MAX_STACK_SIZE
	.align		4
.L_384:
        /*07ec*/ 	.byte	0x04, 0x23
        /*07ee*/ 	.short	(.L_386 - .L_385)
	.align		4
.L_385:
        /*07f0*/ 	.word	index@($__internal_27_$__cuda_sm20_div_u64)
        /*07f4*/ 	.word	0x00000000


	//----- nvinfo : EIATTR_MIN_STACK_SIZE
	.align		4
.L_386:
        /*07f8*/ 	.byte	0x04, 0x12
        /*07fa*/ 	.short	(.L_388 - .L_387)
	.align		4
.L_387:
        /*07fc*/ 	.word	index@($__internal_27_$__cuda_sm20_div_u64)
        /*0800*/ 	.word	0x00000000


	//----- nvinfo : EIATTR_FRAME_SIZE
	.align		4
.L_388:
        /*0804*/ 	.byte	0x04, 0x11
        /*0806*/ 	.short	(.L_390 - .L_389)
	.align		4
.L_389:
        /*0808*/ 	.word	index@($__internal_27_$__cuda_sm20_div_u64)
        /*080c*/ 	.word	0x00000000


	//----- nvinfo : EIATTR_MAX_STACK_SIZE
	.align		4
.L_390:
        /*0810*/ 	.byte	0x04, 0x23
        /*0812*/ 	.short	(.L_392 - .L_391)
	.align		4
.L_391:
        /*0814*/ 	.word	index@(vector_tan_f32)
        /*0818*/ 	.word	0x00000000


	//----- nvinfo : EIATTR_MIN_STACK_SIZE
	.align		4
.L_392:
        /*081c*/ 	.byte	0x04, 0x12
        /*081e*/ 	.short	(.L_394 - .L_393)
	.align		4
.L_393:
        /*0820*/ 	.word	index@(vector_tan_f32)
        /*0824*/ 	.word	0x00000000


	//----- nvinfo : EIATTR_FRAME_SIZE
	.align		4
.L_394:
        /*0828*/ 	.byte	0x04, 0x11
        /*082a*/ 	.short	(.L_396 - .L_395)
	.align		4
.L_395:
        /*082c*/ 	.word	index@(vector_tan_f32)
        /*0830*/ 	.word	0x00000000


	//----- nvinfo : EIATTR_REGCOUNT
	.align		4
.L_396:
        /*0834*/ 	.byte	0x04, 0x2f
        /*0836*/ 	.short	(.L_398 - .L_397)
	.align		4
.L_397:
        /*0838*/ 	.word	index@(vector_asin_f32)
        /*083c*/ 	.word	0x00000020


	//----- nvinfo : EIATTR_MAX_STACK_SIZE
	.align		4
.L_398:
        /*0840*/ 	.byte	0x04, 0x23
        /*0842*/ 	.short	(.L_400 - .L_399)
	.align		4
.L_399:
        /*0844*/ 	.word	index@($__internal_26_$__cuda_sm20_div_u64)
        /*0848*/ 	.word	0x00000000


	//----- nvinfo : EIATTR_MIN_STACK_SIZE
	.align		4
.L_400:
        /*084c*/ 	.byte	0x04, 0x12
        /*084e*/ 	.short	(.L_402 - .L_401)
	.align		4
.L_401:
        /*0850*/ 	.word	index@($__internal_26_$__cuda_sm20_div_u64)
        /*0854*/ 	.word	0x00000000


	//----- nvinfo : EIATTR_FRAME_SIZE
	.align		4
.L_402:
        /*0858*/ 	.byte	0x04, 0x11
        /*085a*/ 	.short	(.L_404 - .L_403)
	.align		4
.L_403:
        /*085c*/ 	.word	index@($__internal_26_$__cuda_sm20_div_u64)
        /*0860*/ 	.word	0x00000000


	//----- nvinfo : EIATTR_MAX_STACK_SIZE
	.align		4
.L_404:
        /*0864*/ 	.byte	0x04, 0x23
        /*0866*/ 	.short	(.L_406 - .L_405)
	.align		4
.L_405:
        /*0868*/ 	.word	index@($vector_asin_f32$_ZN4core9panicking5panic17hc7c8a74e6511bb99E)
        /*086c*/ 	.word	0x00000000


	//----- nvinfo : EIATTR_MIN_STACK_SIZE
	.align		4
.L_406:
        /*0870*/ 	.byte	0x04, 0x12
        /*0872*/ 	.short	(.L_408 - .L_407)
	.align		4
.L_407:
        /*0874*/ 	.word	index@($vector_asin_f32$_ZN4core9panicking5panic17hc7c8a74e6511bb99E)
        /*0878*/ 	.word	0x00000000


	//----- nvinfo : EIATTR_FRAME_SIZE
	.align		4
.L_408:
        /*087c*/ 	.byte	0x04, 0x11
        /*087e*/ 	.short	(.L_410 - .L_409)
	.align		4
.L_409:
        /*0880*/ 	.word	index@($vector_asin_f32$_ZN4core9panicking5panic17hc7c8a74e6511bb99E)
        /*0884*/ 	.word	0x00000000


	//----- nvinfo : EIATTR_MAX_STACK_SIZE
	.align		4
.L_410:
        /*0888*/ 	.byte	0x04, 0x23
        /*088a*/ 	.short	(.L_412 - .L_411)
	.align		4
.L_411:
        /*088c*/ 	.word	index@(vector_asin_f32)
        /*0890*/ 	.word	0x00000000


	//----- nvinfo : EIATTR_MIN_STACK_SIZE
	.align		4
.L_412:
        /*0894*/ 	.byte	0x04, 0x12
        /*0896*/ 	.short	(.L_414 - .L_413)
	.align		4
.L_413:
        /*0898*/ 	.word	index@(vector_asin_f32)
        /*089c*/ 	.word	0x00000000


	//----- nvinfo : EIATTR_FRAME_SIZE
	.align		4
.L_414:
        /*08a0*/ 	.byte	0x04, 0x11
        /*08a2*/ 	.short	(.L_416 - .L_415)
	.align		4
.L_415:
        /*08a4*/ 	.word	index@(vector_asin_f32)
        /*08a8*/ 	.word	0x00000000


	//----- nvinfo : EIATTR_REGCOUNT
	.align		4
.L_416:
        /*08ac*/ 	.byte	0x04, 0x2f
        /*08ae*/ 	.short	(.L_418 - .L_417)
	.align		4
.L_417:
        /*08b0*/ 	.word	index@(vector_acos_f32)
        /*08b4*/ 	.word	0x00000020


	//----- nvinfo : EIATTR_MAX_STACK_SIZE
	.align		4
.L_418:
        /*08b8*/ 	.byte	0x04, 0x23
        /*08ba*/ 	.short	(.L_420 - .L_419)
	.align		4
.L_419:
        /*08bc*/ 	.word	index@($__internal_25_$__cuda_sm20_div_u64)
        /*08c0*/ 	.word	0x00000000


	//----- nvinfo : EIATTR_MIN_STACK_SIZE
	.align		4
.L_420:
        /*08c4*/ 	.byte	0x04, 0x12
        /*08c6*/ 	.short	(.L_422 - .L_421)
	.align		4
.L_421:
        /*08c8*/ 	.word	index@($__internal_25_$__cuda_sm20_div_u64)
        /*08cc*/ 	.word	0x00000000


	//----- nvinfo : EIATTR_FRAME_SIZE
	.align		4
.L_422:
        /*08d0*/ 	.byte	0x04, 0x11
        /*08d2*/ 	.short	(.L_424 - .L_423)
	.align		4
.L_423:
        /*08d4*/ 	.word	index@($__internal_25_$__cuda_sm20_div_u64)
        /*08d8*/ 	.word	0x00000000


	//----- nvinfo : EIATTR_MAX_STACK_SIZE
	.align		4
.L_424:
        /*08dc*/ 	.byte	0x04, 0x23
        /*08de*/ 	.short	(.L_426 - .L_425)
	.align		4
.L_425:
        /*08e0*/ 	.word	index@($vector_acos_f32$_ZN4core9panicking5panic17hc7c8a74e6511bb99E)
        /*08e4*/ 	.word	0x00000000


	//----- nvinfo : EIATTR_MIN_STACK_SIZE
	.align		4
.L_426:
        /*08e8*/ 	.byte	0x04, 0x12
        /*08ea*/ 	.short	(.L_428 - .L_427)
	.align		4
.L_427:
        /*08ec*/ 	.word	index@($vector_acos_f32$_ZN4core9panicking5panic17hc7c8a74e6511bb99E)
        /*08f0*/ 	.word	0x00000000


	//----- nvinfo : EIATTR_FRAME_SIZE
	.align		4
.L_428:
        /*08f4*/ 	.byte	0x04, 0x11
        /*08f6*/ 	.short	(.L_430 - .L_429)
	.align		4
.L_429:
        /*08f8*/ 	.word	index@($vector_acos_f32$_ZN4core9panicking5panic17hc7c8a74e6511bb99E)
        /*08fc*/ 	.word	0x00000000


	//----- nvinfo : EIATTR_MAX_STACK_SIZE
	.align		4
.L_430:
        /*0900*/ 	.byte	0x04, 0x23
        /*0902*/ 	.short	(.L_432 - .L_431)
	.align		4
.L_431:
        /*0904*/ 	.word	index@(vector_acos_f32)
        /*0908*/ 	.word	0x00000000


	//----- nvinfo : EIATTR_MIN_STACK_SIZE
	.align		4
.L_432:
        /*090c*/ 	.byte	0x04, 0x12
        /*090e*/ 	.short	(.L_434 - .L_433)
	.align		4
.L_433:
        /*0910*/ 	.word	index@(vector_acos_f32)
        /*0914*/ 	.word	0x00000000


	//----- nvinfo : EIATTR_FRAME_SIZE
	.align		4
.L_434:
        /*0918*/ 	.byte	0x04, 0x11
        /*091a*/ 	.short	(.L_436 - .L_435)
	.align		4
.L_435:
        /*091c*/ 	.word	index@(vector_acos_f32)
        /*0920*/ 	.word	0x00000000


	//----- nvinfo : EIATTR_REGCOUNT
	.align		4
.L_436:
        /*0924*/ 	.byte	0x04, 0x2f
        /*0926*/ 	.short	(.L_438 - .L_437)
	.align		4
.L_437:
        /*0928*/ 	.word	index@(vector_atan_f32)
        /*092c*/ 	.word	0x00000020


	//----- nvinfo : EIATTR_MAX_STACK_SIZE
	.align		4
.L_438:
        /*0930*/ 	.byte	0x04, 0x23
        /*0932*/ 	.short	(.L_440 - .L_439)
	.align		4
.L_439:
        /*0934*/ 	.word	index@($__internal_24_$__cuda_sm20_div_u64)
        /*0938*/ 	.word	0x00000000


	//----- nvinfo : EIATTR_MIN_STACK_SIZE
	.align		4
.L_440:
        /*093c*/ 	.byte	0x04, 0x12
        /*093e*/ 	.short	(.L_442 - .L_441)
	.align		4
.L_441:
        /*0940*/ 	.word	index@($__internal_24_$__cuda_sm20_div_u64)
        /*0944*/ 	.word	0x00000000


	//----- nvinfo : EIATTR_FRAME_SIZE
	.align		4
.L_442:
        /*0948*/ 	.byte	0x04, 0x11
        /*094a*/ 	.short	(.L_444 - .L_443)
	.align		4
.L_443:
        /*094c*/ 	.word	index@($__internal_24_$__cuda_sm20_div_u64)
        /*0950*/ 	.word	0x00000000


	//----- nvinfo : EIATTR_MAX_STACK_SIZE
	.align		4
.L_444:
        /*0954*/ 	.byte	0x04, 0x23
        /*0956*/ 	.short	(.L_446 - .L_445)
	.align		4
.L_445:
        /*0958*/ 	.word	index@($vector_atan_f32$_ZN4core9panicking5panic17hc7c8a74e6511bb99E)
        /*095c*/ 	.word	0x00000000


	//----- nvinfo : EIATTR_MIN_STACK_SIZE
	.align		4
.L_446:
        /*0960*/ 	.byte	0x04, 0x12
        /*0962*/ 	.short	(.L_448 - .L_447)
	.align		4
.L_447:
        /*0964*/ 	.word	index@($vector_atan_f32$_ZN4core9panicking5panic17hc7c8a74e6511bb99E)
        /*0968*/ 	.word	0x00000000


	//----- nvinfo : EIATTR_FRAME_SIZE
	.align		4
.L_448:
        /*096c*/ 	.byte	0x04, 0x11
        /*096e*/ 	.short	(.L_450 - .L_449)
	.align		4
.L_449:
        /*0970*/ 	.word	index@($vector_atan_f32$_ZN4core9panicking5panic17hc7c8a74e6511bb99E)
        /*0974*/ 	.word	0x00000000


	//----- nvinfo : EIATTR_MAX_STACK_SIZE
	.align		4
.L_450:
        /*0978*/ 	.byte	0x04, 0x23
        /*097a*/ 	.short	(.L_452 - .L_451)
	.align		4
.L_451:
        /*097c*/ 	.word	index@(vector_atan_f32)
        /*0980*/ 	.word	0x00000000


	//----- nvinfo : EIATTR_MIN_STACK_SIZE
	.align		4
.L_452:
        /*0984*/ 	.byte	0x04, 0x12
        /*0986*/ 	.short	(.L_454 - .L_453)
	.align		4
.L_453:
        /*0988*/ 	.word	index@(vector_atan_f32)
        /*098c*/ 	.word	0x00000000


	//----- nvinfo : EIATTR_FRAME_SIZE
	.align		4
.L_454:
        /*0990*/ 	.byte	0x04, 0x11
        /*0992*/ 	.short	(.L_456 - .L_455)
	.align		4
.L_455:
        /*0994*/ 	.word	index@(vector_atan_f32)
        /*0998*/ 	.word	0x00000000


	//----- nvinfo : EIATTR_REGCOUNT
	.align		4
.L_456:
        /*099c*/ 	.byte	0x04, 0x2f
        /*099e*/ 	.short	(.L_458 - .L_457)
	.align		4
.L_457:
        /*09a0*/ 	.word	index@(vector_sinh_f32)
        /*09a4*/ 	.word	0x00000020


	//----- nvinfo : EIATTR_MAX_STACK_SIZE
	.align		4
.L_458:
        /*09a8*/ 	.byte	0x04, 0x23
        /*09aa*/ 	.short	(.L_460 - .L_459)
	.align		4
.L_459:
        /*09ac*/ 	.word	index@($__internal_23_$__cuda_sm20_div_u64)
        /*09b0*/ 	.word	0x00000000


	//----- nvinfo : EIATTR_MIN_STACK_SIZE
	.align		4
.L_460:
        /*09b4*/ 	.byte	0x04, 0x12
        /*09b6*/ 	.short	(.L_462 - .L_461)
	.align		4
.L_461:
        /*09b8*/ 	.word	index@($__internal_23_$__cuda_sm20_div_u64)
        /*09bc*/ 	.word	0x00000000


	//----- nvinfo : EIATTR_FRAME_SIZE
	.align		4
.L_462:
        /*09c0*/ 	.byte	0x04, 0x11
        /*09c2*/ 	.short	(.L_464 - .L_463)
	.align		4
.L_463:
        /*09c4*/ 	.word	index@($__internal_23_$__cuda_sm20_div_u64)
        /*09c8*/ 	.word	0x00000000


	//----- nvinfo : EIATTR_MAX_STACK_SIZE
	.align		4
.L_464:
        /*09cc*/ 	.byte	0x04, 0x23
        /*09ce*/ 	.short	(.L_466 - .L_465)
	.align		4
.L_465:
        /*09d0*/ 	.word	index@(vector_sinh_f32)
        /*09d4*/ 	.word	0x00000000


	//----- nvinfo : EIATTR_MIN_STACK_SIZE
	.align		4
.L_466:
        /*09d8*/ 	.byte	0x04, 0x12
        /*09da*/ 	.short	(.L_468 - .L_467)
	.align		4
.L_467:
        /*09dc*/ 	.word	index@(vector_sinh_f32)
        /*09e0*/ 	.word	0x00000000


	//----- nvinfo : EIATTR_FRAME_SIZE
	.align		4
.L_468:
        /*09e4*/ 	.byte	0x04, 0x11
        /*09e6*/ 	.short	(.L_470 - .L_469)
	.align		4
.L_469:
        /*09e8*/ 	.word	index@(vector_sinh_f32)
        /*09ec*/ 	.word	0x00000000


	//----- nvinfo : EIATTR_REGCOUNT
	.align		4
.L_470:
        /*09f0*/ 	.byte	0x04, 0x2f
        /*09f2*/ 	.short	(.L_472 - .L_471)
	.align		4
.L_471:
        /*09f4*/ 	.word	index@(vector_cosh_f32)
        /*09f8*/ 	.word	0x00000020


	//----- nvinfo : EIATTR_MAX_STACK_SIZE
	.align		4
.L_472:
        /*09fc*/ 	.byte	0x04, 0x23
        /*09fe*/ 	.short	(.L_474 - .L_473)
	.align		4
.L_473:
        /*0a00*/ 	.word	index@($__internal_22_$__cuda_sm20_div_u64)
        /*0a04*/ 	.word	0x00000000


	//----- nvinfo : EIATTR_MIN_STACK_SIZE
	.align		4
.L_474:
        /*0a08*/ 	.byte	0x04, 0x12
        /*0a0a*/ 	.short	(.L_476 - .L_475)
	.align		4
.L_475:
        /*0a0c*/ 	.word	index@($__internal_22_$__cuda_sm20_div_u64)
        /*0a10*/ 	.word	0x00000000


	//----- nvinfo : EIATTR_FRAME_SIZE
	.align		4
.L_476:
        /*0a14*/ 	.byte	0x04, 0x11
        /*0a16*/ 	.short	(.L_478 - .L_477)
	.align		4
.L_477:
        /*0a18*/ 	.word	index@($__internal_22_$__cuda_sm20_div_u64)
        /*0a1c*/ 	.word	0x00000000


	//----- nvinfo : EIATTR_MAX_STACK_SIZE
	.align		4
.L_478:
        /*0a20*/ 	.byte	0x04, 0x23
        /*0a22*/ 	.short	(.L_480 - .L_479)
	.align		4
.L_479:
        /*0a24*/ 	.word	index@(vector_cosh_f32)
        /*0a28*/ 	.word	0x00000000


	//----- nvinfo : EIATTR_MIN_STACK_SIZE
	.align		4
.L_480:
        /*0a2c*/ 	.byte	0x04, 0x12
        /*0a2e*/ 	.short	(.L_482 - .L_481)
	.align		4
.L_481:
        /*0a30*/ 	.word	index@(vector_cosh_f32)
        /*0a34*/ 	.word	0x00000000


	//----- nvinfo : EIATTR_FRAME_SIZE
	.align		4
.L_482:
        /*0a38*/ 	.byte	0x04, 0x11
        /*0a3a*/ 	.short	(.L_484 - .L_483)
	.align		4
.L_483:
        /*0a3c*/ 	.word	index@(vector_cosh_f32)
        /*0a40*/ 	.word	0x00000000


	//----- nvinfo : EIATTR_REGCOUNT
	.align		4
.L_484:
        /*0a44*/ 	.byte	0x04, 0x2f
        /*0a46*/ 	.short	(.L_486 - .L_485)
	.align		4
.L_485:
        /*0a48*/ 	.word	index@(vector_tanh_f32)
        /*0a4c*/ 	.word	0x00000020


	//----- nvinfo : EIATTR_MAX_STACK_SIZE
	.align		4
.L_486:
        /*0a50*/ 	.byte	0x04, 0x23
        /*0a52*/ 	.short	(.L_488 - .L_487)
	.align		4
.L_487:
        /*0a54*/ 	.word	index@($__internal_21_$__cuda_sm20_div_u64)
        /*0a58*/ 	.word	0x00000000


	//----- nvinfo : EIATTR_MIN_STACK_SIZE
	.align		4
.L_488:
        /*0a5c*/ 	.byte	0x04, 0x12
        /*0a5e*/ 	.short	(.L_490 - .L_489)
	.align		4
.L_489:
        /*0a60*/ 	.word	index@($__internal_21_$__cuda_sm20_div_u64)
        /*0a64*/ 	.word	0x00000000


	//----- nvinfo : EIATTR_FRAME_SIZE
	.align		4
.L_490:
        /*0a68*/ 	.byte	0x04, 0x11
        /*0a6a*/ 	.short	(.L_492 - .L_491)
	.align		4
.L_491:
        /*0a6c*/ 	.word	index@($__internal_21_$__cuda_sm20_div_u64)
        /*0a70*/ 	.word	0x00000000


	//----- nvinfo : EIATTR_MAX_STACK_SIZE
	.align		4
.L_492:
        /*0a74*/ 	.byte	0x04, 0x23
        /*0a76*/ 	.short	(.L_494 - .L_493)
	.align		4
.L_493:
        /*0a78*/ 	.word	index@(vector_tanh_f32)
        /*0a7c*/ 	.word	0x00000000


	//----- nvinfo : EIATTR_MIN_STACK_SIZE
	.align		4
.L_494:
        /*0a80*/ 	.byte	0x04, 0x12
        /*0a82*/ 	.short	(.L_496 - .L_495)
	.align		4
.L_495:
        /*0a84*/ 	.word	index@(vector_tanh_f32)
        /*0a88*/ 	.word	0x00000000


	//----- nvinfo : EIATTR_FRAME_SIZE
	.align		4
.L_496:
        /*0a8c*/ 	.byte	0x04, 0x11
        /*0a8e*/ 	.short	(.L_498 - .L_497)
	.align		4
.L_497:
        /*0a90*/ 	.word	index@(vector_tanh_f32)
        /*0a94*/ 	.word	0x00000000


	//----- nvinfo : EIATTR_REGCOUNT
	.align		4
.L_498:
        /*0a98*/ 	.byte	0x04, 0x2f
        /*0a9a*/ 	.short	(.L_500 - .L_499)
	.align		4
.L_499:
        /*0a9c*/ 	.word	index@(vector_asinh_f32)
        /*0aa0*/ 	.word	0x00000020


	//----- nvinfo : EIATTR_MAX_STACK_SIZE
	.align		4
.L_500:
        /*0aa4*/ 	.byte	0x04, 0x23
        /*0aa6*/ 	.short	(.L_502 - .L_501)
	.align		4
.L_501:
        /*0aa8*/ 	.word	index@($__internal_20_$__cuda_sm20_div_u64)
        /*0aac*/ 	.word	0x00000000


	//----- nvinfo : EIATTR_MIN_STACK_SIZE
	.align		4
.L_502:
        /*0ab0*/ 	.byte	0x04, 0x12
        /*0ab2*/ 	.short	(.L_504 - .L_503)
	.align		4
.L_503:
        /*0ab4*/ 	.word	index@($__internal_20_$__cuda_sm20_div_u64)
        /*0ab8*/ 	.word	0x00000000


	//----- nvinfo : EIATTR_FRAME_SIZE
	.align		4
.L_504:
        /*0abc*/ 	.byte	0x04, 0x11
        /*0abe*/ 	.short	(.L_506 - .L_505)
	.align		4
.L_505:
        /*0ac0*/ 	.word	index@($__internal_20_$__cuda_sm20_div_u64)
        /*0ac4*/ 	.word	0x00000000


	//----- nvinfo : EIATTR_MAX_STACK_SIZE
	.align		4
.L_506:
        /*0ac8*/ 	.byte	0x04, 0x23
        /*0aca*/ 	.short	(.L_508 - .L_507)
	.align		4
.L_507:
        /*0acc*/ 	.word	index@($vector_asinh_f32$_ZN4core9panicking5panic17hc7c8a74e6511bb99E)
        /*0ad0*/ 	.word	0x00000000


	//----- nvinfo : EIATTR_MIN_STACK_SIZE
	.align		4
.L_508:
        /*0ad4*/ 	.byte	0x04, 0x12
        /*0ad6*/ 	.short	(.L_510 - .L_509)
	.align		4
.L_509:
        /*0ad8*/ 	.word	index@($vector_asinh_f32$_ZN4core9panicking5panic17hc7c8a74e6511bb99E)
        /*0adc*/ 	.word	0x00000000


	//----- nvinfo : EIATTR_FRAME_SIZE
	.align		4
.L_510:
        /*0ae0*/ 	.byte	0x04, 0x11
        /*0ae2*/ 	.short	(.L_512 - .L_511)
	.align		4
.L_511:
        /*0ae4*/ 	.word	index@($vector_asinh_f32$_ZN4core9panicking5panic17hc7c8a74e6511bb99E)
        /*0ae8*/ 	.word	0x00000000


	//----- nvinfo : EIATTR_MAX_STACK_SIZE
	.align		4
.L_512:
        /*0aec*/ 	.byte	0x04, 0x23
        /*0aee*/ 	.short	(.L_514 - .L_513)
	.align		4
.L_513:
        /*0af0*/ 	.word	index@(vector_asinh_f32)
        /*0af4*/ 	.word	0x00000000


	//----- nvinfo : EIATTR_MIN_STACK_SIZE
	.align		4
.L_514:
        /*0af8*/ 	.byte	0x04, 0x12
        /*0afa*/ 	.short	(.L_516 - .L_515)
	.align		4
.L_515:
        /*0afc*/ 	.word	index@(vector_asinh_f32)
        /*0b00*/ 	.word	0x00000000


	//----- nvinfo : EIATTR_FRAME_SIZE
	.align		4
.L_516:
        /*0b04*/ 	.byte	0x04, 0x11
        /*0b06*/ 	.short	(.L_518 - .L_517)
	.align		4
.L_517:
        /*0b08*/ 	.word	index@(vector_asinh_f32)
        /*0b0c*/ 	.word	0x00000000


	//----- nvinfo : EIATTR_REGCOUNT
	.align		4
.L_518:
        /*0b10*/ 	.byte	0x04, 0x2f
        /*0b12*/ 	.short	(.L_520 - .L_519)
	.align		4
.L_519:
        /*0b14*/ 	.word	index@(vector_acosh_f32)
        /*0b18*/ 	.word	0x00000020


	//----- nvinfo : EIATTR_MAX_STACK_SIZE
	.align		4
.L_520:
        /*0b1c*/ 	.byte	0x04, 0x23
        /*0b1e*/ 	.short	(.L_522 - .L_521)
	.align		4
.L_521:
        /*0b20*/ 	.word	index@($__internal_19_$__cuda_sm20_div_u64)
        /*0b24*/ 	.word	0x00000000


	//----- nvinfo : EIATTR_MIN_STACK_SIZE
	.align		4
.L_522:
        /*0b28*/ 	.byte	0x04, 0x12
        /*0b2a*/ 	.short	(.L_524 - .L_523)
	.align		4
.L_523:
        /*0b2c*/ 	.word	index@($__internal_19_$__cuda_sm20_div_u64)
        /*0b30*/ 	.word	0x00000000


	//----- nvinfo : EIATTR_FRAME_SIZE
	.align		4
.L_524:
        /*0b34*/ 	.byte	0x04, 0x11
        /*0b36*/ 	.short	(.L_526 - .L_525)
	.align		4
.L_525:
        /*0b38*/ 	.word	index@($__internal_19_$__cuda_sm20_div_u64)
        /*0b3c*/ 	.word	0x00000000


	//----- nvinfo : EIATTR_MAX_STACK_SIZE
	.align		4
.L_526:
        /*0b40*/ 	.byte	0x04, 0x23
        /*0b42*/ 	.short	(.L_528 - .L_527)
	.align		4
.L_527:
        /*0b44*/ 	.word	index@($vector_acosh_f32$_ZN4core9panicking5panic17hc7c8a74e6511bb99E)
        /*0b48*/ 	.word	0x00000000


	//----- nvinfo : EIATTR_MIN_STACK_SIZE
	.align		4
.L_528:
        /*0b4c*/ 	.byte	0x04, 0x12
        /*0b4e*/ 	.short	(.L_530 - .L_529)
	.align		4
.L_529:
        /*0b50*/ 	.word	index@($vector_acosh_f32$_ZN4core9panicking5panic17hc7c8a74e6511bb99E)
        /*0b54*/ 	.word	0x00000000


	//----- nvinfo : EIATTR_FRAME_SIZE
	.align		4
.L_530:
        /*0b58*/ 	.byte	0x04, 0x11
        /*0b5a*/ 	.short	(.L_532 - .L_531)
	.align		4
.L_531:
        /*0b5c*/ 	.word	index@($vector_acosh_f32$_ZN4core9panicking5panic17hc7c8a74e6511bb99E)
        /*0b60*/ 	.word	0x00000000


	//----- nvinfo : EIATTR_MAX_STACK_SIZE
	.align		4
.L_532:
        /*0b64*/ 	.byte	0x04, 0x23
        /*0b66*/ 	.short	(.L_534 - .L_533)
	.align		4
.L_533:
        /*0b68*/ 	.word	index@(vector_acosh_f32)
        /*0b6c*/ 	.word	0x00000000


	//----- nvinfo : EIATTR_MIN_STACK_SIZE
	.align		4
.L_534:
        /*0b70*/ 	.byte	0x04, 0x12
        /*0b72*/ 	.short	(.L_536 - .L_535)
	.align		4
.L_535:
        /*0b74*/ 	.word	index@(vector_acosh_f32)
        /*0b78*/ 	.word	0x00000000


	//----- nvinfo : EIATTR_FRAME_SIZE
	.align		4
.L_536:
        /*0b7c*/ 	.byte	0x04, 0x11
        /*0b7e*/ 	.short	(.L_538 - .L_537)
	.align		4
.L_537:
        /*0b80*/ 	.word	index@(vector_acosh_f32)
        /*0b84*/ 	.word	0x00000000


	//----- nvinfo : EIATTR_REGCOUNT
	.align		4
.L_538:
        /*0b88*/ 	.byte	0x04, 0x2f
        /*0b8a*/ 	.short	(.L_540 - .L_539)
	.align		4
.L_539:
        /*0b8c*/ 	.word	index@(vector_atanh_f32)
        /*0b90*/ 	.word	0x00000020


	//----- nvinfo : EIATTR_MAX_STACK_SIZE
	.align		4
.L_540:
        /*0b94*/ 	.byte	0x04, 0x23
        /*0b96*/ 	.short	(.L_542 - .L_541)
	.align		4
.L_541:
        /*0b98*/ 	.word	index@($__internal_18_$__cuda_sm20_div_u64)
        /*0b9c*/ 	.word	0x00000000


	//----- nvinfo : EIATTR_MIN_STACK_SIZE
	.align		4
.L_542:
        /*0ba0*/ 	.byte	0x04, 0x12
        /*0ba2*/ 	.short	(.L_544 - .L_543)
	.align		4
.L_543:
        /*0ba4*/ 	.word	index@($__internal_18_$__cuda_sm20_div_u64)
        /*0ba8*/ 	.word	0x00000000


	//----- nvinfo : EIATTR_FRAME_SIZE
	.align		4
.L_544:
        /*0bac*/ 	.byte	0x04, 0x11
        /*0bae*/ 	.short	(.L_546 - .L_545)
	.align		4
.L_545:
        /*0bb0*/ 	.word	index@($__internal_18_$__cuda_sm20_div_u64)
        /*0bb4*/ 	.word	0x00000000


	//----- nvinfo : EIATTR_MAX_STACK_SIZE
	.align		4
.L_546:
        /*0bb8*/ 	.byte	0x04, 0x23
        /*0bba*/ 	.short	(.L_548 - .L_547)
	.align		4
.L_547:
        /*0bbc*/ 	.word	index@($vector_atanh_f32$_ZN4core9panicking5panic17hc7c8a74e6511bb99E)
        /*0bc0*/ 	.word	0x00000000


	//----- nvinfo : EIATTR_MIN_STACK_SIZE
	.align		4
.L_548:
        /*0bc4*/ 	.byte	0x04, 0x12
        /*0bc6*/ 	.short	(.L_550 - .L_549)
	.align		4
.L_549:
        /*0bc8*/ 	.word	index@($vector_atanh_f32$_ZN4core9panicking5panic17hc7c8a74e6511bb99E)
        /*0bcc*/ 	.word	0x00000000


	//----- nvinfo : EIATTR_FRAME_SIZE
	.align		4
.L_550:
        /*0bd0*/ 	.byte	0x04, 0x11
        /*0bd2*/ 	.short	(.L_552 - .L_551)
	.align		4
.L_551:
        /*0bd4*/ 	.word	index@($vector_atanh_f32$_ZN4core9panicking5panic17hc7c8a74e6511bb99E)
        /*0bd8*/ 	.word	0x00000000


	//----- nvinfo : EIATTR_MAX_STACK_SIZE
	.align		4
.L_552:
        /*0bdc*/ 	.byte	0x04, 0x23
        /*0bde*/ 	.short	(.L_554 - .L_553)
	.align		4
.L_553:
        /*0be0*/ 	.word	index@(vector_atanh_f32)
        /*0be4*/ 	.word	0x00000000


	//----- nvinfo : EIATTR_MIN_STACK_SIZE
	.align		4
.L_554:
        /*0be8*/ 	.byte	0x04, 0x12
        /*0bea*/ 	.short	(.L_556 - .L_555)
	.align		4
.L_555:
        /*0bec*/ 	.word	index@(vector_atanh_f32)
        /*0bf0*/ 	.word	0x00000000


	//----- nvinfo : EIATTR_FRAME_SIZE
	.align		4
.L_556:
        /*0bf4*/ 	.byte	0x04, 0x11
        /*0bf6*/ 	.short	(.L_558 - .L_557)
	.align		4
.L_557:
        /*0bf8*/ 	.word	index@(vector_atanh_f32)
        /*0bfc*/ 	.word	0x00000000


	//----- nvinfo : EIATTR_REGCOUNT
	.align		4
.L_558:
        /*0c00*/ 	.byte	0x04, 0x2f
        /*0c02*/ 	.short	(.L_560 - .L_559)
	.align		4
.L_559:
        /*0c04*/ 	.word	index@(vector_l1_norm_f32)
        /*0c08*/ 	.word	0x00000020


	//----- nvinfo : EIATTR_MAX_STACK_SIZE
	.align		4
.L_560:
        /*0c0c*/ 	.byte	0x04, 0x23
        /*0c0e*/ 	.short	(.L_562 - .L_561)
	.align		4
.L_561:
        /*0c10*/ 	.word	index@($__internal_17_$__cuda_sm20_div_u64)
        /*0c14*/ 	.word	0x00000000


	//----- nvinfo : EIATTR_MIN_STACK_SIZE
	.align		4
.L_562:
        /*0c18*/ 	.byte	0x04, 0x12
        /*0c1a*/ 	.short	(.L_564 - .L_563)
	.align		4
.L_563:
        /*0c1c*/ 	.word	index@($__internal_17_$__cuda_sm20_div_u64)
        /*0c20*/ 	.word	0x00000000


	//----- nvinfo : EIATTR_FRAME_SIZE
	.align		4
.L_564:
        /*0c24*/ 	.byte	0x04, 0x11
        /*0c26*/ 	.short	(.L_566 - .L_565)
	.align		4
.L_565:
        /*0c28*/ 	.word	index@($__internal_17_$__cuda_sm20_div_u64)
        /*0c2c*/ 	.word	0x00000000


	//----- nvinfo : EIATTR_MAX_STACK_SIZE
	.align		4
.L_566:
        /*0c30*/ 	.byte	0x04, 0x23
        /*0c32*/ 	.short	(.L_568 - .L_567)
	.align		4
.L_567:
        /*0c34*/ 	.word	index@(vector_l1_norm_f32)
        /*0c38*/ 	.word	0x00000000


	//----- nvinfo : EIATTR_MIN_STACK_SIZE
	.align		4
.L_568:
        /*0c3c*/ 	.byte	0x04, 0x12
        /*0c3e*/ 	.short	(.L_570 - .L_569)
	.align		4
.L_569:
        /*0c40*/ 	.word	index@(vector_l1_norm_f32)
        /*0c44*/ 	.word	0x00000000


	//----- nvinfo : EIATTR_FRAME_SIZE
	.align		4
.L_570:
        /*0c48*/ 	.byte	0x04, 0x11
        /*0c4a*/ 	.short	(.L_572 - .L_571)
	.align		4
.L_571:
        /*0c4c*/ 	.word	index@(vector_l1_norm_f32)
        /*0c50*/ 	.word	0x00000000


	//----- nvinfo : EIATTR_REGCOUNT
	.align		4
.L_572:
        /*0c54*/ 	.byte	0x04, 0x2f
        /*0c56*/ 	.short	(.L_574 - .L_573)
	.align		4
.L_573:
        /*0c58*/ 	.word	index@(vector_l2_norm_f32)
        /*0c5c*/ 	.word	0x00000020


	//----- nvinfo : EIATTR_MAX_STACK_SIZE
	.align		4
.L_574:
        /*0c60*/ 	.byte	0x04, 0x23
        /*0c62*/ 	.short	(.L_576 - .L_575)
	.align		4
.L_575:
        /*0c64*/ 	.word	index@($__internal_16_$__cuda_sm20_div_u64)
        /*0c68*/ 	.word	0x00000000


	//----- nvinfo : EIATTR_MIN_STACK_SIZE
	.align		4
.L_576:
        /*0c6c*/ 	.byte	0x04, 0x12
        /*0c6e*/ 	.short	(.L_578 - .L_577)
	.align		4
.L_577:
        /*0c70*/ 	.word	index@($__internal_16_$__cuda_sm20_div_u64)
        /*0c74*/ 	.word	0x00000000


	//----- nvinfo : EIATTR_FRAME_SIZE
	.align		4
.L_578:
        /*0c78*/ 	.byte	0x04, 0x11
        /*0c7a*/ 	.short	(.L_580 - .L_579)
	.align		4
.L_579:
        /*0c7c*/ 	.word	index@($__internal_16_$__cuda_sm20_div_u64)
        /*0c80*/ 	.word	0x00000000


	//----- nvinfo : EIATTR_MAX_STACK_SIZE
	.align		4
.L_580:
        /*0c84*/ 	.byte	0x04, 0x23
        /*0c86*/ 	.short	(.L_582 - .L_581)
	.align		4
.L_581:
        /*0c88*/ 	.word	index@(vector_l2_norm_f32)
        /*0c8c*/ 	.word	0x00000000


	//----- nvinfo : EIATTR_MIN_STACK_SIZE
	.align		4
.L_582:
        /*0c90*/ 	.byte	0x04, 0x12
        /*0c92*/ 	.short	(.L_584 - .L_583)
	.align		4
.L_583:
        /*0c94*/ 	.word	index@(vector_l2_norm_f32)
        /*0c98*/ 	.word	0x00000000


	//----- nvinfo : EIATTR_FRAME_SIZE
	.align		4
.L_584:
        /*0c9c*/ 	.byte	0x04, 0x11
        /*0c9e*/ 	.short	(.L_586 - .L_585)
	.align		4
.L_585:
        /*0ca0*/ 	.word	index@(vector_l2_norm_f32)
        /*0ca4*/ 	.word	0x00000000


	//----- nvinfo : EIATTR_REGCOUNT
	.align		4
.L_586:
        /*0ca8*/ 	.byte	0x04, 0x2f
        /*0caa*/ 	.short	(.L_588 - .L_587)
	.align		4
.L_587:
        /*0cac*/ 	.word	index@(vector_add_ref_f32)
        /*0cb0*/ 	.word	0x00000012


	//----- nvinfo : EIATTR_MAX_STACK_SIZE
	.align		4
.L_588:
        /*0cb4*/ 	.byte	0x04, 0x23
        /*0cb6*/ 	.short	(.L_590 - .L_589)
	.align		4
.L_589:
        /*0cb8*/ 	.word	index@($vector_add_ref_f32$_ZN4core9panicking18panic_bounds_check17h4e5c286e8d48ca34E)
        /*0cbc*/ 	.word	0x00000000


	//----- nvinfo : EIATTR_MIN_STACK_SIZE
	.align		4
.L_590:
        /*0cc0*/ 	.byte	0x04, 0x12
        /*0cc2*/ 	.short	(.L_592 - .L_591)
	.align		4
.L_591:
        /*0cc4*/ 	.word	index@($vector_add_ref_f32$_ZN4core9panicking18panic_bounds_check17h4e5c286e8d48ca34E)
        /*0cc8*/ 	.word	0x00000000


	//----- nvinfo : EIATTR_FRAME_SIZE
	.align		4
.L_592:
        /*0ccc*/ 	.byte	0x04, 0x11
        /*0cce*/ 	.short	(.L_594 - .L_593)
	.align		4
.L_593:
        /*0cd0*/ 	.word	index@($vector_add_ref_f32$_ZN4core9panicking18panic_bounds_check17h4e5c286e8d48ca34E)
        /*0cd4*/ 	.word	0x00000000


	//----- nvinfo : EIATTR_MAX_STACK_SIZE
	.align		4
.L_594:
        /*0cd8*/ 	.byte	0x04, 0x23
        /*0cda*/ 	.short	(.L_596 - .L_595)
	.align		4
.L_595:
        /*0cdc*/ 	.word	index@(vector_add_ref_f32)
        /*0ce0*/ 	.word	0x00000000


	//----- nvinfo : EIATTR_MIN_STACK_SIZE
	.align		4
.L_596:
        /*0ce4*/ 	.byte	0x04, 0x12
        /*0ce6*/ 	.short	(.L_598 - .L_597)
	.align		4
.L_597:
        /*0ce8*/ 	.word	index@(vector_add_ref_f32)
        /*0cec*/ 	.word	0x00000000


	//----- nvinfo : EIATTR_FRAME_SIZE
	.align		4
.L_598:
        /*0cf0*/ 	.byte	0x04, 0x11
        /*0cf2*/ 	.short	(.L_600 - .L_599)
	.align		4
.L_599:
        /*0cf4*/ 	.word	index@(vector_add_ref_f32)
        /*0cf8*/ 	.word	0x00000000


	//----- nvinfo : EIATTR_REGCOUNT
	.align		4
.L_600:
        /*0cfc*/ 	.byte	0x04, 0x2f
        /*0cfe*/ 	.short	(.L_602 - .L_601)
	.align		4
.L_601:
        /*0d00*/ 	.word	index@(vector_sub_ref_f32)
        /*0d04*/ 	.word	0x00000012


	//----- nvinfo : EIATTR_MAX_STACK_SIZE
	.align		4
.L_602:
        /*0d08*/ 	.byte	0x04, 0x23
        /*0d0a*/ 	.short	(.L_604 - .L_603)
	.align		4
.L_603:
        /*0d0c*/ 	.word	index@($vector_sub_ref_f32$_ZN4core9panicking18panic_bounds_check17h4e5c286e8d48ca34E)
        /*0d10*/ 	.word	0x00000000


	//----- nvinfo : EIATTR_MIN_STACK_SIZE
	.align		4
.L_604:
        /*0d14*/ 	.byte	0x04, 0x12
        /*0d16*/ 	.short	(.L_606 - .L_605)
	.align		4
.L_605:
        /*0d18*/ 	.word	index@($vector_sub_ref_f32$_ZN4core9panicking18panic_bounds_check17h4e5c286e8d48ca34E)
        /*0d1c*/ 	.word	0x00000000


	//----- nvinfo : EIATTR_FRAME_SIZE
	.align		4
.L_606:
        /*0d20*/ 	.byte	0x04, 0x11
        /*0d22*/ 	.short	(.L_608 - .L_607)
	.align		4
.L_607:
        /*0d24*/ 	.word	index@($vector_sub_ref_f32$_ZN4core9panicking18panic_bounds_check17h4e5c286e8d48ca34E)
        /*0d28*/ 	.word	0x00000000


	//----- nvinfo : EIATTR_MAX_STACK_SIZE
	.align		4
.L_608:
        /*0d2c*/ 	.byte	0x04, 0x23
        /*0d2e*/ 	.short	(.L_610 - .L_609)
	.align		4
.L_609:
        /*0d30*/ 	.word	index@(vector_sub_ref_f32)
        /*0d34*/ 	.word	0x00000000


	//----- nvinfo : EIATTR_MIN_STACK_SIZE
	.align		4
.L_610:
        /*0d38*/ 	.byte	0x04, 0x12
        /*0d3a*/ 	.short	(.L_612 - .L_611)
	.align		4
.L_611:
        /*0d3c*/ 	.word	index@(vector_sub_ref_f32)
        /*0d40*/ 	.word	0x00000000


	//----- nvinfo : EIATTR_FRAME_SIZE
	.align		4
.L_612:
        /*0d44*/ 	.byte	0x04, 0x11
        /*0d46*/ 	.short	(.L_614 - .L_613)
	.align		4
.L_613:
        /*0d48*/ 	.word	index@(vector_sub_ref_f32)
        /*0d4c*/ 	.word	0x00000000


	//----- nvinfo : EIATTR_REGCOUNT
	.align		4
.L_614:
        /*0d50*/ 	.byte	0x04, 0x2f
        /*0d52*/ 	.short	(.L_616 - .L_615)
	.align		4
.L_615:
        /*0d54*/ 	.word	index@(vector_mul_ref_f32)
        /*0d58*/ 	.word	0x00000012


	//----- nvinfo : EIATTR_MAX_STACK_SIZE
	.align		4
.L_616:
        /*0d5c*/ 	.byte	0x04, 0x23
        /*0d5e*/ 	.short	(.L_618 - .L_617)
	.align		4
.L_617:
        /*0d60*/ 	.word	index@($vector_mul_ref_f32$_ZN4core9panicking18panic_bounds_check17h4e5c286e8d48ca34E)
        /*0d64*/ 	.word	0x00000000


	//----- nvinfo : EIATTR_MIN_STACK_SIZE
	.align		4
.L_618:
        /*0d68*/ 	.byte	0x04, 0x12
        /*0d6a*/ 	.short	(.L_620 - .L_619)
	.align		4
.L_619:
        /*0d6c*/ 	.word	index@($vector_mul_ref_f32$_ZN4core9panicking18panic_bounds_check17h4e5c286e8d48ca34E)
        /*0d70*/ 	.word	0x00000000


	//----- nvinfo : EIATTR_FRAME_SIZE
	.align		4
.L_620:
        /*0d74*/ 	.byte	0x04, 0x11
        /*0d76*/ 	.short	(.L_622 - .L_621)
	.align		4
.L_621:
        /*0d78*/ 	.word	index@($vector_mul_ref_f32$_ZN4core9panicking18panic_bounds_check17h4e5c286e8d48ca34E)
        /*0d7c*/ 	.word	0x00000000


	//----- nvinfo : EIATTR_MAX_STACK_SIZE
	.align		4
.L_622:
        /*0d80*/ 	.byte	0x04, 0x23
        /*0d82*/ 	.short	(.L_624 - .L_623)
	.align		4
.L_623:
        /*0d84*/ 	.word	index@(vector_mul_ref_f32)
        /*0d88*/ 	.word	0x00000000


	//----- nvinfo : EIATTR_MIN_STACK_SIZE
	.align		4
.L_624:
        /*0d8c*/ 	.byte	0x04, 0x12
        /*0d8e*/ 	.short	(.L_626 - .L_625)
	.align		4
.L_625:
        /*0d90*/ 	.word	index@(vector_mul_ref_f32)
        /*0d94*/ 	.word	0x00000000


	//----- nvinfo : EIATTR_FRAME_SIZE
	.align		4
.L_626:
        /*0d98*/ 	.byte	0x04, 0x11
        /*0d9a*/ 	.short	(.L_628 - .L_627)
	.align		4
.L_627:
        /*0d9c*/ 	.word	index@(vector_mul_ref_f32)
        /*0da0*/ 	.word	0x00000000


	//----- nvinfo : EIATTR_REGCOUNT
	.align		4
.L_628:
        /*0da4*/ 	.byte	0x04, 0x2f
        /*0da6*/ 	.short	(.L_630 - .L_629)
	.align		4
.L_629:
        /*0da8*/ 	.word	index@(vector_div_ref_f32)
        /*0dac*/ 	.word	0x00000012


	//----- nvinfo : EIATTR_MAX_STACK_SIZE
	.align		4
.L_630:
        /*0db0*/ 	.byte	0x04, 0x23
        /*0db2*/ 	.short	(.L_632 - .L_631)
	.align		4
.L_631:
        /*0db4*/ 	.word	index@($vector_div_ref_f32$_ZN4core9panicking18panic_bounds_check17h4e5c286e8d48ca34E)
        /*0db8*/ 	.word	0x00000000


	//----- nvinfo : EIATTR_MIN_STACK_SIZE
	.align		4
.L_632:
        /*0dbc*/ 	.byte	0x04, 0x12
        /*0dbe*/ 	.short	(.L_634 - .L_633)
	.align		4
.L_633:
        /*0dc0*/ 	.word	index@($vector_div_ref_f32$_ZN4core9panicking18panic_bounds_check17h4e5c286e8d48ca34E)
        /*0dc4*/ 	.word	0x00000000


	//----- nvinfo : EIATTR_FRAME_SIZE
	.align		4
.L_634:
        /*0dc8*/ 	.byte	0x04, 0x11
        /*0dca*/ 	.short	(.L_636 - .L_635)
	.align		4
.L_635:
        /*0dcc*/ 	.word	index@($vector_div_ref_f32$_ZN4core9panicking18panic_bounds_check17h4e5c286e8d48ca34E)
        /*0dd0*/ 	.word	0x00000000


	//----- nvinfo : EIATTR_MAX_STACK_SIZE
	.align		4
.L_636:
        /*0dd4*/ 	.byte	0x04, 0x23
        /*0dd6*/ 	.short	(.L_638 - .L_637)
	.align		4
.L_637:
        /*0dd8*/ 	.word	index@(vector_div_ref_f32)
        /*0ddc*/ 	.word	0x00000000


	//----- nvinfo : EIATTR_MIN_STACK_SIZE
	.align		4
.L_638:
        /*0de0*/ 	.byte	0x04, 0x12
        /*0de2*/ 	.short	(.L_640 - .L_639)
	.align		4
.L_639:
        /*0de4*/ 	.word	index@(vector_div_ref_f32)
        /*0de8*/ 	.word	0x00000000


	//----- nvinfo : EIATTR_FRAME_SIZE
	.align		4
.L_640:
        /*0dec*/ 	.byte	0x04, 0x11
        /*0dee*/ 	.short	(.L_642 - .L_641)
	.align		4
.L_641:
        /*0df0*/ 	.word	index@(vector_div_ref_f32)
        /*0df4*/ 	.word	0x00000000


	//----- nvinfo : EIATTR_REGCOUNT
	.align		4
.L_642:
        /*0df8*/ 	.byte	0x04, 0x2f
        /*0dfa*/ 	.short	(.L_644 - .L_643)
	.align		4
.L_643:
        /*0dfc*/ 	.word	index@(vector_scale_ref_f32)
        /*0e00*/ 	.word	0x00000012


	//----- nvinfo : EIATTR_MAX_STACK_SIZE
	.align		4
.L_644:
        /*0e04*/ 	.byte	0x04, 0x23
        /*0e06*/ 	.short	(.L_646 - .L_645)
	.align		4
.L_645:
        /*0e08*/ 	.word	index@($vector_scale_ref_f32$_ZN4core9panicking18panic_bounds_check17h4e5c286e8d48ca34E)
        /*0e0c*/ 	.word	0x00000000


	//----- nvinfo : EIATTR_MIN_STACK_SIZE
	.align		4
.L_646:
        /*0e10*/ 	.byte	0x04, 0x12
        /*0e12*/ 	.short	(.L_648 - .L_647)
	.align		4
.L_647:
        /*0e14*/ 	.word	index@($vector_scale_ref_f32$_ZN4core9panicking18panic_bounds_check17h4e5c286e8d48ca34E)
        /*0e18*/ 	.word	0x00000000


	//----- nvinfo : EIATTR_FRAME_SIZE
	.align		4
.L_648:
        /*0e1c*/ 	.byte	0x04, 0x11
        /*0e1e*/ 	.short	(.L_650 - .L_649)
	.align		4
.L_649:
        /*0e20*/ 	.word	index@($vector_scale_ref_f32$_ZN4core9panicking18panic_bounds_check17h4e5c286e8d48ca34E)
        /*0e24*/ 	.word	0x00000000


	//----- nvinfo : EIATTR_MAX_STACK_SIZE
	.align		4
.L_650:
        /*0e28*/ 	.byte	0x04, 0x23
        /*0e2a*/ 	.short	(.L_652 - .L_651)
	.align		4
.L_651:
        /*0e2c*/ 	.word	index@(vector_scale_ref_f32)
        /*0e30*/ 	.word	0x00000000


	//----- nvinfo : EIATTR_MIN_STACK_SIZE
	.align		4
.L_652:
        /*0e34*/ 	.byte	0x04, 0x12
        /*0e36*/ 	.short	(.L_654 - .L_653)
	.align		4
.L_653:
        /*0e38*/ 	.word	index@(vector_scale_ref_f32)
        /*0e3c*/ 	.word	0x00000000


	//----- nvinfo : EIATTR_FRAME_SIZE
	.align		4
.L_654:
        /*0e40*/ 	.byte	0x04, 0x11
        /*0e42*/ 	.short	(.L_656 - .L_655)
	.align		4
.L_655:
        /*0e44*/ 	.word	index@(vector_scale_ref_f32)
        /*0e48*/ 	.word	0x00000000


	//----- nvinfo : EIATTR_REGCOUNT
	.align		4
.L_656:
        /*0e4c*/ 	.byte	0x04, 0x2f
        /*0e4e*/ 	.short	(.L_658 - .L_657)
	.align		4
.L_657:
        /*0e50*/ 	.word	index@(vector_descale_ref_f32)
        /*0e54*/ 	.word	0x00000012


	//----- nvinfo : EIATTR_MAX_STACK_SIZE
	.align		4
.L_658:
        /*0e58*/ 	.byte	0x04, 0x23
        /*0e5a*/ 	.short	(.L_660 - .L_659)
	.align		4
.L_659:
        /*0e5c*/ 	.word	index@($vector_descale_ref_f32$_ZN4core9panicking18panic_bounds_check17h4e5c286e8d48ca34E)
        /*0e60*/ 	.word	0x00000000


	//----- nvinfo : EIATTR_MIN_STACK_SIZE
	.align		4
.L_660:
        /*0e64*/ 	.byte	0x04, 0x12
        /*0e66*/ 	.short	(.L_662 - .L_661)
	.align		4
.L_661:
        /*0e68*/ 	.word	index@($vector_descale_ref_f32$_ZN4core9panicking18panic_bounds_check17h4e5c286e8d48ca34E)
        /*0e6c*/ 	.word	0x00000000


	//----- nvinfo : EIATTR_FRAME_SIZE
	.align		4
.L_662:
        /*0e70*/ 	.byte	0x04, 0x11
        /*0e72*/ 	.short	(.L_664 - .L_663)
	.align		4
.L_663:
        /*0e74*/ 	.word	index@($vector_descale_ref_f32$_ZN4core9panicking18panic_bounds_check17h4e5c286e8d48ca34E)
        /*0e78*/ 	.word	0x00000000


	//----- nvinfo : EIATTR_MAX_STACK_SIZE
	.align		4
.L_664:
        /*0e7c*/ 	.byte	0x04, 0x23
        /*0e7e*/ 	.short	(.L_666 - .L_665)
	.align		4
.L_665:
        /*0e80*/ 	.word	index@(vector_descale_ref_f32)
        /*0e84*/ 	.word	0x00000000


	//----- nvinfo : EIATTR_MIN_STACK_SIZE
	.align		4
.L_666:
        /*0e88*/ 	.byte	0x04, 0x12
        /*0e8a*/ 	.short	(.L_668 - .L_667)
	.align		4
.L_667:
        /*0e8c*/ 	.word	index@(vector_descale_ref_f32)
        /*0e90*/ 	.word	0x00000000


	//----- nvinfo : EIATTR_FRAME_SIZE
	.align		4
.L_668:
        /*0e94*/ 	.byte	0x04, 0x11
        /*0e96*/ 	.short	(.L_670 - .L_669)
	.align		4
.L_669:
        /*0e98*/ 	.word	index@(vector_descale_ref_f32)
        /*0e9c*/ 	.word	0x00000000


	//----- nvinfo : EIATTR_REGCOUNT
	.align		4
.L_670:
        /*0ea0*/ 	.byte	0x04, 0x2f
        /*0ea2*/ 	.short	(.L_672 - .L_671)
	.align		4
.L_671:
        /*0ea4*/ 	.word	index@(vector_powf_ref_f32)
        /*0ea8*/ 	.word	0x00000012


	//----- nvinfo : EIATTR_MAX_STACK_SIZE
	.align		4
.L_672:
        /*0eac*/ 	.byte	0x04, 0x23
        /*0eae*/ 	.short	(.L_674 - .L_673)
	.align		4
.L_673:
        /*0eb0*/ 	.word	index@($vector_powf_ref_f32$_ZN4core9panicking18panic_bounds_check17h4e5c286e8d48ca34E)
        /*0eb4*/ 	.word	0x00000000


	//----- nvinfo : EIATTR_MIN_STACK_SIZE
	.align		4
.L_674:
        /*0eb8*/ 	.byte	0x04, 0x12
        /*0eba*/ 	.short	(.L_676 - .L_675)
	.align		4
.L_675:
        /*0ebc*/ 	.word	index@($vector_powf_ref_f32$_ZN4core9panicking18panic_bounds_check17h4e5c286e8d48ca34E)
        /*0ec0*/ 	.word	0x00000000


	//----- nvinfo : EIATTR_FRAME_SIZE
	.align		4
.L_676:
        /*0ec4*/ 	.byte	0x04, 0x11
        /*0ec6*/ 	.short	(.L_678 - .L_677)
	.align		4
.L_677:
        /*0ec8*/ 	.word	index@($vector_powf_ref_f32$_ZN4core9panicking18panic_bounds_check17h4e5c286e8d48ca34E)
        /*0ecc*/ 	.word	0x00000000


	//----- nvinfo : EIATTR_MAX_STACK_SIZE
	.align		4
.L_678:
        /*0ed0*/ 	.byte	0x04, 0x23
        /*0ed2*/ 	.short	(.L_680 - .L_679)
	.align		4
.L_679:
        /*0ed4*/ 	.word	index@(vector_powf_ref_f32)
        /*0ed8*/ 	.word	0x00000000


	//----- nvinfo : EIATTR_MIN_STACK_SIZE
	.align		4
.L_680:
        /*0edc*/ 	.byte	0x04, 0x12
        /*0ede*/ 	.short	(.L_682 - .L_681)
	.align		4
.L_681:
        /*0ee0*/ 	.word	index@(vector_powf_ref_f32)
        /*0ee4*/ 	.word	0x00000000


	//----- nvinfo : EIATTR_FRAME_SIZE
	.align		4
.L_682:
        /*0ee8*/ 	.byte	0x04, 0x11
        /*0eea*/ 	.short	(.L_684 - .L_683)
	.align		4
.L_683:
        /*0eec*/ 	.word	index@(vector_powf_ref_f32)
        /*0ef0*/ 	.word	0x00000000


	//----- nvinfo : EIATTR_REGCOUNT
	.align		4
.L_684:
        /*0ef4*/ 	.byte	0x04, 0x2f
        /*0ef6*/ 	.short	(.L_686 - .L_685)
	.align		4
.L_685:
        /*0ef8*/ 	.word	index@(vector_ln_ref_f32)
        /*0efc*/ 	.word	0x00000010


	//----- nvinfo : EIATTR_MAX_STACK_SIZE
	.align		4
.L_686:
        /*0f00*/ 	.byte	0x04, 0x23
        /*0f02*/ 	.short	(.L_688 - .L_687)
	.align		4
.L_687:
        /*0f04*/ 	.word	index@(vector_ln_ref_f32)
        /*0f08*/ 	.word	0x00000000


	//----- nvinfo : EIATTR_MIN_STACK_SIZE
	.align		4
.L_688:
        /*0f0c*/ 	.byte	0x04, 0x12
        /*0f0e*/ 	.short	(.L_690 - .L_689)
	.align		4
.L_689:
        /*0f10*/ 	.word	index@(vector_ln_ref_f32)
        /*0f14*/ 	.word	0x00000000


	//----- nvinfo : EIATTR_FRAME_SIZE
	.align		4
.L_690:
        /*0f18*/ 	.byte	0x04, 0x11
        /*0f1a*/ 	.short	(.L_692 - .L_691)
	.align		4
.L_691:
        /*0f1c*/ 	.word	index@(vector_ln_ref_f32)
        /*0f20*/ 	.word	0x00000000


	//----- nvinfo : EIATTR_REGCOUNT
	.align		4
.L_692:
        /*0f24*/ 	.byte	0x04, 0x2f
        /*0f26*/ 	.short	(.L_694 - .L_693)
	.align		4
.L_693:
        /*0f28*/ 	.word	index@(vector_log2_ref_f32)
        /*0f2c*/ 	.word	0x00000010


	//----- nvinfo : EIATTR_MAX_STACK_SIZE
	.align		4
.L_694:
        /*0f30*/ 	.byte	0x04, 0x23
        /*0f32*/ 	.short	(.L_696 - .L_695)
	.align		4
.L_695:
        /*0f34*/ 	.word	index@(vector_log2_ref_f32)
        /*0f38*/ 	.word	0x00000000


	//----- nvinfo : EIATTR_MIN_STACK_SIZE
	.align		4
.L_696:
        /*0f3c*/ 	.byte	0x04, 0x12
        /*0f3e*/ 	.short	(.L_698 - .L_697)
	.align		4
.L_697:
        /*0f40*/ 	.word	index@(vector_log2_ref_f32)
        /*0f44*/ 	.word	0x00000000


	//----- nvinfo : EIATTR_FRAME_SIZE
	.align		4
.L_698:
        /*0f48*/ 	.byte	0x04, 0x11
        /*0f4a*/ 	.short	(.L_700 - .L_699)
	.align		4
.L_699:
        /*0f4c*/ 	.word	index@(vector_log2_ref_f32)
        /*0f50*/ 	.word	0x00000000


	//----- nvinfo : EIATTR_REGCOUNT
	.align		4
.L_700:
        /*0f54*/ 	.byte	0x04, 0x2f
        /*0f56*/ 	.short	(.L_702 - .L_701)
	.align		4
.L_701:
        /*0f58*/ 	.word	index@(vector_exp_ref_f32)
        /*0f5c*/ 	.word	0x00000010


	//----- nvinfo : EIATTR_MAX_STACK_SIZE
	.align		4
.L_702:
        /*0f60*/ 	.byte	0x04, 0x23
        /*0f62*/ 	.short	(.L_704 - .L_703)
	.align		4
.L_703:
        /*0f64*/ 	.word	index@(vector_exp_ref_f32)
        /*0f68*/ 	.word	0x00000000


	//----- nvinfo : EIATTR_MIN_STACK_SIZE
	.align		4
.L_704:
        /*0f6c*/ 	.byte	0x04, 0x12
        /*0f6e*/ 	.short	(.L_706 - .L_705)
	.align		4
.L_705:
        /*0f70*/ 	.word	index@(vector_exp_ref_f32)
        /*0f74*/ 	.word	0x00000000


	//----- nvinfo : EIATTR_FRAME_SIZE
	.align		4
.L_706:
        /*0f78*/ 	.byte	0x04, 0x11
        /*0f7a*/ 	.short	(.L_708 - .L_707)
	.align		4
.L_707:
        /*0f7c*/ 	.word	index@(vector_exp_ref_f32)
        /*0f80*/ 	.word	0x00000000


	//----- nvinfo : EIATTR_REGCOUNT
	.align		4
.L_708:
        /*0f84*/ 	.byte	0x04, 0x2f
        /*0f86*/ 	.short	(.L_710 - .L_709)
	.align		4
.L_709:
        /*0f88*/ 	.word	index@(vector_exp2_ref_f32)
        /*0f8c*/ 	.word	0x00000010


	//----- nvinfo : EIATTR_MAX_STACK_SIZE
	.align		4
.L_710:
        /*0f90*/ 	.byte	0x04, 0x23
        /*0f92*/ 	.short	(.L_712 - .L_711)
	.align		4
.L_711:
        /*0f94*/ 	.word	index@(vector_exp2_ref_f32)
        /*0f98*/ 	.word	0x00000000


	//----- nvinfo : EIATTR_MIN_STACK_SIZE
	.align		4
.L_712:
        /*0f9c*/ 	.byte	0x04, 0x12
        /*0f9e*/ 	.short	(.L_714 - .L_713)
	.align		4
.L_713:
        /*0fa0*/ 	.word	index@(vector_exp2_ref_f32)
        /*0fa4*/ 	.word	0x00000000


	//----- nvinfo : EIATTR_FRAME_SIZE
	.align		4
.L_714:
        /*0fa8*/ 	.byte	0x04, 0x11
        /*0faa*/ 	.short	(.L_716 - .L_715)
	.align		4
.L_715:
        /*0fac*/ 	.word	index@(vector_exp2_ref_f32)
        /*0fb0*/ 	.word	0x00000000


	//----- nvinfo : EIATTR_REGCOUNT
	.align		4
.L_716:
        /*0fb4*/ 	.byte	0x04, 0x2f
        /*0fb6*/ 	.short	(.L_718 - .L_717)
	.align		4
.L_717:
        /*0fb8*/ 	.word	index@(vector_recip_ref_f32)
        /*0fbc*/ 	.word	0x00000010


	//----- nvinfo : EIATTR_MAX_STACK_SIZE
	.align		4
.L_718:
        /*0fc0*/ 	.byte	0x04, 0x23
        /*0fc2*/ 	.short	(.L_720 - .L_719)
	.align		4
.L_719:
        /*0fc4*/ 	.word	index@(vector_recip_ref_f32)
        /*0fc8*/ 	.word	0x00000000


	//----- nvinfo : EIATTR_MIN_STACK_SIZE
	.align		4
.L_720:
        /*0fcc*/ 	.byte	0x04, 0x12
        /*0fce*/ 	.short	(.L_722 - .L_721)
	.align		4
.L_721:
        /*0fd0*/ 	.word	index@(vector_recip_ref_f32)
        /*0fd4*/ 	.word	0x00000000


	//----- nvinfo : EIATTR_FRAME_SIZE
	.align		4
.L_722:
        /*0fd8*/ 	.byte	0x04, 0x11
        /*0fda*/ 	.short	(.L_724 - .L_723)
	.align		4
.L_723:
        /*0fdc*/ 	.word	index@(vector_recip_ref_f32)
        /*0fe0*/ 	.word	0x00000000


	//----- nvinfo : EIATTR_REGCOUNT
	.align		4
.L_724:
        /*0fe4*/ 	.byte	0x04, 0x2f
        /*0fe6*/ 	.short	(.L_726 - .L_725)
	.align		4
.L_725:
        /*0fe8*/ 	.word	index@(vector_sin_ref_f32)
        /*0fec*/ 	.word	0x00000010


	//----- nvinfo : EIATTR_MAX_STACK_SIZE
	.align		4
.L_726:
        /*0ff0*/ 	.byte	0x04, 0x23
        /*0ff2*/ 	.short	(.L_728 - .L_727)
	.align		4
.L_727:
        /*0ff4*/ 	.word	index@(vector_sin_ref_f32)
        /*0ff8*/ 	.word	0x00000000


	//----- nvinfo : EIATTR_MIN_STACK_SIZE
	.align		4
.L_728:
        /*0ffc*/ 	.byte	0x04, 0x12
        /*0ffe*/ 	.short	(.L_730 - .L_729)
	.align		4
.L_729:
        /*1000*/ 	.word	index@(vector_sin_ref_f32)
        /*1004*/ 	.word	0x00000000


	//----- nvinfo : EIATTR_FRAME_SIZE
	.align		4
.L_730:
        /*1008*/ 	.byte	0x04, 0x11
        /*100a*/ 	.short	(.L_732 - .L_731)
	.align		4
.L_731:
        /*100c*/ 	.word	index@(vector_sin_ref_f32)
        /*1010*/ 	.word	0x00000000


	//----- nvinfo : EIATTR_REGCOUNT
	.align		4
.L_732:
        /*1014*/ 	.byte	0x04, 0x2f
        /*1016*/ 	.short	(.L_734 - .L_733)
	.align		4
.L_733:
        /*1018*/ 	.word	index@(vector_cos_ref_f32)
        /*101c*/ 	.word	0x00000010


	//----- nvinfo : EIATTR_MAX_STACK_SIZE
	.align		4
.L_734:
        /*1020*/ 	.byte	0x04, 0x23
        /*1022*/ 	.short	(.L_736 - .L_735)
	.align		4
.L_735:
        /*1024*/ 	.word	index@(vector_cos_ref_f32)
        /*1028*/ 	.word	0x00000000


	//----- nvinfo : EIATTR_MIN_STACK_SIZE
	.align		4
.L_736:
        /*102c*/ 	.byte	0x04, 0x12
        /*102e*/ 	.short	(.L_738 - .L_737)
	.align		4
.L_737:
        /*1030*/ 	.word	index@(vector_cos_ref_f32)
        /*1034*/ 	.word	0x00000000


	//----- nvinfo : EIATTR_FRAME_SIZE
	.align		4
.L_738:
        /*1038*/ 	.byte	0x04, 0x11
        /*103a*/ 	.short	(.L_740 - .L_739)
	.align		4
.L_739:
        /*103c*/ 	.word	index@(vector_cos_ref_f32)
        /*1040*/ 	.word	0x00000000


	//----- nvinfo : EIATTR_REGCOUNT
	.align		4
.L_740:
        /*1044*/ 	.byte	0x04, 0x2f
        /*1046*/ 	.short	(.L_742 - .L_741)
	.align		4
.L_741:
        /*1048*/ 	.word	index@(vector_tan_ref_f32)
        /*104c*/ 	.word	0x00000010


	//----- nvinfo : EIATTR_MAX_STACK_SIZE
	.align		4
.L_742:
        /*1050*/ 	.byte	0x04, 0x23
        /*1052*/ 	.short	(.L_744 - .L_743)
	.align		4
.L_743:
        /*1054*/ 	.word	index@(vector_tan_ref_f32)
        /*1058*/ 	.word	0x00000000


	//----- nvinfo : EIATTR_MIN_STACK_SIZE
	.align		4
.L_744:
        /*105c*/ 	.byte	0x04, 0x12
        /*105e*/ 	.short	(.L_746 - .L_745)
	.align		4
.L_745:
        /*1060*/ 	.word	index@(vector_tan_ref_f32)
        /*1064*/ 	.word	0x00000000


	//----- nvinfo : EIATTR_FRAME_SIZE
	.align		4
.L_746:
        /*1068*/ 	.byte	0x04, 0x11
        /*106a*/ 	.short	(.L_748 - .L_747)
	.align		4
.L_747:
        /*106c*/ 	.word	index@(vector_tan_ref_f32)
        /*1070*/ 	.word	0x00000000


	//----- nvinfo : EIATTR_REGCOUNT
	.align		4
.L_748:
        /*1074*/ 	.byte	0x04, 0x2f
        /*1076*/ 	.short	(.L_750 - .L_749)
	.align		4
.L_749:
        /*1078*/ 	.word	index@(vector_asin_ref_f32)
        /*107c*/ 	.word	0x0000000a


	//----- nvinfo : EIATTR_MAX_STACK_SIZE
	.align		4
.L_750:
        /*1080*/ 	.byte	0x04, 0x23
        /*1082*/ 	.short	(.L_752 - .L_751)
	.align		4
.L_751:
        /*1084*/ 	.word	index@($vector_asin_ref_f32$_ZN4core9panicking5panic17hc7c8a74e6511bb99E)
        /*1088*/ 	.word	0x00000000


	//----- nvinfo : EIATTR_MIN_STACK_SIZE
	.align		4
.L_752:
        /*108c*/ 	.byte	0x04, 0x12
        /*108e*/ 	.short	(.L_754 - .L_753)
	.align		4
.L_753:
        /*1090*/ 	.word	index@($vector_asin_ref_f32$_ZN4core9panicking5panic17hc7c8a74e6511bb99E)
        /*1094*/ 	.word	0x00000000


	//----- nvinfo : EIATTR_FRAME_SIZE
	.align		4
.L_754:
        /*1098*/ 	.byte	0x04, 0x11
        /*109a*/ 	.short	(.L_756 - .L_755)
	.align		4
.L_755:
        /*109c*/ 	.word	index@($vector_asin_ref_f32$_ZN4core9panicking5panic17hc7c8a74e6511bb99E)
        /*10a0*/ 	.word	0x00000000


	//----- nvinfo : EIATTR_MAX_STACK_SIZE
	.align		4
.L_756:
        /*10a4*/ 	.byte	0x04, 0x23
        /*10a6*/ 	.short	(.L_758 - .L_757)
	.align		4
.L_757:
        /*10a8*/ 	.word	index@(vector_asin_ref_f32)
        /*10ac*/ 	.word	0x00000000


	//----- nvinfo : EIATTR_MIN_STACK_SIZE
	.align		4
.L_758:
        /*10b0*/ 	.byte	0x04, 0x12
        /*10b2*/ 	.short	(.L_760 - .L_759)
	.align		4
.L_759:
        /*10b4*/ 	.word	index@(vector_asin_ref_f32)
        /*10b8*/ 	.word	0x00000000


	//----- nvinfo : EIATTR_FRAME_SIZE
	.align		4
.L_760:
        /*10bc*/ 	.byte	0x04, 0x11
        /*10be*/ 	.short	(.L_762 - .L_761)
	.align		4
.L_761:
        /*10c0*/ 	.word	index@(vector_asin_ref_f32)
        /*10c4*/ 	.word	0x00000000


	//----- nvinfo : EIATTR_REGCOUNT
	.align		4
.L_762:
        /*10c8*/ 	.byte	0x04, 0x2f
        /*10ca*/ 	.short	(.L_764 - .L_763)
	.align		4
.L_763:
        /*10cc*/ 	.word	index@(vector_acos_ref_f32)
        /*10d0*/ 	.word	0x0000000a


	//----- nvinfo : EIATTR_MAX_STACK_SIZE
	.align		4
.L_764:
        /*10d4*/ 	.byte	0x04, 0x23
        /*10d6*/ 	.short	(.L_766 - .L_765)
	.align		4
.L_765:
        /*10d8*/ 	.word	index@($vector_acos_ref_f32$_ZN4core9panicking5panic17hc7c8a74e6511bb99E)
        /*10dc*/ 	.word	0x00000000


	//----- nvinfo : EIATTR_MIN_STACK_SIZE
	.align		4
.L_766:
        /*10e0*/ 	.byte	0x04, 0x12
        /*10e2*/ 	.short	(.L_768 - .L_767)
	.align		4
.L_767:
        /*10e4*/ 	.word	index@($vector_acos_ref_f32$_ZN4core9panicking5panic17hc7c8a74e6511bb99E)
        /*10e8*/ 	.word	0x00000000


	//----- nvinfo : EIATTR_FRAME_SIZE
	.align		4
.L_768:
        /*10ec*/ 	.byte	0x04, 0x11
        /*10ee*/ 	.short	(.L_770 - .L_769)
	.align		4
.L_769:
        /*10f0*/ 	.word	index@($vector_acos_ref_f32$_ZN4core9panicking5panic17hc7c8a74e6511bb99E)
        /*10f4*/ 	.word	0x00000000


	//----- nvinfo : EIATTR_MAX_STACK_SIZE
	.align		4
.L_770:
        /*10f8*/ 	.byte	0x04, 0x23
        /*10fa*/ 	.short	(.L_772 - .L_771)
	.align		4
.L_771:
        /*10fc*/ 	.word	index@(vector_acos_ref_f32)
        /*1100*/ 	.word	0x00000000


	//----- nvinfo : EIATTR_MIN_STACK_SIZE
	.align		4
.L_772:
        /*1104*/ 	.byte	0x04, 0x12
        /*1106*/ 	.short	(.L_774 - .L_773)
	.align		4
.L_773:
        /*1108*/ 	.word	index@(vector_acos_ref_f32)
        /*110c*/ 	.word	0x00000000


	//----- nvinfo : EIATTR_FRAME_SIZE
	.align		4
.L_774:
        /*1110*/ 	.byte	0x04, 0x11
        /*1112*/ 	.short	(.L_776 - .L_775)
	.align		4
.L_775:
        /*1114*/ 	.word	index@(vector_acos_ref_f32)
        /*1118*/ 	.word	0x00000000


	//----- nvinfo : EIATTR_REGCOUNT
	.align		4
.L_776:
        /*111c*/ 	.byte	0x04, 0x2f
        /*111e*/ 	.short	(.L_778 - .L_777)
	.align		4
.L_777:
        /*1120*/ 	.word	index@(vector_atan_ref_f32)
        /*1124*/ 	.word	0x0000000a


	//----- nvinfo : EIATTR_MAX_STACK_SIZE
	.align		4
.L_778:
        /*1128*/ 	.byte	0x04, 0x23
        /*112a*/ 	.short	(.L_780 - .L_779)
	.align		4
.L_779:
        /*112c*/ 	.word	index@($vector_atan_ref_f32$_ZN4core9panicking5panic17hc7c8a74e6511bb99E)
        /*1130*/ 	.word	0x00000000


	//----- nvinfo : EIATTR_MIN_STACK_SIZE
	.align		4
.L_780:
        /*1134*/ 	.byte	0x04, 0x12
        /*1136*/ 	.short	(.L_782 - .L_781)
	.align		4
.L_781:
        /*1138*/ 	.word	index@($vector_atan_ref_f32$_ZN4core9panicking5panic17hc7c8a74e6511bb99E)
        /*113c*/ 	.word	0x00000000


	//----- nvinfo : EIATTR_FRAME_SIZE
	.align		4
.L_782:
        /*1140*/ 	.byte	0x04, 0x11
        /*1142*/ 	.short	(.L_784 - .L_783)
	.align		4
.L_783:
        /*1144*/ 	.word	index@($vector_atan_ref_f32$_ZN4core9panicking5panic17hc7c8a74e6511bb99E)
        /*1148*/ 	.word	0x00000000


	//----- nvinfo : EIATTR_MAX_STACK_SIZE
	.align		4
.L_784:
        /*114c*/ 	.byte	0x04, 0x23
        /*114e*/ 	.short	(.L_786 - .L_785)
	.align		4
.L_785:
        /*1150*/ 	.word	index@(vector_atan_ref_f32)
        /*1154*/ 	.word	0x00000000


	//----- nvinfo : EIATTR_MIN_STACK_SIZE
	.align		4
.L_786:
        /*1158*/ 	.byte	0x04, 0x12
        /*115a*/ 	.short	(.L_788 - .L_787)
	.align		4
.L_787:
        /*115c*/ 	.word	index@(vector_atan_ref_f32)
        /*1160*/ 	.word	0x00000000


	//----- nvinfo : EIATTR_FRAME_SIZE
	.align		4
.L_788:
        /*1164*/ 	.byte	0x04, 0x11
        /*1166*/ 	.short	(.L_790 - .L_789)
	.align		4
.L_789:
        /*1168*/ 	.word	index@(vector_atan_ref_f32)
        /*116c*/ 	.word	0x00000000


	//----- nvinfo : EIATTR_REGCOUNT
	.align		4
.L_790:
        /*1170*/ 	.byte	0x04, 0x2f
        /*1172*/ 	.short	(.L_792 - .L_791)
	.align		4
.L_791:
        /*1174*/ 	.word	index@(vector_sinh_ref_f32)
        /*1178*/ 	.word	0x00000010


	//----- nvinfo : EIATTR_MAX_STACK_SIZE
	.align		4
.L_792:
        /*117c*/ 	.byte	0x04, 0x23
        /*117e*/ 	.short	(.L_794 - .L_793)
	.align		4
.L_793:
        /*1180*/ 	.word	index@(vector_sinh_ref_f32)
        /*1184*/ 	.word	0x00000000


	//----- nvinfo : EIATTR_MIN_STACK_SIZE
	.align		4
.L_794:
        /*1188*/ 	.byte	0x04, 0x12
        /*118a*/ 	.short	(.L_796 - .L_795)
	.align		4
.L_795:
        /*118c*/ 	.word	index@(vector_sinh_ref_f32)
        /*1190*/ 	.word	0x00000000


	//----- nvinfo : EIATTR_FRAME_SIZE
	.align		4
.L_796:
        /*1194*/ 	.byte	0x04, 0x11
        /*1196*/ 	.short	(.L_798 - .L_797)
	.align		4
.L_797:
        /*1198*/ 	.word	index@(vector_sinh_ref_f32)
        /*119c*/ 	.word	0x00000000


	//----- nvinfo : EIATTR_REGCOUNT
	.align		4
.L_798:
        /*11a0*/ 	.byte	0x04, 0x2f
        /*11a2*/ 	.short	(.L_800 - .L_799)
	.align		4
.L_799:
        /*11a4*/ 	.word	index@(vector_cosh_ref_f32)
        /*11a8*/ 	.word	0x00000010


	//----- nvinfo : EIATTR_MAX_STACK_SIZE
	.align		4
.L_800:
        /*11ac*/ 	.byte	0x04, 0x23
        /*11ae*/ 	.short	(.L_802 - .L_801)
	.align		4
.L_801:
        /*11b0*/ 	.word	index@(vector_cosh_ref_f32)
        /*11b4*/ 	.word	0x00000000


	//----- nvinfo : EIATTR_MIN_STACK_SIZE
	.align		4
.L_802:
        /*11b8*/ 	.byte	0x04, 0x12
        /*11ba*/ 	.short	(.L_804 - .L_803)
	.align		4
.L_803:
        /*11bc*/ 	.word	index@(vector_cosh_ref_f32)
        /*11c0*/ 	.word	0x00000000


	//----- nvinfo : EIATTR_FRAME_SIZE
	.align		4
.L_804:
        /*11c4*/ 	.byte	0x04, 0x11
        /*11c6*/ 	.short	(.L_806 - .L_805)
	.align		4
.L_805:
        /*11c8*/ 	.word	index@(vector_cosh_ref_f32)
        /*11cc*/ 	.word	0x00000000


	//----- nvinfo : EIATTR_REGCOUNT
	.align		4
.L_806:
        /*11d0*/ 	.byte	0x04, 0x2f
        /*11d2*/ 	.short	(.L_808 - .L_807)
	.align		4
.L_807:
        /*11d4*/ 	.word	index@(vector_tanh_ref_f32)
        /*11d8*/ 	.word	0x00000010


	//----- nvinfo : EIATTR_MAX_STACK_SIZE
	.align		4
.L_808:
        /*11dc*/ 	.byte	0x04, 0x23
        /*11de*/ 	.short	(.L_810 - .L_809)
	.align		4
.L_809:
        /*11e0*/ 	.word	index@(vector_tanh_ref_f32)
        /*11e4*/ 	.word	0x00000000


	//----- nvinfo : EIATTR_MIN_STACK_SIZE
	.align		4
.L_810:
        /*11e8*/ 	.byte	0x04, 0x12
        /*11ea*/ 	.short	(.L_812 - .L_811)
	.align		4
.L_811:
        /*11ec*/ 	.word	index@(vector_tanh_ref_f32)
        /*11f0*/ 	.word	0x00000000


	//----- nvinfo : EIATTR_FRAME_SIZE
	.align		4
.L_812:
        /*11f4*/ 	.byte	0x04, 0x11
        /*11f6*/ 	.short	(.L_814 - .L_813)
	.align		4
.L_813:
        /*11f8*/ 	.word	index@(vector_tanh_ref_f32)
        /*11fc*/ 	.word	0x00000000


	//----- nvinfo : EIATTR_REGCOUNT
	.align		4
.L_814:
        /*1200*/ 	.byte	0x04, 0x2f
        /*1202*/ 	.short	(.L_816 - .L_815)
	.align		4
.L_815:
        /*1204*/ 	.word	index@(vector_asinh_ref_f32)
        /*1208*/ 	.word	0x0000000a


	//----- nvinfo : EIATTR_MAX_STACK_SIZE
	.align		4
.L_816:
        /*120c*/ 	.byte	0x04, 0x23
        /*120e*/ 	.short	(.L_818 - .L_817)
	.align		4
.L_817:
        /*1210*/ 	.word	index@($vector_asinh_ref_f32$_ZN4core9panicking5panic17hc7c8a74e6511bb99E)
        /*1214*/ 	.word	0x00000000


	//----- nvinfo : EIATTR_MIN_STACK_SIZE
	.align		4
.L_818:
        /*1218*/ 	.byte	0x04, 0x12
        /*121a*/ 	.short	(.L_820 - .L_819)
	.align		4
.L_819:
        /*121c*/ 	.word	index@($vector_asinh_ref_f32$_ZN4core9panicking5panic17hc7c8a74e6511bb99E)
        /*1220*/ 	.word	0x00000000


	//----- nvinfo : EIATTR_FRAME_SIZE
	.align		4
.L_820:
        /*1224*/ 	.byte	0x04, 0x11
        /*1226*/ 	.short	(.L_822 - .L_821)
	.align		4
.L_821:
        /*1228*/ 	.word	index@($vector_asinh_ref_f32$_ZN4core9panicking5panic17hc7c8a74e6511bb99E)
        /*122c*/ 	.word	0x00000000


	//----- nvinfo : EIATTR_MAX_STACK_SIZE
	.align		4
.L_822:
        /*1230*/ 	.byte	0x04, 0x23
        /*1232*/ 	.short	(.L_824 - .L_823)
	.align		4
.L_823:
        /*1234*/ 	.word	index@(vector_asinh_ref_f32)
        /*1238*/ 	.word	0x00000000


	//----- nvinfo : EIATTR_MIN_STACK_SIZE
	.align		4
.L_824:
        /*123c*/ 	.byte	0x04, 0x12
        /*123e*/ 	.short	(.L_826 - .L_825)
	.align		4
.L_825:
        /*1240*/ 	.word	index@(vector_asinh_ref_f32)
        /*1244*/ 	.word	0x00000000


	//----- nvinfo : EIATTR_FRAME_SIZE
	.align		4
.L_826:
        /*1248*/ 	.byte	0x04, 0x11
        /*124a*/ 	.short	(.L_828 - .L_827)
	.align		4
.L_827:
        /*124c*/ 	.word	index@(vector_asinh_ref_f32)
        /*1250*/ 	.word	0x00000000


	//----- nvinfo : EIATTR_REGCOUNT
	.align		4
.L_828:
        /*1254*/ 	.byte	0x04, 0x2f
        /*1256*/ 	.short	(.L_830 - .L_829)
	.align		4
.L_829:
        /*1258*/ 	.word	index@(vector_acosh_ref_f32)
        /*125c*/ 	.word	0x0000000a


	//----- nvinfo : EIATTR_MAX_STACK_SIZE
	.align		4
.L_830:
        /*1260*/ 	.byte	0x04, 0x23
        /*1262*/ 	.short	(.L_832 - .L_831)
	.align		4
.L_831:
        /*1264*/ 	.word	index@($vector_acosh_ref_f32$_ZN4core9panicking5panic17hc7c8a74e6511bb99E)
        /*1268*/ 	.word	0x00000000


	//----- nvinfo : EIATTR_MIN_STACK_SIZE
	.align		4
.L_832:
        /*126c*/ 	.byte	0x04, 0x12
        /*126e*/ 	.short	(.L_834 - .L_833)
	.align		4
.L_833:
        /*1270*/ 	.word	index@($vector_acosh_ref_f32$_ZN4core9panicking5panic17hc7c8a74e6511bb99E)
        /*1274*/ 	.word	0x00000000


	//----- nvinfo : EIATTR_FRAME_SIZE
	.align		4
.L_834:
        /*1278*/ 	.byte	0x04, 0x11
        /*127a*/ 	.short	(.L_836 - .L_835)
	.align		4
.L_835:
        /*127c*/ 	.word	index@($vector_acosh_ref_f32$_ZN4core9panicking5panic17hc7c8a74e6511bb99E)
        /*1280*/ 	.word	0x00000000


	//----- nvinfo : EIATTR_MAX_STACK_SIZE
	.align		4
.L_836:
        /*1284*/ 	.byte	0x04, 0x23
        /*1286*/ 	.short	(.L_838 - .L_837)
	.align		4
.L_837:
        /*1288*/ 	.word	index@(vector_acosh_ref_f32)
        /*128c*/ 	.word	0x00000000


	//----- nvinfo : EIATTR_MIN_STACK_SIZE
	.align		4
.L_838:
        /*1290*/ 	.byte	0x04, 0x12
        /*1292*/ 	.short	(.L_840 - .L_839)
	.align		4
.L_839:
        /*1294*/ 	.word	index@(vector_acosh_ref_f32)
        /*1298*/ 	.word	0x00000000


	//----- nvinfo : EIATTR_FRAME_SIZE
	.align		4
.L_840:
        /*129c*/ 	.byte	0x04, 0x11
        /*129e*/ 	.short	(.L_842 - .L_841)
	.align		4
.L_841:
        /*12a0*/ 	.word	index@(vector_acosh_ref_f32)
        /*12a4*/ 	.word	0x00000000


	//----- nvinfo : EIATTR_REGCOUNT
	.align		4
.L_842:
        /*12a8*/ 	.byte	0x04, 0x2f
        /*12aa*/ 	.short	(.L_844 - .L_843)
	.align		4
.L_843:
        /*12ac*/ 	.word	index@(vector_atanh_ref_f32)
        /*12b0*/ 	.word	0x0000000a


	//----- nvinfo : EIATTR_MAX_STACK_SIZE
	.align		4
.L_844:
        /*12b4*/ 	.byte	0x04, 0x23
        /*12b6*/ 	.short	(.L_846 - .L_845)
	.align		4
.L_845:
        /*12b8*/ 	.word	index@($vector_atanh_ref_f32$_ZN4core9panicking5panic17hc7c8a74e6511bb99E)
        /*12bc*/ 	.word	0x00000000


	//----- nvinfo : EIATTR_MIN_STACK_SIZE
	.align		4
.L_846:
        /*12c0*/ 	.byte	0x04, 0x12
        /*12c2*/ 	.short	(.L_848 - .L_847)
	.align		4
.L_847:
        /*12c4*/ 	.word	index@($vector_atanh_ref_f32$_ZN4core9panicking5panic17hc7c8a74e6511bb99E)
        /*12c8*/ 	.word	0x00000000


	//----- nvinfo : EIATTR_FRAME_SIZE
	.align		4
.L_848:
        /*12cc*/ 	.byte	0x04, 0x11
        /*12ce*/ 	.short	(.L_850 - .L_849)
	.align		4
.L_849:
        /*12d0*/ 	.word	index@($vector_atanh_ref_f32$_ZN4core9panicking5panic17hc7c8a74e6511bb99E)
        /*12d4*/ 	.word	0x00000000


	//----- nvinfo : EIATTR_MAX_STACK_SIZE
	.align		4
.L_850:
        /*12d8*/ 	.byte	0x04, 0x23
        /*12da*/ 	.short	(.L_852 - .L_851)
	.align		4
.L_851:
        /*12dc*/ 	.word	index@(vector_atanh_ref_f32)
        /*12e0*/ 	.word	0x00000000


	//----- nvinfo : EIATTR_MIN_STACK_SIZE
	.align		4
.L_852:
        /*12e4*/ 	.byte	0x04, 0x12
        /*12e6*/ 	.short	(.L_854 - .L_853)
	.align		4
.L_853:
        /*12e8*/ 	.word	index@(vector_atanh_ref_f32)
        /*12ec*/ 	.word	0x00000000


	//----- nvinfo : EIATTR_FRAME_SIZE
	.align		4
.L_854:
        /*12f0*/ 	.byte	0x04, 0x11
        /*12f2*/ 	.short	(.L_856 - .L_855)
	.align		4
.L_855:
        /*12f4*/ 	.word	index@(vector_atanh_ref_f32)
        /*12f8*/ 	.word	0x00000000


	//----- nvinfo : EIATTR_REGCOUNT
	.align		4
.L_856:
        /*12fc*/ 	.byte	0x04, 0x2f
        /*12fe*/ 	.short	(.L_858 - .L_857)
	.align		4
.L_857:
        /*1300*/ 	.word	index@(vector_add_vec_f32)
        /*1304*/ 	.word	0x00000020


	//----- nvinfo : EIATTR_MAX_STACK_SIZE
	.align		4
.L_858:
        /*1308*/ 	.byte	0x04, 0x23
        /*130a*/ 	.short	(.L_860 - .L_859)
	.align		4
.L_859:
        /*130c*/ 	.word	index@($__internal_15_$__cuda_sm20_div_u64)
        /*1310*/ 	.word	0x00000000


	//----- nvinfo : EIATTR_MIN_STACK_SIZE
	.align		4
.L_860:
        /*1314*/ 	.byte	0x04, 0x12
        /*1316*/ 	.short	(.L_862 - .L_861)
	.align		4
.L_861:
        /*1318*/ 	.word	index@($__internal_15_$__cuda_sm20_div_u64)
        /*131c*/ 	.word	0x00000000


	//----- nvinfo : EIATTR_FRAME_SIZE
	.align		4
.L_862:
        /*1320*/ 	.byte	0x04, 0x11
        /*1322*/ 	.short	(.L_864 - .L_863)
	.align		4
.L_863:
        /*1324*/ 	.word	index@($__internal_15_$__cuda_sm20_div_u64)
        /*1328*/ 	.word	0x00000000


	//----- nvinfo : EIATTR_MAX_STACK_SIZE
	.align		4
.L_864:
        /*132c*/ 	.byte	0x04, 0x23
        /*132e*/ 	.short	(.L_866 - .L_865)
	.align		4
.L_865:
        /*1330*/ 	.word	index@(vector_add_vec_f32)
        /*1334*/ 	.word	0x00000000


	//----- nvinfo : EIATTR_MIN_STACK_SIZE
	.align		4
.L_866:
        /*1338*/ 	.byte	0x04, 0x12
        /*133a*/ 	.short	(.L_868 - .L_867)
	.align		4
.L_867:
        /*133c*/ 	.word	index@(vector_add_vec_f32)
        /*1340*/ 	.word	0x00000000


	//----- nvinfo : EIATTR_FRAME_SIZE
	.align		4
.L_868:
        /*1344*/ 	.byte	0x04, 0x11
        /*1346*/ 	.short	(.L_870 - .L_869)
	.align		4
.L_869:
        /*1348*/ 	.word	index@(vector_add_vec_f32)
        /*134c*/ 	.word	0x00000000


	//----- nvinfo : EIATTR_REGCOUNT
	.align		4
.L_870:
        /*1350*/ 	.byte	0x04, 0x2f
        /*1352*/ 	.short	(.L_872 - .L_871)
	.align		4
.L_871:
        /*1354*/ 	.word	index@(vector_sub_vec_f32)
        /*1358*/ 	.word	0x00000020


	//----- nvinfo : EIATTR_MAX_STACK_SIZE
	.align		4
.L_872:
        /*135c*/ 	.byte	0x04, 0x23
        /*135e*/ 	.short	(.L_874 - .L_873)
	.align		4
.L_873:
        /*1360*/ 	.word	index@($__internal_14_$__cuda_sm20_div_u64)
        /*1364*/ 	.word	0x00000000


	//----- nvinfo : EIATTR_MIN_STACK_SIZE
	.align		4
.L_874:
        /*1368*/ 	.byte	0x04, 0x12
        /*136a*/ 	.short	(.L_876 - .L_875)
	.align		4
.L_875:
        /*136c*/ 	.word	index@($__internal_14_$__cuda_sm20_div_u64)
        /*1370*/ 	.word	0x00000000


	//----- nvinfo : EIATTR_FRAME_SIZE
	.align		4
.L_876:
        /*1374*/ 	.byte	0x04, 0x11
        /*1376*/ 	.short	(.L_878 - .L_877)
	.align		4
.L_877:
        /*1378*/ 	.word	index@($__internal_14_$__cuda_sm20_div_u64)
        /*137c*/ 	.word	0x00000000


	//----- nvinfo : EIATTR_MAX_STACK_SIZE
	.align		4
.L_878:
        /*1380*/ 	.byte	0x04, 0x23
        /*1382*/ 	.short	(.L_880 - .L_879)
	.align		4
.L_879:
        /*1384*/ 	.word	index@(vector_sub_vec_f32)
        /*1388*/ 	.word	0x00000000


	//----- nvinfo : EIATTR_MIN_STACK_SIZE
	.align		4
.L_880:
        /*138c*/ 	.byte	0x04, 0x12
        /*138e*/ 	.short	(.L_882 - .L_881)
	.align		4
.L_881:
        /*1390*/ 	.word	index@(vector_sub_vec_f32)
        /*1394*/ 	.word	0x00000000


	//----- nvinfo : EIATTR_FRAME_SIZE
	.align		4
.L_882:
        /*1398*/ 	.byte	0x04, 0x11
        /*139a*/ 	.short	(.L_884 - .L_883)
	.align		4
.L_883:
        /*139c*/ 	.word	index@(vector_sub_vec_f32)
        /*13a0*/ 	.word	0x00000000


	//----- nvinfo : EIATTR_REGCOUNT
	.align		4
.L_884:
        /*13a4*/ 	.byte	0x04, 0x2f
        /*13a6*/ 	.short	(.L_886 - .L_885)
	.align		4
.L_885:
        /*13a8*/ 	.word	index@(vector_mul_vec_f32)
        /*13ac*/ 	.word	0x00000020


	//----- nvinfo : EIATTR_MAX_STACK_SIZE
	.align		4
.L_886:
        /*13b0*/ 	.byte	0x04, 0x23
        /*13b2*/ 	.short	(.L_888 - .L_887)
	.align		4
.L_887:
        /*13b4*/ 	.word	index@($__internal_13_$__cuda_sm20_div_u64)
        /*13b8*/ 	.word	0x00000000


	//----- nvinfo : EIATTR_MIN_STACK_SIZE
	.align		4
.L_888:
        /*13bc*/ 	.byte	0x04, 0x12
        /*13be*/ 	.short	(.L_890 - .L_889)
	.align		4
.L_889:
        /*13c0*/ 	.word	index@($__internal_13_$__cuda_sm20_div_u64)
        /*13c4*/ 	.word	0x00000000


	//----- nvinfo : EIATTR_FRAME_SIZE
	.align		4
.L_890:
        /*13c8*/ 	.byte	0x04, 0x11
        /*13ca*/ 	.short	(.L_892 - .L_891)
	.align		4
.L_891:
        /*13cc*/ 	.word	index@($__internal_13_$__cuda_sm20_div_u64)
        /*13d0*/ 	.word	0x00000000


	//----- nvinfo : EIATTR_MAX_STACK_SIZE
	.align		4
.L_892:
        /*13d4*/ 	.byte	0x04, 0x23
        /*13d6*/ 	.short	(.L_894 - .L_893)
	.align		4
.L_893:
        /*13d8*/ 	.word	index@(vector_mul_vec_f32)
        /*13dc*/ 	.word	0x00000000


	//----- nvinfo : EIATTR_MIN_STACK_SIZE
	.align		4
.L_894:
        /*13e0*/ 	.byte	0x04, 0x12
        /*13e2*/ 	.short	(.L_896 - .L_895)
	.align		4
.L_895:
        /*13e4*/ 	.word	index@(vector_mul_vec_f32)
        /*13e8*/ 	.word	0x00000000


	//----- nvinfo : EIATTR_FRAME_SIZE
	.align		4
.L_896:
        /*13ec*/ 	.byte	0x04, 0x11
        /*13ee*/ 	.short	(.L_898 - .L_897)
	.align		4
.L_897:
        /*13f0*/ 	.word	index@(vector_mul_vec_f32)
        /*13f4*/ 	.word	0x00000000


	//----- nvinfo : EIATTR_REGCOUNT
	.align		4
.L_898:
        /*13f8*/ 	.byte	0x04, 0x2f
        /*13fa*/ 	.short	(.L_900 - .L_899)
	.align		4
.L_899:
        /*13fc*/ 	.word	index@(vector_div_vec_f32)
        /*1400*/ 	.word	0x00000020


	//----- nvinfo : EIATTR_MAX_STACK_SIZE
	.align		4
.L_900:
        /*1404*/ 	.byte	0x04, 0x23
        /*1406*/ 	.short	(.L_902 - .L_901)
	.align		4
.L_901:
        /*1408*/ 	.word	index@($__internal_12_$__cuda_sm20_div_u64)
        /*140c*/ 	.word	0x00000000


	//----- nvinfo : EIATTR_MIN_STACK_SIZE
	.align		4
.L_902:
        /*1410*/ 	.byte	0x04, 0x12
        /*1412*/ 	.short	(.L_904 - .L_903)
	.align		4
.L_903:
        /*1414*/ 	.word	index@($__internal_12_$__cuda_sm20_div_u64)
        /*1418*/ 	.word	0x00000000


	//----- nvinfo : EIATTR_FRAME_SIZE
	.align		4
.L_904:
        /*141c*/ 	.byte	0x04, 0x11
        /*141e*/ 	.short	(.L_906 - .L_905)
	.align		4
.L_905:
        /*1420*/ 	.word	index@($__internal_12_$__cuda_sm20_div_u64)
        /*1424*/ 	.word	0x00000000


	//----- nvinfo : EIATTR_MAX_STACK_SIZE
	.align		4
.L_906:
        /*1428*/ 	.byte	0x04, 0x23
        /*142a*/ 	.short	(.L_908 - .L_907)
	.align		4
.L_907:
        /*142c*/ 	.word	index@(vector_div_vec_f32)
        /*1430*/ 	.word	0x00000000


	//----- nvinfo : EIATTR_MIN_STACK_SIZE
	.align		4
.L_908:
        /*1434*/ 	.byte	0x04, 0x12
        /*1436*/ 	.short	(.L_910 - .L_909)
	.align		4
.L_909:
        /*1438*/ 	.word	index@(vector_div_vec_f32)
        /*143c*/ 	.word	0x00000000


	//----- nvinfo : EIATTR_FRAME_SIZE
	.align		4
.L_910:
        /*1440*/ 	.byte	0x04, 0x11
        /*1442*/ 	.short	(.L_912 - .L_911)
	.align		4
.L_911:
        /*1444*/ 	.word	index@(vector_div_vec_f32)
        /*1448*/ 	.word	0x00000000


	//----- nvinfo : EIATTR_REGCOUNT
	.align		4
.L_912:
        /*144c*/ 	.byte	0x04, 0x2f
        /*144e*/ 	.short	(.L_914 - .L_913)
	.align		4
.L_913:
        /*1450*/ 	.word	index@(vector_powf_vec_f32)
        /*1454*/ 	.word	0x00000020


	//----- nvinfo : EIATTR_MAX_STACK_SIZE
	.align		4
.L_914:
        /*1458*/ 	.byte	0x04, 0x23
        /*145a*/ 	.short	(.L_916 - .L_915)
	.align		4
.L_915:
        /*145c*/ 	.word	index@($__internal_11_$__cuda_sm20_div_u64)
        /*1460*/ 	.word	0x00000000


	//----- nvinfo : EIATTR_MIN_STACK_SIZE
	.align		4
.L_916:
        /*1464*/ 	.byte	0x04, 0x12
        /*1466*/ 	.short	(.L_918 - .L_917)
	.align		4
.L_917:
        /*1468*/ 	.word	index@($__internal_11_$__cuda_sm20_div_u64)
        /*146c*/ 	.word	0x00000000


	//----- nvinfo : EIATTR_FRAME_SIZE
	.align		4
.L_918:
        /*1470*/ 	.byte	0x04, 0x11
        /*1472*/ 	.short	(.L_920 - .L_919)
	.align		4
.L_919:
        /*1474*/ 	.word	index@($__internal_11_$__cuda_sm20_div_u64)
        /*1478*/ 	.word	0x00000000


	//----- nvinfo : EIATTR_MAX_STACK_SIZE
	.align		4
.L_920:
        /*147c*/ 	.byte	0x04, 0x23
        /*147e*/ 	.short	(.L_922 - .L_921)
	.align		4
.L_921:
        /*1480*/ 	.word	index@(vector_powf_vec_f32)
        /*1484*/ 	.word	0x00000000


	//----- nvinfo : EIATTR_MIN_STACK_SIZE
	.align		4
.L_922:
        /*1488*/ 	.byte	0x04, 0x12
        /*148a*/ 	.short	(.L_924 - .L_923)
	.align		4
.L_923:
        /*148c*/ 	.word	index@(vector_powf_vec_f32)
        /*1490*/ 	.word	0x00000000


	//----- nvinfo : EIATTR_FRAME_SIZE
	.align		4
.L_924:
        /*1494*/ 	.byte	0x04, 0x11
        /*1496*/ 	.short	(.L_926 - .L_925)
	.align		4
.L_925:
        /*1498*/ 	.word	index@(vector_powf_vec_f32)
        /*149c*/ 	.word	0x00000000


	//----- nvinfo : EIATTR_REGCOUNT
	.align		4
.L_926:
        /*14a0*/ 	.byte	0x04, 0x2f
        /*14a2*/ 	.short	(.L_928 - .L_927)
	.align		4
.L_927:
        /*14a4*/ 	.word	index@(vector_greater_vec_f32)
        /*14a8*/ 	.word	0x00000020


	//----- nvinfo : EIATTR_MAX_STACK_SIZE
	.align		4
.L_928:
        /*14ac*/ 	.byte	0x04, 0x23
        /*14ae*/ 	.short	(.L_930 - .L_929)
	.align		4
.L_929:
        /*14b0*/ 	.word	index@($__internal_10_$__cuda_sm20_div_u64)
        /*14b4*/ 	.word	0x00000000


	//----- nvinfo : EIATTR_MIN_STACK_SIZE
	.align		4
.L_930:
        /*14b8*/ 	.byte	0x04, 0x12
        /*14ba*/ 	.short	(.L_932 - .L_931)
	.align		4
.L_931:
        /*14bc*/ 	.word	index@($__internal_10_$__cuda_sm20_div_u64)
        /*14c0*/ 	.word	0x00000000


	//----- nvinfo : EIATTR_FRAME_SIZE
	.align		4
.L_932:
        /*14c4*/ 	.byte	0x04, 0x11
        /*14c6*/ 	.short	(.L_934 - .L_933)
	.align		4
.L_933:
        /*14c8*/ 	.word	index@($__internal_10_$__cuda_sm20_div_u64)
        /*14cc*/ 	.word	0x00000000


	//----- nvinfo : EIATTR_MAX_STACK_SIZE
	.align		4
.L_934:
        /*14d0*/ 	.byte	0x04, 0x23
        /*14d2*/ 	.short	(.L_936 - .L_935)
	.align		4
.L_935:
        /*14d4*/ 	.word	index@(vector_greater_vec_f32)
        /*14d8*/ 	.word	0x00000000


	//----- nvinfo : EIATTR_MIN_STACK_SIZE
	.align		4
.L_936:
        /*14dc*/ 	.byte	0x04, 0x12
        /*14de*/ 	.short	(.L_938 - .L_937)
	.align		4
.L_937:
        /*14e0*/ 	.word	index@(vector_greater_vec_f32)
        /*14e4*/ 	.word	0x00000000


	//----- nvinfo : EIATTR_FRAME_SIZE
	.align		4
.L_938:
        /*14e8*/ 	.byte	0x04, 0x11
        /*14ea*/ 	.short	(.L_940 - .L_939)
	.align		4
.L_939:
        /*14ec*/ 	.word	index@(vector_greater_vec_f32)
        /*14f0*/ 	.word	0x00000000


	//----- nvinfo : EIATTR_REGCOUNT
	.align		4
.L_940:
        /*14f4*/ 	.byte	0x04, 0x2f
        /*14f6*/ 	.short	(.L_942 - .L_941)
	.align		4
.L_941:
        /*14f8*/ 	.word	index@(vector_lesser_vec_f32)
        /*14fc*/ 	.word	0x00000020


	//----- nvinfo : EIATTR_MAX_STACK_SIZE
	.align		4
.L_942:
        /*1500*/ 	.byte	0x04, 0x23
        /*1502*/ 	.short	(.L_944 - .L_943)
	.align		4
.L_943:
        /*1504*/ 	.word	index@($__internal_9_$__cuda_sm20_div_u64)
        /*1508*/ 	.word	0x00000000


	//----- nvinfo : EIATTR_MIN_STACK_SIZE
	.align		4
.L_944:
        /*150c*/ 	.byte	0x04, 0x12
        /*150e*/ 	.short	(.L_946 - .L_945)
	.align		4
.L_945:
        /*1510*/ 	.word	index@($__internal_9_$__cuda_sm20_div_u64)
        /*1514*/ 	.word	0x00000000


	//----- nvinfo : EIATTR_FRAME_SIZE
	.align		4
.L_946:
        /*1518*/ 	.byte	0x04, 0x11
        /*151a*/ 	.short	(.L_948 - .L_947)
	.align		4
.L_947:
        /*151c*/ 	.word	index@($__internal_9_$__cuda_sm20_div_u64)
        /*1520*/ 	.word	0x00000000


	//----- nvinfo : EIATTR_MAX_STACK_SIZE
	.align		4
.L_948:
        /*1524*/ 	.byte	0x04, 0x23
        /*1526*/ 	.short	(.L_950 - .L_949)
	.align		4
.L_949:
        /*1528*/ 	.word	index@(vector_lesser_vec_f32)
        /*152c*/ 	.word	0x00000000


	//----- nvinfo : EIATTR_MIN_STACK_SIZE
	.align		4
.L_950:
        /*1530*/ 	.byte	0x04, 0x12
        /*1532*/ 	.short	(.L_952 - .L_951)
	.align		4
.L_951:
        /*1534*/ 	.word	index@(vector_lesser_vec_f32)
        /*1538*/ 	.word	0x00000000


	//----- nvinfo : EIATTR_FRAME_SIZE
	.align		4
.L_952:
        /*153c*/ 	.byte	0x04, 0x11
        /*153e*/ 	.short	(.L_954 - .L_953)
	.align		4
.L_953:
        /*1540*/ 	.word	index@(vector_lesser_vec_f32)
        /*1544*/ 	.word	0x00000000


	//----- nvinfo : EIATTR_REGCOUNT
	.align		4
.L_954:
        /*1548*/ 	.byte	0x04, 0x2f
        /*154a*/ 	.short	(.L_956 - .L_955)
	.align		4
.L_955:
        /*154c*/ 	.word	index@(vector_dot_f32)
        /*1550*/ 	.word	0x00000004


	//----- nvinfo : EIATTR_MAX_STACK_SIZE
	.align		4
.L_956:
        /*1554*/ 	.byte	0x04, 0x23
        /*1556*/ 	.short	(.L_958 - .L_957)
	.align		4
.L_957:
        /*1558*/ 	.word	index@($vector_dot_f32$_ZN4core9panicking5panic17hc7c8a74e6511bb99E)
        /*155c*/ 	.word	0x00000000


	//----- nvinfo : EIATTR_MIN_STACK_SIZE
	.align		4
.L_958:
        /*1560*/ 	.byte	0x04, 0x12
        /*1562*/ 	.short	(.L_960 - .L_959)
	.align		4
.L_959:
        /*1564*/ 	.word	index@($vector_dot_f32$_ZN4core9panicking5panic17hc7c8a74e6511bb99E)
        /*1568*/ 	.word	0x00000000


	//----- nvinfo : EIATTR_FRAME_SIZE
	.align		4
.L_960:
        /*156c*/ 	.byte	0x04, 0x11
        /*156e*/ 	.short	(.L_962 - .L_961)
	.align		4
.L_961:
        /*1570*/ 	.word	index@($vector_dot_f32$_ZN4core9panicking5panic17hc7c8a74e6511bb99E)
        /*1574*/ 	.word	0x00000000


	//----- nvinfo : EIATTR_MAX_STACK_SIZE
	.align		4
.L_962:
        /*1578*/ 	.byte	0x04, 0x23
        /*157a*/ 	.short	(.L_964 - .L_963)
	.align		4
.L_963:
        /*157c*/ 	.word	index@(vector_dot_f32)
        /*1580*/ 	.word	0x00000000


	//----- nvinfo : EIATTR_MIN_STACK_SIZE
	.align		4
.L_964:
        /*1584*/ 	.byte	0x04, 0x12
        /*1586*/ 	.short	(.L_966 - .L_965)
	.align		4
.L_965:
        /*1588*/ 	.word	index@(vector_dot_f32)
        /*158c*/ 	.word	0x00000000


	//----- nvinfo : EIATTR_FRAME_SIZE
	.align		4
.L_966:
        /*1590*/ 	.byte	0x04, 0x11
        /*1592*/ 	.short	(.L_968 - .L_967)
	.align		4
.L_967:
        /*1594*/ 	.word	index@(vector_dot_f32)
        /*1598*/ 	.word	0x00000000


	//----- nvinfo : EIATTR_REGCOUNT
	.align		4
.L_968:
        /*159c*/ 	.byte	0x04, 0x2f
        /*159e*/ 	.short	(.L_970 - .L_969)
	.align		4
.L_969:
        /*15a0*/ 	.word	index@(vector_quote_f32)
        /*15a4*/ 	.word	0x00000004


	//----- nvinfo : EIATTR_MAX_STACK_SIZE
	.align		4
.L_970:
        /*15a8*/ 	.byte	0x04, 0x23
        /*15aa*/ 	.short	(.L_972 - .L_971)
	.align		4
.L_971:
        /*15ac*/ 	.word	index@($vector_quote_f32$_ZN4core9panicking5panic17hc7c8a74e6511bb99E)
        /*15b0*/ 	.word	0x00000000


	//----- nvinfo : EIATTR_MIN_STACK_SIZE
	.align		4
.L_972:
        /*15b4*/ 	.byte	0x04, 0x12
        /*15b6*/ 	.short	(.L_974 - .L_973)
	.align		4
.L_973:
        /*15b8*/ 	.word	index@($vector_quote_f32$_ZN4core9panicking5panic17hc7c8a74e6511bb99E)
        /*15bc*/ 	.word	0x00000000


	//----- nvinfo : EIATTR_FRAME_SIZE
	.align		4
.L_974:
        /*15c0*/ 	.byte	0x04, 0x11
        /*15c2*/ 	.short	(.L_976 - .L_975)
	.align		4
.L_975:
        /*15c4*/ 	.word	index@($vector_quote_f32$_ZN4core9panicking5panic17hc7c8a74e6511bb99E)
        /*15c8*/ 	.word	0x00000000


	//----- nvinfo : EIATTR_MAX_STACK_SIZE
	.align		4
.L_976:
        /*15cc*/ 	.byte	0x04, 0x23
        /*15ce*/ 	.short	(.L_978 - .L_977)
	.align		4
.L_977:
        /*15d0*/ 	.word	index@(vector_quote_f32)
        /*15d4*/ 	.word	0x00000000


	//----- nvinfo : EIATTR_MIN_STACK_SIZE
	.align		4
.L_978:
        /*15d8*/ 	.byte	0x04, 0x12
        /*15da*/ 	.short	(.L_980 - .L_979)
	.align		4
.L_979:
        /*15dc*/ 	.word	index@(vector_quote_f32)
        /*15e0*/ 	.word	0x00000000


	//----- nvinfo : EIATTR_FRAME_SIZE
	.align		4
.L_980:
        /*15e4*/ 	.byte	0x04, 0x11
        /*15e6*/ 	.short	(.L_982 - .L_981)
	.align		4
.L_981:
        /*15e8*/ 	.word	index@(vector_quote_f32)
        /*15ec*/ 	.word	0x00000000


	//----- nvinfo : EIATTR_REGCOUNT
	.align		4
.L_982:
        /*15f0*/ 	.byte	0x04, 0x2f
        /*15f2*/ 	.short	(.L_984 - .L_983)
	.align		4
.L_983:
        /*15f4*/ 	.word	index@(vector_add_vec_ref_f32)
        /*15f8*/ 	.word	0x00000020


	//----- nvinfo : EIATTR_MAX_STACK_SIZE
	.align		4
.L_984:
        /*15fc*/ 	.byte	0x04, 0x23
        /*15fe*/ 	.short	(.L_986 - .L_985)
	.align		4
.L_985:
        /*1600*/ 	.word	index@($__internal_8_$__cuda_sm20_div_u64)
        /*1604*/ 	.word	0x00000000


	//----- nvinfo : EIATTR_MIN_STACK_SIZE
	.align		4
.L_986:
        /*1608*/ 	.byte	0x04, 0x12
        /*160a*/ 	.short	(.L_988 - .L_987)
	.align		4
.L_987:
        /*160c*/ 	.word	index@($__internal_8_$__cuda_sm20_div_u64)
        /*1610*/ 	.word	0x00000000


	//----- nvinfo : EIATTR_FRAME_SIZE
	.align		4
.L_988:
        /*1614*/ 	.byte	0x04, 0x11
        /*1616*/ 	.short	(.L_990 - .L_989)
	.align		4
.L_989:
        /*1618*/ 	.word	index@($__internal_8_$__cuda_sm20_div_u64)
        /*161c*/ 	.word	0x00000000


	//----- nvinfo : EIATTR_MAX_STACK_SIZE
	.align		4
.L_990:
        /*1620*/ 	.byte	0x04, 0x23
        /*1622*/ 	.short	(.L_992 - .L_991)
	.align		4
.L_991:
        /*1624*/ 	.word	index@(vector_add_vec_ref_f32)
        /*1628*/ 	.word	0x00000000


	//----- nvinfo : EIATTR_MIN_STACK_SIZE
	.align		4
.L_992:
        /*162c*/ 	.byte	0x04, 0x12
        /*162e*/ 	.short	(.L_994 - .L_993)
	.align		4
.L_993:
        /*1630*/ 	.word	index@(vector_add_vec_ref_f32)
        /*1634*/ 	.word	0x00000000


	//----- nvinfo : EIATTR_FRAME_SIZE
	.align		4
.L_994:
        /*1638*/ 	.byte	0x04, 0x11
        /*163a*/ 	.short	(.L_996 - .L_995)
	.align		4
.L_995:
        /*163c*/ 	.word	index@(vector_add_vec_ref_f32)
        /*1640*/ 	.word	0x00000000


	//----- nvinfo : EIATTR_REGCOUNT
	.align		4
.L_996:
        /*1644*/ 	.byte	0x04, 0x2f
        /*1646*/ 	.short	(.L_998 - .L_997)
	.align		4
.L_997:
        /*1648*/ 	.word	index@(vector_sub_vec_ref_f32)
        /*164c*/ 	.word	0x00000020


	//----- nvinfo : EIATTR_MAX_STACK_SIZE
	.align		4
.L_998:
        /*1650*/ 	.byte	0x04, 0x23
        /*1652*/ 	.short	(.L_1000 - .L_999)
	.align		4
.L_999:
        /*1654*/ 	.word	index@($__internal_7_$__cuda_sm20_div_u64)
        /*1658*/ 	.word	0x00000000


	//----- nvinfo : EIATTR_MIN_STACK_SIZE
	.align		4
.L_1000:
        /*165c*/ 	.byte	0x04, 0x12
        /*165e*/ 	.short	(.L_1002 - .L_1001)
	.align		4
.L_1001:
        /*1660*/ 	.word	index@($__internal_7_$__cuda_sm20_div_u64)
        /*1664*/ 	.word	0x00000000


	//----- nvinfo : EIATTR_FRAME_SIZE
	.align		4
.L_1002:
        /*1668*/ 	.byte	0x04, 0x11
        /*166a*/ 	.short	(.L_1004 - .L_1003)
	.align		4
.L_1003:
        /*166c*/ 	.word	index@($__internal_7_$__cuda_sm20_div_u64)
        /*1670*/ 	.word	0x00000000


	//----- nvinfo : EIATTR_MAX_STACK_SIZE
	.align		4
.L_1004:
        /*1674*/ 	.byte	0x04, 0x23
        /*1676*/ 	.short	(.L_1006 - .L_1005)
	.align		4
.L_1005:
        /*1678*/ 	.word	index@(vector_sub_vec_ref_f32)
        /*167c*/ 	.word	0x00000000


	//----- nvinfo : EIATTR_MIN_STACK_SIZE
	.align		4
.L_1006:
        /*1680*/ 	.byte	0x04, 0x12
        /*1682*/ 	.short	(.L_1008 - .L_1007)
	.align		4
.L_1007:
        /*1684*/ 	.word	index@(vector_sub_vec_ref_f32)
        /*1688*/ 	.word	0x00000000


	//----- nvinfo : EIATTR_FRAME_SIZE
	.align		4
.L_1008:
        /*168c*/ 	.byte	0x04, 0x11
        /*168e*/ 	.short	(.L_1010 - .L_1009)
	.align		4
.L_1009:
        /*1690*/ 	.word	index@(vector_sub_vec_ref_f32)
        /*1694*/ 	.word	0x00000000


	//----- nvinfo : EIATTR_REGCOUNT
	.align		4
.L_1010:
        /*1698*/ 	.byte	0x04, 0x2f
        /*169a*/ 	.short	(.L_1012 - .L_1011)
	.align		4
.L_1011:
        /*169c*/ 	.word	index@(vector_mul_vec_ref_f32)
        /*16a0*/ 	.word	0x00000020


	//----- nvinfo : EIATTR_MAX_STACK_SIZE
	.align		4
.L_1012:
        /*16a4*/ 	.byte	0x04, 0x23
        /*16a6*/ 	.short	(.L_1014 - .L_1013)
	.align		4
.L_1013:
        /*16a8*/ 	.word	index@($__internal_6_$__cuda_sm20_div_u64)
        /*16ac*/ 	.word	0x00000000


	//----- nvinfo : EIATTR_MIN_STACK_SIZE
	.align		4
.L_1014:
        /*16b0*/ 	.byte	0x04, 0x12
        /*16b2*/ 	.short	(.L_1016 - .L_1015)
	.align		4
.L_1015:
        /*16b4*/ 	.word	index@($__internal_6_$__cuda_sm20_div_u64)
        /*16b8*/ 	.word	0x00000000


	//----- nvinfo : EIATTR_FRAME_SIZE
	.align		4
.L_1016:
        /*16bc*/ 	.byte	0x04, 0x11
        /*16be*/ 	.short	(.L_1018 - .L_1017)
	.align		4
.L_1017:
        /*16c0*/ 	.word	index@($__internal_6_$__cuda_sm20_div_u64)
        /*16c4*/ 	.word	0x00000000


	//----- nvinfo : EIATTR_MAX_STACK_SIZE
	.align		4
.L_1018:
        /*16c8*/ 	.byte	0x04, 0x23
        /*16ca*/ 	.short	(.L_1020 - .L_1019)
	.align		4
.L_1019:
        /*16cc*/ 	.word	index@(vector_mul_vec_ref_f32)
        /*16d0*/ 	.word	0x00000000


	//----- nvinfo : EIATTR_MIN_STACK_SIZE
	.align		4
.L_1020:
        /*16d4*/ 	.byte	0x04, 0x12
        /*16d6*/ 	.short	(.L_1022 - .L_1021)
	.align		4
.L_1021:
        /*16d8*/ 	.word	index@(vector_mul_vec_ref_f32)
        /*16dc*/ 	.word	0x00000000


	//----- nvinfo : EIATTR_FRAME_SIZE
	.align		4
.L_1022:
        /*16e0*/ 	.byte	0x04, 0x11
        /*16e2*/ 	.short	(.L_1024 - .L_1023)
	.align		4
.L_1023:
        /*16e4*/ 	.word	index@(vector_mul_vec_ref_f32)
        /*16e8*/ 	.word	0x00000000


	//----- nvinfo : EIATTR_REGCOUNT
	.align		4
.L_1024:
        /*16ec*/ 	.byte	0x04, 0x2f
        /*16ee*/ 	.short	(.L_1026 - .L_1025)
	.align		4
.L_1025:
        /*16f0*/ 	.word	index@(vector_div_vec_ref_f32)
        /*16f4*/ 	.word	0x00000020


	//----- nvinfo : EIATTR_MAX_STACK_SIZE
	.align		4
.L_1026:
        /*16f8*/ 	.byte	0x04, 0x23
        /*16fa*/ 	.short	(.L_1028 - .L_1027)
	.align		4
.L_1027:
        /*16fc*/ 	.word	index@($__internal_5_$__cuda_sm20_div_u64)
        /*1700*/ 	.word	0x00000000


	//----- nvinfo : EIATTR_MIN_STACK_SIZE
	.align		4
.L_1028:
        /*1704*/ 	.byte	0x04, 0x12
        /*1706*/ 	.short	(.L_1030 - .L_1029)
	.align		4
.L_1029:
        /*1708*/ 	.word	index@($__internal_5_$__cuda_sm20_div_u64)
        /*170c*/ 	.word	0x00000000


	//----- nvinfo : EIATTR_FRAME_SIZE
	.align		4
.L_1030:
        /*1710*/ 	.byte	0x04, 0x11
        /*1712*/ 	.short	(.L_1032 - .L_1031)
	.align		4
.L_1031:
        /*1714*/ 	.word	index@($__internal_5_$__cuda_sm20_div_u64)
        /*1718*/ 	.word	0x00000000


	//----- nvinfo : EIATTR_MAX_STACK_SIZE
	.align		4
.L_1032:
        /*171c*/ 	.byte	0x04, 0x23
        /*171e*/ 	.short	(.L_1034 - .L_1033)
	.align		4
.L_1033:
        /*1720*/ 	.word	index@(vector_div_vec_ref_f32)
        /*1724*/ 	.word	0x00000000


	//----- nvinfo : EIATTR_MIN_STACK_SIZE
	.align		4
.L_1034:
        /*1728*/ 	.byte	0x04, 0x12
        /*172a*/ 	.short	(.L_1036 - .L_1035)
	.align		4
.L_1035:
        /*172c*/ 	.word	index@(vector_div_vec_ref_f32)
        /*1730*/ 	.word	0x00000000


	//----- nvinfo : EIATTR_FRAME_SIZE
	.align		4
.L_1036:
        /*1734*/ 	.byte	0x04, 0x11
        /*1736*/ 	.short	(.L_1038 - .L_1037)
	.align		4
.L_1037:
        /*1738*/ 	.word	index@(vector_div_vec_ref_f32)
        /*173c*/ 	.word	0x00000000


	//----- nvinfo : EIATTR_REGCOUNT
	.align		4
.L_1038:
        /*1740*/ 	.byte	0x04, 0x2f
        /*1742*/ 	.short	(.L_1040 - .L_1039)
	.align		4
.L_1039:
        /*1744*/ 	.word	index@(vector_powf_vec_ref_f32)
        /*1748*/ 	.word	0x00000020


	//----- nvinfo : EIATTR_MAX_STACK_SIZE
	.align		4
.L_1040:
        /*174c*/ 	.byte	0x04, 0x23
        /*174e*/ 	.short	(.L_1042 - .L_1041)
	.align		4
.L_1041:
        /*1750*/ 	.word	index@($__internal_4_$__cuda_sm20_div_u64)
        /*1754*/ 	.word	0x00000000


	//----- nvinfo : EIATTR_MIN_STACK_SIZE
	.align		4
.L_1042:
        /*1758*/ 	.byte	0x04, 0x12
        /*175a*/ 	.short	(.L_1044 - .L_1043)
	.align		4
.L_1043:
        /*175c*/ 	.word	index@($__internal_4_$__cuda_sm20_div_u64)
        /*1760*/ 	.word	0x00000000


	//----- nvinfo : EIATTR_FRAME_SIZE
	.align		4
.L_1044:
        /*1764*/ 	.byte	0x04, 0x11
        /*1766*/ 	.short	(.L_1046 - .L_1045)
	.align		4
.L_1045:
        /*1768*/ 	.word	index@($__internal_4_$__cuda_sm20_div_u64)
        /*176c*/ 	.word	0x00000000


	//----- nvinfo : EIATTR_MAX_STACK_SIZE
	.align		4
.L_1046:
        /*1770*/ 	.byte	0x04, 0x23
        /*1772*/ 	.short	(.L_1048 - .L_1047)
	.align		4
.L_1047:
        /*1774*/ 	.word	index@(vector_powf_vec_ref_f32)
        /*1778*/ 	.word	0x00000000


	//----- nvinfo : EIATTR_MIN_STACK_SIZE
	.align		4
.L_1048:
        /*177c*/ 	.byte	0x04, 0x12
        /*177e*/ 	.short	(.L_1050 - .L_1049)
	.align		4
.L_1049:
        /*1780*/ 	.word	index@(vector_powf_vec_ref_f32)
        /*1784*/ 	.word	0x00000000


	//----- nvinfo : EIATTR_FRAME_SIZE
	.align		4
.L_1050:
        /*1788*/ 	.byte	0x04, 0x11
        /*178a*/ 	.short	(.L_1052 - .L_1051)
	.align		4
.L_1051:
        /*178c*/ 	.word	index@(vector_powf_vec_ref_f32)
        /*1790*/ 	.word	0x00000000


	//----- nvinfo : EIATTR_REGCOUNT
	.align		4
.L_1052:
        /*1794*/ 	.byte	0x04, 0x2f
        /*1796*/ 	.short	(.L_1054 - .L_1053)
	.align		4
.L_1053:
        /*1798*/ 	.word	index@(vector_greater_vec_ref_f32)
        /*179c*/ 	.word	0x00000020


	//----- nvinfo : EIATTR_MAX_STACK_SIZE
	.align		4
.L_1054:
        /*17a0*/ 	.byte	0x04, 0x23
        /*17a2*/ 	.short	(.L_1056 - .L_1055)
	.align		4
.L_1055:
        /*17a4*/ 	.word	index@($__internal_3_$__cuda_sm20_div_u64)
        /*17a8*/ 	.word	0x00000000


	//----- nvinfo : EIATTR_MIN_STACK_SIZE
	.align		4
.L_1056:
        /*17ac*/ 	.byte	0x04, 0x12
        /*17ae*/ 	.short	(.L_1058 - .L_1057)
	.align		4
.L_1057:
        /*17b0*/ 	.word	index@($__internal_3_$__cuda_sm20_div_u64)
        /*17b4*/ 	.word	0x00000000


	//----- nvinfo : EIATTR_FRAME_SIZE
	.align		4
.L_1058:
        /*17b8*/ 	.byte	0x04, 0x11
        /*17ba*/ 	.short	(.L_1060 - .L_1059)
	.align		4
.L_1059:
        /*17bc*/ 	.word	index@($__internal_3_$__cuda_sm20_div_u64)
        /*17c0*/ 	.word	0x00000000


	//----- nvinfo : EIATTR_MAX_STACK_SIZE
	.align		4
.L_1060:
        /*17c4*/ 	.byte	0x04, 0x23
        /*17c6*/ 	.short	(.L_1062 - .L_1061)
	.align		4
.L_1061:
        /*17c8*/ 	.word	index@(vector_greater_vec_ref_f32)
        /*17cc*/ 	.word	0x00000000


	//----- nvinfo : EIATTR_MIN_STACK_SIZE
	.align		4
.L_1062:
        /*17d0*/ 	.byte	0x04, 0x12
        /*17d2*/ 	.short	(.L_1064 - .L_1063)
	.align		4
.L_1063:
        /*17d4*/ 	.word	index@(vector_greater_vec_ref_f32)
        /*17d8*/ 	.word	0x00000000


	//----- nvinfo : EIATTR_FRAME_SIZE
	.align		4
.L_1064:
        /*17dc*/ 	.byte	0x04, 0x11
        /*17de*/ 	.short	(.L_1066 - .L_1065)
	.align		4
.L_1065:
        /*17e0*/ 	.word	index@(vector_greater_vec_ref_f32)
        /*17e4*/ 	.word	0x00000000


	//----- nvinfo : EIATTR_REGCOUNT
	.align		4
.L_1066:
        /*17e8*/ 	.byte	0x04, 0x2f
        /*17ea*/ 	.short	(.L_1068 - .L_1067)
	.align		4
.L_1067:
        /*17ec*/ 	.word	index@(vector_lesser_vec_ref_f32)
        /*17f0*/ 	.word	0x00000020


	//----- nvinfo : EIATTR_MAX_STACK_SIZE
	.align		4
.L_1068:
        /*17f4*/ 	.byte	0x04, 0x23
        /*17f6*/ 	.short	(.L_1070 - .L_1069)
	.align		4
.L_1069:
        /*17f8*/ 	.word	index@($__internal_2_$__cuda_sm20_div_u64)
        /*17fc*/ 	.word	0x00000000


	//----- nvinfo : EIATTR_MIN_STACK_SIZE
	.align		4
.L_1070:
        /*1800*/ 	.byte	0x04, 0x12
        /*1802*/ 	.short	(.L_1072 - .L_1071)
	.align		4
.L_1071:
        /*1804*/ 	.word	index@($__internal_2_$__cuda_sm20_div_u64)
        /*1808*/ 	.word	0x00000000


	//----- nvinfo : EIATTR_FRAME_SIZE
	.align		4
.L_1072:
        /*180c*/ 	.byte	0x04, 0x11
        /*180e*/ 	.short	(.L_1074 - .L_1073)
	.align		4
.L_1073:
        /*1810*/ 	.word	index@($__internal_2_$__cuda_sm20_div_u64)
        /*1814*/ 	.word	0x00000000


	//----- nvinfo : EIATTR_MAX_STACK_SIZE
	.align		4
.L_1074:
        /*1818*/ 	.byte	0x04, 0x23
        /*181a*/ 	.short	(.L_1076 - .L_1075)
	.align		4
.L_1075:
        /*181c*/ 	.word	index@(vector_lesser_vec_ref_f32)
        /*1820*/ 	.word	0x00000000


	//----- nvinfo : EIATTR_MIN_STACK_SIZE
	.align		4
.L_1076:
        /*1824*/ 	.byte	0x04, 0x12
        /*1826*/ 	.short	(.L_1078 - .L_1077)
	.align		4
.L_1077:
        /*1828*/ 	.word	index@(vector_lesser_vec_ref_f32)
        /*182c*/ 	.word	0x00000000


	//----- nvinfo : EIATTR_FRAME_SIZE
	.align		4
.L_1078:
        /*1830*/ 	.byte	0x04, 0x11
        /*1832*/ 	.short	(.L_1080 - .L_1079)
	.align		4
.L_1079:
        /*1834*/ 	.word	index@(vector_lesser_vec_ref_f32)
        /*1838*/ 	.word	0x00000000


	//----- nvinfo : EIATTR_REGCOUNT
	.align		4
.L_1080:
        /*183c*/ 	.byte	0x04, 0x2f
        /*183e*/ 	.short	(.L_1082 - .L_1081)
	.align		4
.L_1081:
        /*1840*/ 	.word	index@(radix_sort_local)
        /*1844*/ 	.word	0x00000040


	//----- nvinfo : EIATTR_MAX_STACK_SIZE
	.align		4
.L_1082:
        /*1848*/ 	.byte	0x04, 0x23
        /*184a*/ 	.short	(.L_1084 - .L_1083)
	.align		4
.L_1083:
        /*184c*/ 	.word	index@($__internal_1_$__cuda_sm20_div_u64)
        /*1850*/ 	.word	0x00000000


	//----- nvinfo : EIATTR_MIN_STACK_SIZE
	.align		4
.L_1084:
        /*1854*/ 	.byte	0x04, 0x12
        /*1856*/ 	.short	(.L_1086 - .L_1085)
	.align		4
.L_1085:
        /*1858*/ 	.word	index@($__internal_1_$__cuda_sm20_div_u64)
        /*185c*/ 	.word	0x00000000


	//----- nvinfo : EIATTR_FRAME_SIZE
	.align		4
.L_1086:
        /*1860*/ 	.byte	0x04, 0x11
        /*1862*/ 	.short	(.L_1088 - .L_1087)
	.align		4
.L_1087:
        /*1864*/ 	.word	index@($__internal_1_$__cuda_sm20_div_u64)
        /*1868*/ 	.word	0x00000000


	//----- nvinfo : EIATTR_MAX_STACK_SIZE
	.align		4
.L_1088:
        /*186c*/ 	.byte	0x04, 0x23
        /*186e*/ 	.short	(.L_1090 - .L_1089)
	.align		4
.L_1089:
        /*1870*/ 	.word	index@($__internal_0_$__cuda_sm20_div_u16)
        /*1874*/ 	.word	0x00000000


	//----- nvinfo : EIATTR_MIN_STACK_SIZE
	.align		4
.L_1090:
        /*1878*/ 	.byte	0x04, 0x12
        /*187a*/ 	.short	(.L_1092 - .L_1091)
	.align		4
.L_1091:
        /*187c*/ 	.word	index@($__internal_0_$__cuda_sm20_div_u16)
        /*1880*/ 	.word	0x00000000


	//----- nvinfo : EIATTR_FRAME_SIZE
	.align		4
.L_1092:
        /*1884*/ 	.byte	0x04, 0x11
        /*1886*/ 	.short	(.L_1094 - .L_1093)
	.align		4
.L_1093:
        /*1888*/ 	.word	index@($__internal_0_$__cuda_sm20_div_u16)
        /*188c*/ 	.word	0x00000000


	//----- nvinfo : EIATTR_MAX_STACK_SIZE
	.align		4
.L_1094:
        /*1890*/ 	.byte	0x04, 0x23
        /*1892*/ 	.short	(.L_1096 - .L_1095)
	.align		4
.L_1095:
        /*1894*/ 	.word	index@($radix_sort_local$_ZN4core9panicking5panic17hc7c8a74e6511bb99E)
        /*1898*/ 	.word	0x00000000


	//----- nvinfo : EIATTR_MIN_STACK_SIZE
	.align		4
.L_1096:
        /*189c*/ 	.byte	0x04, 0x12
        /*189e*/ 	.short	(.L_1098 - .L_1097)
	.align		4
.L_1097:
        /*18a0*/ 	.word	index@($radix_sort_local$_ZN4core9panicking5panic17hc7c8a74e6511bb99E)
        /*18a4*/ 	.word	0x00000000


	//----- nvinfo : EIATTR_FRAME_SIZE
	.align		4
.L_1098:
        /*18a8*/ 	.byte	0x04, 0x11
        /*18aa*/ 	.short	(.L_1100 - .L_1099)
	.align		4
.L_1099:
        /*18ac*/ 	.word	index@($radix_sort_local$_ZN4core9panicking5panic17hc7c8a74e6511bb99E)
        /*18b0*/ 	.word	0x00000000


	//----- nvinfo : EIATTR_MAX_STACK_SIZE
	.align		4
.L_1100:
        /*18b4*/ 	.byte	0x04, 0x23
        /*18b6*/ 	.short	(.L_1102 - .L_1101)
	.align		4
.L_1101:
        /*18b8*/ 	.word	index@($radix_sort_local$_ZN4core9panicking18panic_bounds_check17h4e5c286e8d48ca34E)
        /*18bc*/ 	.word	0x00000000


	//----- nvinfo : EIATTR_MIN_STACK_SIZE
	.align		4
.L_1102:
        /*18c0*/ 	.byte	0x04, 0x12
        /*18c2*/ 	.short	(.L_1104 - .L_1103)
	.align		4
.L_1103:
        /*18c4*/ 	.word	index@($radix_sort_local$_ZN4core9panicking18panic_bounds_check17h4e5c286e8d48ca34E)
        /*18c8*/ 	.word	0x00000000


	//----- nvinfo : EIATTR_FRAME_SIZE
	.align		4
.L_1104:
        /*18cc*/ 	.byte	0x04, 0x11
        /*18ce*/ 	.short	(.L_1106 - .L_1105)
	.align		4
.L_1105:
        /*18d0*/ 	.word	index@($radix_sort_local$_ZN4core9panicking18panic_bounds_check17h4e5c286e8d48ca34E)
        /*18d4*/ 	.word	0x00000000


	//----- nvinfo : EIATTR_MAX_STACK_SIZE
	.align		4
.L_1106:
        /*18d8*/ 	.byte	0x04, 0x23
        /*18da*/ 	.short	(.L_1108 - .L_1107)
	.align		4
.L_1107:
        /*18dc*/ 	.word	index@(radix_sort_local)
        /*18e0*/ 	.word	0x00000000


	//----- nvinfo : EIATTR_MIN_STACK_SIZE
	.align		4
.L_1108:
        /*18e4*/ 	.byte	0x04, 0x12
        /*18e6*/ 	.short	(.L_1110 - .L_1109)
	.align		4
.L_1109:
        /*18e8*/ 	.word	index@(radix_sort_local)
        /*18ec*/ 	.word	0x00000000


	//----- nvinfo : EIATTR_FRAME_SIZE
	.align		4
.L_1110:
        /*18f0*/ 	.byte	0x04, 0x11
        /*18f2*/ 	.short	(.L_1112 - .L_1111)
	.align		4
.L_1111:
        /*18f4*/ 	.word	index@(radix_sort_local)
        /*18f8*/ 	.word	0x00000000
.L_1112:


//--------------------- .nv.info.radix_sort_local --------------------------
	.section	.nv.info.radix_sort_local,"",@"SHT_CUDA_INFO"
	.align	4


	//----- nvinfo : EIATTR_CUDA_API_VERSION
	.align		4
        /*0000*/ 	.byte	0x04, 0x37
        /*0002*/ 	.short	(.L_1114 - .L_1113)
.L_1113:
        /*0004*/ 	.word	0x0000007b


	//----- nvinfo : EIATTR_SW2861232_WAR
	.align		4
.L_1114:
        /*0008*/ 	.byte	0x01, 0x35
	.zero		2


	//----- nvinfo : EIATTR_PARAM_CBANK
	.align		4
        /*000c*/ 	.byte	0x04, 0x0a
        /*000e*/ 	.short	(.L_1116 - .L_1115)
	.align		4
.L_1115:
        /*0010*/ 	.word	index@(.nv.constant0.radix_sort_local)
        /*0014*/ 	.short	0x0160
        /*0016*/ 	.short	0x0008


	//----- nvinfo : EIATTR_CBANK_PARAM_SIZE
	.align		4
.L_1116:
        /*0018*/ 	.byte	0x03, 0x19
        /*001a*/ 	.short	0x0008


	//----- nvinfo : EIATTR_KPARAM_INFO
	.align		4
        /*001c*/ 	.byte	0x04, 0x17
        /*001e*/ 	.short	(.L_1118 - .L_1117)
.L_1117:
        /*0020*/ 	.word	0x00000000
        /*0024*/ 	.short	0x0000
        /*0026*/ 	.short	0x0000
        /*0028*/ 	.byte	0x00, 0xf0, 0x21, 0x00


	//----- nvinfo : EIATTR_MAXREG_COUNT
	.align		4
.L_1118:
        /*002c*/ 	.byte	0x03, 0x1b
        /*002e*/ 	.short	0x00ff


	//----- nvinfo : EIATTR_EXIT_INSTR_OFFSETS
	.align		4
        /*0030*/ 	.byte	0x04, 0x1c
        /*0032*/ 	.short	(.L_1120 - .L_1119)


	//   ....[0]....
.L_1119:
        /*0034*/ 	.word	0x00002040


	//----- nvinfo : EIATTR_CRS_STACK_SIZE
	.align		4
.L_1120:
        /*0038*/ 	.byte	0x04, 0x1e
        /*003a*/ 	.short	(.L_1122 - .L_1121)
.L_1121:
        /*003c*/ 	.word	0x00000000
.L_1122:


//--------------------- .nv.info.vector_lesser_vec_ref_f32 --------------------------
	.section	.nv.info.vector_lesser_vec_ref_f32,"",@"SHT_CUDA_INFO"
	.align	4


	//----- nvinfo : EIATTR_CUDA_API_VERSION
	.align		4
        /*0000*/ 	.byte	0x04, 0x37
        /*0002*/ 	.short	(.L_1124 - .L_1123)
.L_1123:
        /*0004*/ 	.word	0x0000007b


	//----- nvinfo : EIATTR_SW2861232_WAR
	.align		4
.L_1124:
        /*0008*/ 	.byte	0x01, 0x35
	.zero		2


	//----- nvinfo : EIATTR_PARAM_CBANK
	.align		4
        /*000c*/ 	.byte	0x04, 0x0a
        /*000e*/ 	.short	(.L_1126 - .L_1125)
	.align		4
.L_1125:
        /*0010*/ 	.word	index@(.nv.constant0.vector_lesser_vec_ref_f32)
        /*0014*/ 	.short	0x0160
        /*0016*/ 	.short	0x0008


	//----- nvinfo : EIATTR_CBANK_PARAM_SIZE
	.align		4
.L_1126:
        /*0018*/ 	.byte	0x03, 0x19
        /*001a*/ 	.short	0x0008


	//----- nvinfo : EIATTR_KPARAM_INFO
	.align		4
        /*001c*/ 	.byte	0x04, 0x17
        /*001e*/ 	.short	(.L_1128 - .L_1127)
.L_1127:
        /*0020*/ 	.word	0x00000000
        /*0024*/ 	.short	0x0000
        /*0026*/ 	.short	0x0000
        /*0028*/ 	.byte	0x00, 0xf0, 0x21, 0x00


	//----- nvinfo : EIATTR_MAXREG_COUNT
	.align		4
.L_1128:
        /*002c*/ 	.byte	0x03, 0x1b
        /*002e*/ 	.short	0x00ff


	//----- nvinfo : EIATTR_EXIT_INSTR_OFFSETS
	.align		4
        /*0030*/ 	.byte	0x04, 0x1c
        /*0032*/ 	.short	(.L_1130 - .L_1129)


	//   ....[0]....
.L_1129:
        /*0034*/ 	.word	0x000007d0


	//   ....[1]....
        /*0038*/ 	.word	0x00000bc0


	//   ....[2]....
        /*003c*/ 	.word	0x00000fa0


	//   ....[3]....
        /*0040*/ 	.word	0x00001180


	//----- nvinfo : EIATTR_CRS_STACK_SIZE
	.align		4
.L_1130:
        /*0044*/ 	.byte	0x04, 0x1e
        /*0046*/ 	.short	(.L_1132 - .L_1131)
.L_1131:
        /*0048*/ 	.word	0x00000000
.L_1132:


//--------------------- .nv.info.vector_greater_vec_ref_f32 --------------------------
	.section	.nv.info.vector_greater_vec_ref_f32,"",@"SHT_CUDA_INFO"
	.align	4


	//----- nvinfo : EIATTR_CUDA_API_VERSION
	.align		4
        /*0000*/ 	.byte	0x04, 0x37
        /*0002*/ 	.short	(.L_1134 - .L_1133)
.L_1133:
        /*0004*/ 	.word	0x0000007b


	//----- nvinfo : EIATTR_SW2861232_WAR
	.align		4
.L_1134:
        /*0008*/ 	.byte	0x01, 0x35
	.zero		2


	//----- nvinfo : EIATTR_PARAM_CBANK
	.align		4
        /*000c*/ 	.byte	0x04, 0x0a
        /*000e*/ 	.short	(.L_1136 - .L_1135)
	.align		4
.L_1135:
        /*0010*/ 	.word	index@(.nv.constant0.vector_greater_vec_ref_f32)
        /*0014*/ 	.short	0x0160
        /*0016*/ 	.short	0x0008


	//----- nvinfo : EIATTR_CBANK_PARAM_SIZE
	.align		4
.L_1136:
        /*0018*/ 	.byte	0x03, 0x19
        /*001a*/ 	.short	0x0008


	//----- nvinfo : EIATTR_KPARAM_INFO
	.align		4
        /*001c*/ 	.byte	0x04, 0x17
        /*001e*/ 	.short	(.L_1138 - .L_1137)
.L_1137:
        /*0020*/ 	.word	0x00000000
        /*0024*/ 	.short	0x0000
        /*0026*/ 	.short	0x0000
        /*0028*/ 	.byte	0x00, 0xf0, 0x21, 0x00


	//----- nvinfo : EIATTR_MAXREG_COUNT
	.align		4
.L_1138:
        /*002c*/ 	.byte	0x03, 0x1b
        /*002e*/ 	.short	0x00ff


	//----- nvinfo : EIATTR_EXIT_INSTR_OFFSETS
	.align		4
        /*0030*/ 	.byte	0x04, 0x1c
        /*0032*/ 	.short	(.L_1140 - .L_1139)


	//   ....[0]....
.L_1139:
        /*0034*/ 	.word	0x000007d0


	//   ....[1]....
        /*0038*/ 	.word	0x00000bc0


	//   ....[2]....
        /*003c*/ 	.word	0x00000fa0


	//   ....[3]....
        /*0040*/ 	.word	0x00001180


	//----- nvinfo : EIATTR_CRS_STACK_SIZE
	.align		4
.L_1140:
        /*0044*/ 	.byte	0x04, 0x1e
        /*0046*/ 	.short	(.L_1142 - .L_1141)
.L_1141:
        /*0048*/ 	.word	0x00000000
.L_1142:


//--------------------- .nv.info.vector_powf_vec_ref_f32 --------------------------
	.section	.nv.info.vector_powf_vec_ref_f32,"",@"SHT_CUDA_INFO"
	.align	4


	//----- nvinfo : EIATTR_CUDA_API_VERSION
	.align		4
        /*0000*/ 	.byte	0x04, 0x37
        /*0002*/ 	.short	(.L_1144 - .L_1143)
.L_1143:
        /*0004*/ 	.word	0x0000007b


	//----- nvinfo : EIATTR_SW2861232_WAR
	.align		4
.L_1144:
        /*0008*/ 	.byte	0x01, 0x35
	.zero		2


	//----- nvinfo : EIATTR_PARAM_CBANK
	.align		4
        /*000c*/ 	.byte	0x04, 0x0a
        /*000e*/ 	.short	(.L_1146 - .L_1145)
	.align		4
.L_1145:
        /*0010*/ 	.word	index@(.nv.constant0.vector_powf_vec_ref_f32)
        /*0014*/ 	.short	0x0160
        /*0016*/ 	.short	0x0008


	//----- nvinfo : EIATTR_CBANK_PARAM_SIZE
	.align		4
.L_1146:
        /*0018*/ 	.byte	0x03, 0x19
        /*001a*/ 	.short	0x0008


	//----- nvinfo : EIATTR_KPARAM_INFO
	.align		4
        /*001c*/ 	.byte	0x04, 0x17
        /*001e*/ 	.short	(.L_1148 - .L_1147)
.L_1147:
        /*0020*/ 	.word	0x00000000
        /*0024*/ 	.short	0x0000
        /*0026*/ 	.short	0x0000
        /*0028*/ 	.byte	0x00, 0xf0, 0x21, 0x00


	//----- nvinfo : EIATTR_MAXREG_COUNT
	.align		4
.L_1148:
        /*002c*/ 	.byte	0x03, 0x1b
        /*002e*/ 	.short	0x00ff


	//----- nvinfo : EIATTR_EXIT_INSTR_OFFSETS
	.align		4
        /*0030*/ 	.byte	0x04, 0x1c
        /*0032*/ 	.short	(.L_1150 - .L_1149)


	//   ....[0]....
.L_1149:
        /*0034*/ 	.word	0x000007d0


	//   ....[1]....
        /*0038*/ 	.word	0x00000bd0


	//   ....[2]....
        /*003c*/ 	.word	0x00000fd0


	//   ....[3]....
        /*0040*/ 	.word	0x000011c0


	//----- nvinfo : EIATTR_CRS_STACK_SIZE
	.align		4
.L_1150:
        /*0044*/ 	.byte	0x04, 0x1e
        /*0046*/ 	.short	(.L_1152 - .L_1151)
.L_1151:
        /*0048*/ 	.word	0x00000000
.L_1152:


//--------------------- .nv.info.vector_div_vec_ref_f32 --------------------------
	.section	.nv.info.vector_div_vec_ref_f32,"",@"SHT_CUDA_INFO"
	.align	4


	//----- nvinfo : EIATTR_CUDA_API_VERSION
	.align		4
        /*0000*/ 	.byte	0x04, 0x37
        /*0002*/ 	.short	(.L_1154 - .L_1153)
.L_1153:
        /*0004*/ 	.word	0x0000007b


	//----- nvinfo : EIATTR_SW2861232_WAR
	.align		4
.L_1154:
        /*0008*/ 	.byte	0x01, 0x35
	.zero		2


	//----- nvinfo : EIATTR_PARAM_CBANK
	.align		4
        /*000c*/ 	.byte	0x04, 0x0a
        /*000e*/ 	.short	(.L_1156 - .L_1155)
	.align		4
.L_1155:
        /*0010*/ 	.word	index@(.nv.constant0.vector_div_vec_ref_f32)
        /*0014*/ 	.short	0x0160
        /*0016*/ 	.short	0x0008


	//----- nvinfo : EIATTR_CBANK_PARAM_SIZE
	.align		4
.L_1156:
        /*0018*/ 	.byte	0x03, 0x19
        /*001a*/ 	.short	0x0008


	//----- nvinfo : EIATTR_KPARAM_INFO
	.align		4
        /*001c*/ 	.byte	0x04, 0x17
        /*001e*/ 	.short	(.L_1158 - .L_1157)
.L_1157:
        /*0020*/ 	.word	0x00000000
        /*0024*/ 	.short	0x0000
        /*0026*/ 	.short	0x0000
        /*0028*/ 	.byte	0x00, 0xf0, 0x21, 0x00


	//----- nvinfo : EIATTR_MAXREG_COUNT
	.align		4
.L_1158:
        /*002c*/ 	.byte	0x03, 0x1b
        /*002e*/ 	.short	0x00ff


	//----- nvinfo : EIATTR_EXIT_INSTR_OFFSETS
	.align		4
        /*0030*/ 	.byte	0x04, 0x1c
        /*0032*/ 	.short	(.L_1160 - .L_1159)


	//   ....[0]....
.L_1159:
        /*0034*/ 	.word	0x000007d0


	//   ....[1]....
        /*0038*/ 	.word	0x00000bc0


	//   ....[2]....
        /*003c*/ 	.word	0x00000fc0


	//   ....[3]....
        /*0040*/ 	.word	0x000011a0


	//----- nvinfo : EIATTR_CRS_STACK_SIZE
	.align		4
.L_1160:
        /*0044*/ 	.byte	0x04, 0x1e
        /*0046*/ 	.short	(.L_1162 - .L_1161)
.L_1161:
        /*0048*/ 	.word	0x00000000
.L_1162:


//--------------------- .nv.info.vector_mul_vec_ref_f32 --------------------------
	.section	.nv.info.vector_mul_vec_ref_f32,"",@"SHT_CUDA_INFO"
	.align	4


	//----- nvinfo : EIATTR_CUDA_API_VERSION
	.align		4
        /*0000*/ 	.byte	0x04, 0x37
        /*0002*/ 	.short	(.L_1164 - .L_1163)
.L_1163:
        /*0004*/ 	.word	0x0000007b


	//----- nvinfo : EIATTR_SW2861232_WAR
	.align		4
.L_1164:
        /*0008*/ 	.byte	0x01, 0x35
	.zero		2


	//----- nvinfo : EIATTR_PARAM_CBANK
	.align		4
        /*000c*/ 	.byte	0x04, 0x0a
        /*000e*/ 	.short	(.L_1166 - .L_1165)
	.align		4
.L_1165:
        /*0010*/ 	.word	index@(.nv.constant0.vector_mul_vec_ref_f32)
        /*0014*/ 	.short	0x0160
        /*0016*/ 	.short	0x0008


	//----- nvinfo : EIATTR_CBANK_PARAM_SIZE
	.align		4
.L_1166:
        /*0018*/ 	.byte	0x03, 0x19
        /*001a*/ 	.short	0x0008


	//----- nvinfo : EIATTR_KPARAM_INFO
	.align		4
        /*001c*/ 	.byte	0x04, 0x17
        /*001e*/ 	.short	(.L_1168 - .L_1167)
.L_1167:
        /*0020*/ 	.word	0x00000000
        /*0024*/ 	.short	0x0000
        /*0026*/ 	.short	0x0000
        /*0028*/ 	.byte	0x00, 0xf0, 0x21, 0x00


	//----- nvinfo : EIATTR_MAXREG_COUNT
	.align		4
.L_1168:
        /*002c*/ 	.byte	0x03, 0x1b
        /*002e*/ 	.short	0x00ff


	//----- nvinfo : EIATTR_EXIT_INSTR_OFFSETS
	.align		4
        /*0030*/ 	.byte	0x04, 0x1c
        /*0032*/ 	.short	(.L_1170 - .L_1169)


	//   ....[0]....
.L_1169:
        /*0034*/ 	.word	0x000007d0


	//   ....[1]....
        /*0038*/ 	.word	0x00000bb0


	//   ....[2]....
        /*003c*/ 	.word	0x00000f70


	//   ....[3]....
        /*0040*/ 	.word	0x00001140


	//----- nvinfo : EIATTR_CRS_STACK_SIZE
	.align		4
.L_1170:
        /*0044*/ 	.byte	0x04, 0x1e
        /*0046*/ 	.short	(.L_1172 - .L_1171)
.L_1171:
        /*0048*/ 	.word	0x00000000
.L_1172:


//--------------------- .nv.info.vector_sub_vec_ref_f32 --------------------------
	.section	.nv.info.vector_sub_vec_ref_f32,"",@"SHT_CUDA_INFO"
	.align	4


	//----- nvinfo : EIATTR_CUDA_API_VERSION
	.align		4
        /*0000*/ 	.byte	0x04, 0x37
        /*0002*/ 	.short	(.L_1174 - .L_1173)
.L_1173:
        /*0004*/ 	.word	0x0000007b


	//----- nvinfo : EIATTR_SW2861232_WAR
	.align		4
.L_1174:
        /*0008*/ 	.byte	0x01, 0x35
	.zero		2


	//----- nvinfo : EIATTR_PARAM_CBANK
	.align		4
        /*000c*/ 	.byte	0x04, 0x0a
        /*000e*/ 	.short	(.L_1176 - .L_1175)
	.align		4
.L_1175:
        /*0010*/ 	.word	index@(.nv.constant0.vector_sub_vec_ref_f32)
        /*0014*/ 	.short	0x0160
        /*0016*/ 	.short	0x0008


	//----- nvinfo : EIATTR_CBANK_PARAM_SIZE
	.align		4
.L_1176:
        /*0018*/ 	.byte	0x03, 0x19
        /*001a*/ 	.short	0x0008


	//----- nvinfo : EIATTR_KPARAM_INFO
	.align		4
        /*001c*/ 	.byte	0x04, 0x17
        /*001e*/ 	.short	(.L_1178 - .L_1177)
.L_1177:
        /*0020*/ 	.word	0x00000000
        /*0024*/ 	.short	0x0000
        /*0026*/ 	.short	0x0000
        /*0028*/ 	.byte	0x00, 0xf0, 0x21, 0x00


	//----- nvinfo : EIATTR_MAXREG_COUNT
	.align		4
.L_1178:
        /*002c*/ 	.byte	0x03, 0x1b
        /*002e*/ 	.short	0x00ff


	//----- nvinfo : EIATTR_EXIT_INSTR_OFFSETS
	.align		4
        /*0030*/ 	.byte	0x04, 0x1c
        /*0032*/ 	.short	(.L_1180 - .L_1179)


	//   ....[0]....
.L_1179:
        /*0034*/ 	.word	0x000007d0


	//   ....[1]....
        /*0038*/ 	.word	0x00000bb0


	//   ....[2]....
        /*003c*/ 	.word	0x00000f70


	//   ....[3]....
        /*0040*/ 	.word	0x00001140


	//----- nvinfo : EIATTR_CRS_STACK_SIZE
	.align		4
.L_1180:
        /*0044*/ 	.byte	0x04, 0x1e
        /*0046*/ 	.short	(.L_1182 - .L_1181)
.L_1181:
        /*0048*/ 	.word	0x00000000
.L_1182:


//--------------------- .nv.info.vector_add_vec_ref_f32 --------------------------
	.section	.nv.info.vector_add_vec_ref_f32,"",@"SHT_CUDA_INFO"
	.align	4


	//----- nvinfo : EIATTR_CUDA_API_VERSION
	.align		4
        /*0000*/ 	.byte	0x04, 0x37
        /*0002*/ 	.short	(.L_1184 - .L_1183)
.L_1183:
        /*0004*/ 	.word	0x0000007b


	//----- nvinfo : EIATTR_SW2861232_WAR
	.align		4
.L_1184:
        /*0008*/ 	.byte	0x01, 0x35
	.zero		2


	//----- nvinfo : EIATTR_PARAM_CBANK
	.align		4
        /*000c*/ 	.byte	0x04, 0x0a
        /*000e*/ 	.short	(.L_1186 - .L_1185)
	.align		4
.L_1185:
        /*0010*/ 	.word	index@(.nv.constant0.vector_add_vec_ref_f32)
        /*0014*/ 	.short	0x0160
        /*0016*/ 	.short	0x0008


	//----- nvinfo : EIATTR_CBANK_PARAM_SIZE
	.align		4
.L_1186:
        /*0018*/ 	.byte	0x03, 0x19
        /*001a*/ 	.short	0x0008


	//----- nvinfo : EIATTR_KPARAM_INFO
	.align		4
        /*001c*/ 	.byte	0x04, 0x17
        /*001e*/ 	.short	(.L_1188 - .L_1187)
.L_1187:
        /*0020*/ 	.word	0x00000000
        /*0024*/ 	.short	0x0000
        /*0026*/ 	.short	0x0000
        /*0028*/ 	.byte	0x00, 0xf0, 0x21, 0x00


	//----- nvinfo : EIATTR_MAXREG_COUNT
	.align		4
.L_1188:
        /*002c*/ 	.byte	0x03, 0x1b
        /*002e*/ 	.short	0x00ff


	//----- nvinfo : EIATTR_EXIT_INSTR_OFFSETS
	.align		4
        /*0030*/ 	.byte	0x04, 0x1c
        /*0032*/ 	.short	(.L_1190 - .L_1189)


	//   ....[0]....
.L_1189:
        /*0034*/ 	.word	0x000007d0


	//   ....[1]....
        /*0038*/ 	.word	0x00000bb0


	//   ....[2]....
        /*003c*/ 	.word	0x00000f70


	//   ....[3]....
        /*0040*/ 	.word	0x00001140


	//----- nvinfo : EIATTR_CRS_STACK_SIZE
	.align		4
.L_1190:
        /*0044*/ 	.byte	0x04, 0x1e
        /*0046*/ 	.short	(.L_1192 - .L_1191)
.L_1191:
        /*0048*/ 	.word	0x00000000
.L_1192:


//--------------------- .nv.info.vector_quote_f32 --------------------------
	.section	.nv.info.vector_quote_f32,"",@"SHT_CUDA_INFO"
	.align	4


	//----- nvinfo : EIATTR_CUDA_API_VERSION
	.align		4
        /*0000*/ 	.byte	0x04, 0x37
        /*0002*/ 	.short	(.L_1194 - .L_1193)
.L_1193:
        /*0004*/ 	.word	0x0000007b


	//----- nvinfo : EIATTR_SW2861232_WAR
	.align		4
.L_1194:
        /*0008*/ 	.byte	0x01, 0x35
	.zero		2


	//----- nvinfo : EIATTR_MAXREG_COUNT
	.align		4
        /*000c*/ 	.byte	0x03, 0x1b
        /*000e*/ 	.short	0x00ff


	//----- nvinfo : EIATTR_CRS_STACK_SIZE
	.align		4
        /*0010*/ 	.byte	0x04, 0x1e
        /*0012*/ 	.short	(.L_1196 - .L_1195)
.L_1195:
        /*0014*/ 	.word	0x00000000
.L_1196:


//--------------------- .nv.info.vector_dot_f32   --------------------------
	.section	.nv.info.vector_dot_f32,"",@"SHT_CUDA_INFO"
	.align	4


	//----- nvinfo : EIATTR_CUDA_API_VERSION
	.align		4
        /*0000*/ 	.byte	0x04, 0x37
        /*0002*/ 	.short	(.L_1198 - .L_1197)
.L_1197:
        /*0004*/ 	.word	0x0000007b


	//----- nvinfo : EIATTR_SW2861232_WAR
	.align		4
.L_1198:
        /*0008*/ 	.byte	0x01, 0x35
	.zero		2


	//----- nvinfo : EIATTR_MAXREG_COUNT
	.align		4
        /*000c*/ 	.byte	0x03, 0x1b
        /*000e*/ 	.short	0x00ff


	//----- nvinfo : EIATTR_CRS_STACK_SIZE
	.align		4
        /*0010*/ 	.byte	0x04, 0x1e
        /*0012*/ 	.short	(.L_1200 - .L_1199)
.L_1199:
        /*0014*/ 	.word	0x00000000
.L_1200:


//--------------------- .nv.info.vector_lesser_vec_f32 --------------------------
	.section	.nv.info.vector_lesser_vec_f32,"",@"SHT_CUDA_INFO"
	.align	4


	//----- nvinfo : EIATTR_CUDA_API_VERSION
	.align		4
        /*0000*/ 	.byte	0x04, 0x37
        /*0002*/ 	.short	(.L_1202 - .L_1201)
.L_1201:
        /*0004*/ 	.word	0x0000007b


	//----- nvinfo : EIATTR_SW2861232_WAR
	.align		4
.L_1202:
        /*0008*/ 	.byte	0x01, 0x35
	.zero		2


	//----- nvinfo : EIATTR_PARAM_CBANK
	.align		4
        /*000c*/ 	.byte	0x04, 0x0a
        /*000e*/ 	.short	(.L_1204 - .L_1203)
	.align		4
.L_1203:
        /*0010*/ 	.word	index@(.nv.constant0.vector_lesser_vec_f32)
        /*0014*/ 	.short	0x0160
        /*0016*/ 	.short	0x0008


	//----- nvinfo : EIATTR_CBANK_PARAM_SIZE
	.align		4
.L_1204:
        /*0018*/ 	.byte	0x03, 0x19
        /*001a*/ 	.short	0x0008


	//----- nvinfo : EIATTR_KPARAM_INFO
	.align		4
        /*001c*/ 	.byte	0x04, 0x17
        /*001e*/ 	.short	(.L_1206 - .L_1205)
.L_1205:
        /*0020*/ 	.word	0x00000000
        /*0024*/ 	.short	0x0000
        /*0026*/ 	.short	0x0000
        /*0028*/ 	.byte	0x00, 0xf0, 0x21, 0x00


	//----- nvinfo : EIATTR_MAXREG_COUNT
	.align		4
.L_1206:
        /*002c*/ 	.byte	0x03, 0x1b
        /*002e*/ 	.short	0x00ff


	//----- nvinfo : EIATTR_EXIT_INSTR_OFFSETS
	.align		4
        /*0030*/ 	.byte	0x04, 0x1c
        /*0032*/ 	.short	(.L_1208 - .L_1207)


	//   ....[0]....
.L_1207:
        /*0034*/ 	.word	0x00000b20


	//   ....[1]....
        /*0038*/ 	.word	0x00001240


	//   ....[2]....
        /*003c*/ 	.word	0x00001730


	//----- nvinfo : EIATTR_CRS_STACK_SIZE
	.align		4
.L_1208:
        /*0040*/ 	.byte	0x04, 0x1e
        /*0042*/ 	.short	(.L_1210 - .L_1209)
.L_1209:
        /*0044*/ 	.word	0x00000000
.L_1210:


//--------------------- .nv.info.vector_greater_vec_f32 --------------------------
	.section	.nv.info.vector_greater_vec_f32,"",@"SHT_CUDA_INFO"
	.align	4


	//----- nvinfo : EIATTR_CUDA_API_VERSION
	.align		4
        /*0000*/ 	.byte	0x04, 0x37
        /*0002*/ 	.short	(.L_1212 - .L_1211)
.L_1211:
        /*0004*/ 	.word	0x0000007b


	//----- nvinfo : EIATTR_SW2861232_WAR
	.align		4
.L_1212:
        /*0008*/ 	.byte	0x01, 0x35
	.zero		2


	//----- nvinfo : EIATTR_PARAM_CBANK
	.align		4
        /*000c*/ 	.byte	0x04, 0x0a
        /*000e*/ 	.short	(.L_1214 - .L_1213)
	.align		4
.L_1213:
        /*0010*/ 	.word	index@(.nv.constant0.vector_greater_vec_f32)
        /*0014*/ 	.short	0x0160
        /*0016*/ 	.short	0x0008


	//----- nvinfo : EIATTR_CBANK_PARAM_SIZE
	.align		4
.L_1214:
        /*0018*/ 	.byte	0x03, 0x19
        /*001a*/ 	.short	0x0008


	//----- nvinfo : EIATTR_KPARAM_INFO
	.align		4
        /*001c*/ 	.byte	0x04, 0x17
        /*001e*/ 	.short	(.L_1216 - .L_1215)
.L_1215:
        /*0020*/ 	.word	0x00000000
        /*0024*/ 	.short	0x0000
        /*0026*/ 	.short	0x0000
        /*0028*/ 	.byte	0x00, 0xf0, 0x21, 0x00


	//----- nvinfo : EIATTR_MAXREG_COUNT
	.align		4
.L_1216:
        /*002c*/ 	.byte	0x03, 0x1b
        /*002e*/ 	.short	0x00ff


	//----- nvinfo : EIATTR_EXIT_INSTR_OFFSETS
	.align		4
        /*0030*/ 	.byte	0x04, 0x1c
        /*0032*/ 	.short	(.L_1218 - .L_1217)


	//   ....[0]....
.L_1217:
        /*0034*/ 	.word	0x00000b20


	//   ....[1]....
        /*0038*/ 	.word	0x00001240


	//   ....[2]....
        /*003c*/ 	.word	0x00001730


	//----- nvinfo : EIATTR_CRS_STACK_SIZE
	.align		4
.L_1218:
        /*0040*/ 	.byte	0x04, 0x1e
        /*0042*/ 	.short	(.L_1220 - .L_1219)
.L_1219:
        /*0044*/ 	.word	0x00000000
.L_1220:


//--------------------- .nv.info.vector_powf_vec_f32 --------------------------
	.section	.nv.info.vector_powf_vec_f32,"",@"SHT_CUDA_INFO"
	.align	4


	//----- nvinfo : EIATTR_CUDA_API_VERSION
	.align		4
        /*0000*/ 	.byte	0x04, 0x37
        /*0002*/ 	.short	(.L_1222 - .L_1221)
.L_1221:
        /*0004*/ 	.word	0x0000007b


	//----- nvinfo : EIATTR_SW2861232_WAR
	.align		4
.L_1222:
        /*0008*/ 	.byte	0x01, 0x35
	.zero		2


	//----- nvinfo : EIATTR_PARAM_CBANK
	.align		4
        /*000c*/ 	.byte	0x04, 0x0a
        /*000e*/ 	.short	(.L_1224 - .L_1223)
	.align		4
.L_1223:
        /*0010*/ 	.word	index@(.nv.constant0.vector_powf_vec_f32)
        /*0014*/ 	.short	0x0160
        /*0016*/ 	.short	0x0008


	//----- nvinfo : EIATTR_CBANK_PARAM_SIZE
	.align		4
.L_1224:
        /*0018*/ 	.byte	0x03, 0x19
        /*001a*/ 	.short	0x0008


	//----- nvinfo : EIATTR_KPARAM_INFO
	.align		4
        /*001c*/ 	.byte	0x04, 0x17
        /*001e*/ 	.short	(.L_1226 - .L_1225)
.L_1225:
        /*0020*/ 	.word	0x00000000
        /*0024*/ 	.short	0x0000
        /*0026*/ 	.short	0x0000
        /*0028*/ 	.byte	0x00, 0xf0, 0x21, 0x00


	//----- nvinfo : EIATTR_MAXREG_COUNT
	.align		4
.L_1226:
        /*002c*/ 	.byte	0x03, 0x1b
        /*002e*/ 	.short	0x00ff


	//----- nvinfo : EIATTR_EXIT_INSTR_OFFSETS
	.align		4
        /*0030*/ 	.byte	0x04, 0x1c
        /*0032*/ 	.short	(.L_1228 - .L_1227)


	//   ....[0]....
.L_1227:
        /*0034*/ 	.word	0x00000b20


	//   ....[1]....
        /*0038*/ 	.word	0x00001250


	//   ....[2]....
        /*003c*/ 	.word	0x00001770


	//----- nvinfo : EIATTR_CRS_STACK_SIZE
	.align		4
.L_1228:
        /*0040*/ 	.byte	0x04, 0x1e
        /*0042*/ 	.short	(.L_1230 - .L_1229)
.L_1229:
        /*0044*/ 	.word	0x00000000
.L_1230:


//--------------------- .nv.info.vector_div_vec_f32 --------------------------
	.section	.nv.info.vector_div_vec_f32,"",@"SHT_CUDA_INFO"
	.align	4


	//----- nvinfo : EIATTR_CUDA_API_VERSION
	.align		4
        /*0000*/ 	.byte	0x04, 0x37
        /*0002*/ 	.short	(.L_1232 - .L_1231)
.L_1231:
        /*0004*/ 	.word	0x0000007b


	//----- nvinfo : EIATTR_SW2861232_WAR
	.align		4
.L_1232:
        /*0008*/ 	.byte	0x01, 0x35
	.zero		2


	//----- nvinfo : EIATTR_PARAM_CBANK
	.align		4
        /*000c*/ 	.byte	0x04, 0x0a
        /*000e*/ 	.short	(.L_1234 - .L_1233)
	.align		4
.L_1233:
        /*0010*/ 	.word	index@(.nv.constant0.vector_div_vec_f32)
        /*0014*/ 	.short	0x0160
        /*0016*/ 	.short	0x0008


	//----- nvinfo : EIATTR_CBANK_PARAM_SIZE
	.align		4
.L_1234:
        /*0018*/ 	.byte	0x03, 0x19
        /*001a*/ 	.short	0x0008


	//----- nvinfo : EIATTR_KPARAM_INFO
	.align		4
        /*001c*/ 	.byte	0x04, 0x17
        /*001e*/ 	.short	(.L_1236 - .L_1235)
.L_1235:
        /*0020*/ 	.word	0x00000000
        /*0024*/ 	.short	0x0000
        /*0026*/ 	.short	0x0000
        /*0028*/ 	.byte	0x00, 0xf0, 0x21, 0x00


	//----- nvinfo : EIATTR_MAXREG_COUNT
	.align		4
.L_1236:
        /*002c*/ 	.byte	0x03, 0x1b
        /*002e*/ 	.short	0x00ff


	//----- nvinfo : EIATTR_EXIT_INSTR_OFFSETS
	.align		4
        /*0030*/ 	.byte	0x04, 0x1c
        /*0032*/ 	.short	(.L_1238 - .L_1237)


	//   ....[0]....
.L_1237:
        /*0034*/ 	.word	0x00000b20


	//   ....[1]....
        /*0038*/ 	.word	0x00001240


	//   ....[2]....
        /*003c*/ 	.word	0x00001760


	//----- nvinfo : EIATTR_CRS_STACK_SIZE
	.align		4
.L_1238:
        /*0040*/ 	.byte	0x04, 0x1e
        /*0042*/ 	.short	(.L_1240 - .L_1239)
.L_1239:
        /*0044*/ 	.word	0x00000000
.L_1240:


//--------------------- .nv.info.vector_mul_vec_f32 --------------------------
	.section	.nv.info.vector_mul_vec_f32,"",@"SHT_CUDA_INFO"
	.align	4


	//----- nvinfo : EIATTR_CUDA_API_VERSION
	.align		4
        /*0000*/ 	.byte	0x04, 0x37
        /*0002*/ 	.short	(.L_1242 - .L_1241)
.L_1241:
        /*0004*/ 	.word	0x0000007b


	//----- nvinfo : EIATTR_SW2861232_WAR
	.align		4
.L_1242:
        /*0008*/ 	.byte	0x01, 0x35
	.zero		2


	//----- nvinfo : EIATTR_PARAM_CBANK
	.align		4
        /*000c*/ 	.byte	0x04, 0x0a
        /*000e*/ 	.short	(.L_1244 - .L_1243)
	.align		4
.L_1243:
        /*0010*/ 	.word	index@(.nv.constant0.vector_mul_vec_f32)
        /*0014*/ 	.short	0x0160
        /*0016*/ 	.short	0x0008


	//----- nvinfo : EIATTR_CBANK_PARAM_SIZE
	.align		4
.L_1244:
        /*0018*/ 	.byte	0x03, 0x19
        /*001a*/ 	.short	0x0008


	//----- nvinfo : EIATTR_KPARAM_INFO
	.align		4
        /*001c*/ 	.byte	0x04, 0x17
        /*001e*/ 	.short	(.L_1246 - .L_1245)
.L_1245:
        /*0020*/ 	.word	0x00000000
        /*0024*/ 	.short	0x0000
        /*0026*/ 	.short	0x0000
        /*0028*/ 	.byte	0x00, 0xf0, 0x21, 0x00


	//----- nvinfo : EIATTR_MAXREG_COUNT
	.align		4
.L_1246:
        /*002c*/ 	.byte	0x03, 0x1b
        /*002e*/ 	.short	0x00ff


	//----- nvinfo : EIATTR_EXIT_INSTR_OFFSETS
	.align		4
        /*0030*/ 	.byte	0x04, 0x1c
        /*0032*/ 	.short	(.L_1248 - .L_1247)


	//   ....[0]....
.L_1247:
        /*0034*/ 	.word	0x00000b20


	//   ....[1]....
        /*0038*/ 	.word	0x00001230


	//   ....[2]....
        /*003c*/ 	.word	0x00001710


	//----- nvinfo : EIATTR_CRS_STACK_SIZE
	.align		4
.L_1248:
        /*0040*/ 	.byte	0x04, 0x1e
        /*0042*/ 	.short	(.L_1250 - .L_1249)
.L_1249:
        /*0044*/ 	.word	0x00000000
.L_1250:


//--------------------- .nv.info.vector_sub_vec_f32 --------------------------
	.section	.nv.info.vector_sub_vec_f32,"",@"SHT_CUDA_INFO"
	.align	4


	//----- nvinfo : EIATTR_CUDA_API_VERSION
	.align		4
        /*0000*/ 	.byte	0x04, 0x37
        /*0002*/ 	.short	(.L_1252 - .L_1251)
.L_1251:
        /*0004*/ 	.word	0x0000007b


	//----- nvinfo : EIATTR_SW2861232_WAR
	.align		4
.L_1252:
        /*0008*/ 	.byte	0x01, 0x35
	.zero		2


	//----- nvinfo : EIATTR_PARAM_CBANK
	.align		4
        /*000c*/ 	.byte	0x04, 0x0a
        /*000e*/ 	.short	(.L_1254 - .L_1253)
	.align		4
.L_1253:
        /*0010*/ 	.word	index@(.nv.constant0.vector_sub_vec_f32)
        /*0014*/ 	.short	0x0160
        /*0016*/ 	.short	0x0008


	//----- nvinfo : EIATTR_CBANK_PARAM_SIZE
	.align		4
.L_1254:
        /*0018*/ 	.byte	0x03, 0x19
        /*001a*/ 	.short	0x0008


	//----- nvinfo : EIATTR_KPARAM_INFO
	.align		4
        /*001c*/ 	.byte	0x04, 0x17
        /*001e*/ 	.short	(.L_1256 - .L_1255)
.L_1255:
        /*0020*/ 	.word	0x00000000
        /*0024*/ 	.short	0x0000
        /*0026*/ 	.short	0x0000
        /*0028*/ 	.byte	0x00, 0xf0, 0x21, 0x00


	//----- nvinfo : EIATTR_MAXREG_COUNT
	.align		4
.L_1256:
        /*002c*/ 	.byte	0x03, 0x1b
        /*002e*/ 	.short	0x00ff


	//----- nvinfo : EIATTR_EXIT_INSTR_OFFSETS
	.align		4
        /*0030*/ 	.byte	0x04, 0x1c
        /*0032*/ 	.short	(.L_1258 - .L_1257)


	//   ....[0]....
.L_1257:
        /*0034*/ 	.word	0x00000b20


	//   ....[1]....
        /*0038*/ 	.word	0x00001230


	//   ....[2]....
        /*003c*/ 	.word	0x00001710


	//----- nvinfo : EIATTR_CRS_STACK_SIZE
	.align		4
.L_1258:
        /*0040*/ 	.byte	0x04, 0x1e
        /*0042*/ 	.short	(.L_1260 - .L_1259)
.L_1259:
        /*0044*/ 	.word	0x00000000
.L_1260:


//--------------------- .nv.info.vector_add_vec_f32 --------------------------
	.section	.nv.info.vector_add_vec_f32,"",@"SHT_CUDA_INFO"
	.align	4


	//----- nvinfo : EIATTR_CUDA_API_VERSION
	.align		4
        /*0000*/ 	.byte	0x04, 0x37
        /*0002*/ 	.short	(.L_1262 - .L_1261)
.L_1261:
        /*0004*/ 	.word	0x0000007b


	//----- nvinfo : EIATTR_SW2861232_WAR
	.align		4
.L_1262:
        /*0008*/ 	.byte	0x01, 0x35
	.zero		2


	//----- nvinfo : EIATTR_PARAM_CBANK
	.align		4
        /*000c*/ 	.byte	0x04, 0x0a
        /*000e*/ 	.short	(.L_1264 - .L_1263)
	.align		4
.L_1263:
        /*0010*/ 	.word	index@(.nv.constant0.vector_add_vec_f32)
        /*0014*/ 	.short	0x0160
        /*0016*/ 	.short	0x0008


	//----- nvinfo : EIATTR_CBANK_PARAM_SIZE
	.align		4
.L_1264:
        /*0018*/ 	.byte	0x03, 0x19
        /*001a*/ 	.short	0x0008


	//----- nvinfo : EIATTR_KPARAM_INFO
	.align		4
        /*001c*/ 	.byte	0x04, 0x17
        /*001e*/ 	.short	(.L_1266 - .L_1265)
.L_1265:
        /*0020*/ 	.word	0x00000000
        /*0024*/ 	.short	0x0000
        /*0026*/ 	.short	0x0000
        /*0028*/ 	.byte	0x00, 0xf0, 0x21, 0x00


	//----- nvinfo : EIATTR_MAXREG_COUNT
	.align		4
.L_1266:
        /*002c*/ 	.byte	0x03, 0x1b
        /*002e*/ 	.short	0x00ff


	//----- nvinfo : EIATTR_EXIT_INSTR_OFFSETS
	.align		4
        /*0030*/ 	.byte	0x04, 0x1c
        /*0032*/ 	.short	(.L_1268 - .L_1267)


	//   ....[0]....
.L_1267:
        /*0034*/ 	.word	0x00000b20


	//   ....[1]....
        /*0038*/ 	.word	0x00001230


	//   ....[2]....
        /*003c*/ 	.word	0x00001710


	//----- nvinfo : EIATTR_CRS_STACK_SIZE
	.align		4
.L_1268:
        /*0040*/ 	.byte	0x04, 0x1e
        /*0042*/ 	.short	(.L_1270 - .L_1269)
.L_1269:
        /*0044*/ 	.word	0x00000000
.L_1270:


//--------------------- .nv.info.vector_atanh_ref_f32 --------------------------
	.section	.nv.info.vector_atanh_ref_f32,"",@"SHT_CUDA_INFO"
	.align	4


	//----- nvinfo : EIATTR_CUDA_API_VERSION
	.align		4
        /*0000*/ 	.byte	0x04, 0x37
        /*0002*/ 	.short	(.L_1272 - .L_1271)
.L_1271:
        /*0004*/ 	.word	0x0000007b


	//----- nvinfo : EIATTR_SW2861232_WAR
	.align		4
.L_1272:
        /*0008*/ 	.byte	0x01, 0x35
	.zero		2


	//----- nvinfo : EIATTR_PARAM_CBANK
	.align		4
        /*000c*/ 	.byte	0x04, 0x0a
        /*000e*/ 	.short	(.L_1274 - .L_1273)
	.align		4
.L_1273:
        /*0010*/ 	.word	index@(.nv.constant0.vector_atanh_ref_f32)
        /*0014*/ 	.short	0x0160
        /*0016*/ 	.short	0x0008


	//----- nvinfo : EIATTR_CBANK_PARAM_SIZE
	.align		4
.L_1274:
        /*0018*/ 	.byte	0x03, 0x19
        /*001a*/ 	.short	0x0008


	//----- nvinfo : EIATTR_KPARAM_INFO
	.align		4
        /*001c*/ 	.byte	0x04, 0x17
        /*001e*/ 	.short	(.L_1276 - .L_1275)
.L_1275:
        /*0020*/ 	.word	0x00000000
        /*0024*/ 	.short	0x0000
        /*0026*/ 	.short	0x0000
        /*0028*/ 	.byte	0x00, 0xf0, 0x21, 0x00


	//----- nvinfo : EIATTR_MAXREG_COUNT
	.align		4
.L_1276:
        /*002c*/ 	.byte	0x03, 0x1b
        /*002e*/ 	.short	0x00ff


	//----- nvinfo : EIATTR_EXIT_INSTR_OFFSETS
	.align		4
        /*0030*/ 	.byte	0x04, 0x1c
        /*0032*/ 	.short	(.L_1278 - .L_1277)


	//   ....[0]....
.L_1277:
        /*0034*/ 	.word	0x000000e0


	//   ....[1]....
        /*0038*/ 	.word	0x00000120


	//----- nvinfo : EIATTR_CRS_STACK_SIZE
	.align		4
.L_1278:
        /*003c*/ 	.byte	0x04, 0x1e
        /*003e*/ 	.short	(.L_1280 - .L_1279)
.L_1279:
        /*0040*/ 	.word	0x00000000
.L_1280:


//--------------------- .nv.info.vector_acosh_ref_f32 --------------------------
	.section	.nv.info.vector_acosh_ref_f32,"",@"SHT_CUDA_INFO"
	.align	4


	//----- nvinfo : EIATTR_CUDA_API_VERSION
	.align		4
        /*0000*/ 	.byte	0x04, 0x37
        /*0002*/ 	.short	(.L_1282 - .L_1281)
.L_1281:
        /*0004*/ 	.word	0x0000007b


	//----- nvinfo : EIATTR_SW2861232_WAR
	.align		4
.L_1282:
        /*0008*/ 	.byte	0x01, 0x35
	.zero		2


	//----- nvinfo : EIATTR_PARAM_CBANK
	.align		4
        /*000c*/ 	.byte	0x04, 0x0a
        /*000e*/ 	.short	(.L_1284 - .L_1283)
	.align		4
.L_1283:
        /*0010*/ 	.word	index@(.nv.constant0.vector_acosh_ref_f32)
        /*0014*/ 	.short	0x0160
        /*0016*/ 	.short	0x0008


	//----- nvinfo : EIATTR_CBANK_PARAM_SIZE
	.align		4
.L_1284:
        /*0018*/ 	.byte	0x03, 0x19
        /*001a*/ 	.short	0x0008


	//----- nvinfo : EIATTR_KPARAM_INFO
	.align		4
        /*001c*/ 	.byte	0x04, 0x17
        /*001e*/ 	.short	(.L_1286 - .L_1285)
.L_1285:
        /*0020*/ 	.word	0x00000000
        /*0024*/ 	.short	0x0000
        /*0026*/ 	.short	0x0000
        /*0028*/ 	.byte	0x00, 0xf0, 0x21, 0x00


	//----- nvinfo : EIATTR_MAXREG_COUNT
	.align		4
.L_1286:
        /*002c*/ 	.byte	0x03, 0x1b
        /*002e*/ 	.short	0x00ff


	//----- nvinfo : EIATTR_EXIT_INSTR_OFFSETS
	.align		4
        /*0030*/ 	.byte	0x04, 0x1c
        /*0032*/ 	.short	(.L_1288 - .L_1287)


	//   ....[0]....
.L_1287:
        /*0034*/ 	.word	0x000000e0


	//   ....[1]....
        /*0038*/ 	.word	0x00000120


	//----- nvinfo : EIATTR_CRS_STACK_SIZE
	.align		4
.L_1288:
        /*003c*/ 	.byte	0x04, 0x1e
        /*003e*/ 	.short	(.L_1290 - .L_1289)
.L_1289:
        /*0040*/ 	.word	0x00000000
.L_1290:


//--------------------- .nv.info.vector_asinh_ref_f32 --------------------------
	.section	.nv.info.vector_asinh_ref_f32,"",@"SHT_CUDA_INFO"
	.align	4


	//----- nvinfo : EIATTR_CUDA_API_VERSION
	.align		4
        /*0000*/ 	.byte	0x04, 0x37
        /*0002*/ 	.short	(.L_1292 - .L_1291)
.L_1291:
        /*0004*/ 	.word	0x0000007b


	//----- nvinfo : EIATTR_SW2861232_WAR
	.align		4
.L_1292:
        /*0008*/ 	.byte	0x01, 0x35
	.zero		2


	//----- nvinfo : EIATTR_PARAM_CBANK
	.align		4
        /*000c*/ 	.byte	0x04, 0x0a
        /*000e*/ 	.short	(.L_1294 - .L_1293)
	.align		4
.L_1293:
        /*0010*/ 	.word	index@(.nv.constant0.vector_asinh_ref_f32)
        /*0014*/ 	.short	0x0160
        /*0016*/ 	.short	0x0008


	//----- nvinfo : EIATTR_CBANK_PARAM_SIZE
	.align		4
.L_1294:
        /*0018*/ 	.byte	0x03, 0x19
        /*001a*/ 	.short	0x0008


	//----- nvinfo : EIATTR_KPARAM_INFO
	.align		4
        /*001c*/ 	.byte	0x04, 0x17
        /*001e*/ 	.short	(.L_1296 - .L_1295)
.L_1295:
        /*0020*/ 	.word	0x00000000
        /*0024*/ 	.short	0x0000
        /*0026*/ 	.short	0x0000
        /*0028*/ 	.byte	0x00, 0xf0, 0x21, 0x00


	//----- nvinfo : EIATTR_MAXREG_COUNT
	.align		4
.L_1296:
        /*002c*/ 	.byte	0x03, 0x1b
        /*002e*/ 	.short	0x00ff


	//----- nvinfo : EIATTR_EXIT_INSTR_OFFSETS
	.align		4
        /*0030*/ 	.byte	0x04, 0x1c
        /*0032*/ 	.short	(.L_1298 - .L_1297)


	//   ....[0]....
.L_1297:
        /*0034*/ 	.word	0x000000e0


	//   ....[1]....
        /*0038*/ 	.word	0x00000120


	//----- nvinfo : EIATTR_CRS_STACK_SIZE
	.align		4
.L_1298:
        /*003c*/ 	.byte	0x04, 0x1e
        /*003e*/ 	.short	(.L_1300 - .L_1299)
.L_1299:
        /*0040*/ 	.word	0x00000000
.L_1300:


//--------------------- .nv.info.vector_tanh_ref_f32 --------------------------
	.section	.nv.info.vector_tanh_ref_f32,"",@"SHT_CUDA_INFO"
	.align	4


	//----- nvinfo : EIATTR_CUDA_API_VERSION
	.align		4
        /*0000*/ 	.byte	0x04, 0x37
        /*0002*/ 	.short	(.L_1302 - .L_1301)
.L_1301:
        /*0004*/ 	.word	0x0000007b


	//----- nvinfo : EIATTR_SW2861232_WAR
	.align		4
.L_1302:
        /*0008*/ 	.byte	0x01, 0x35
	.zero		2


	//----- nvinfo : EIATTR_PARAM_CBANK
	.align		4
        /*000c*/ 	.byte	0x04, 0x0a
        /*000e*/ 	.short	(.L_1304 - .L_1303)
	.align		4
.L_1303:
        /*0010*/ 	.word	index@(.nv.constant0.vector_tanh_ref_f32)
        /*0014*/ 	.short	0x0160
        /*0016*/ 	.short	0x0008


	//----- nvinfo : EIATTR_CBANK_PARAM_SIZE
	.align		4
.L_1304:
        /*0018*/ 	.byte	0x03, 0x19
        /*001a*/ 	.short	0x0008


	//----- nvinfo : EIATTR_KPARAM_INFO
	.align		4
        /*001c*/ 	.byte	0x04, 0x17
        /*001e*/ 	.short	(.L_1306 - .L_1305)
.L_1305:
        /*0020*/ 	.word	0x00000000
        /*0024*/ 	.short	0x0000
        /*0026*/ 	.short	0x0000
        /*0028*/ 	.byte	0x00, 0xf0, 0x21, 0x00


	//----- nvinfo : EIATTR_MAXREG_COUNT
	.align		4
.L_1306:
        /*002c*/ 	.byte	0x03, 0x1b
        /*002e*/ 	.short	0x00ff


	//----- nvinfo : EIATTR_EXIT_INSTR_OFFSETS
	.align		4
        /*0030*/ 	.byte	0x04, 0x1c
        /*0032*/ 	.short	(.L_1308 - .L_1307)


	//   ....[0]....
.L_1307:
        /*0034*/ 	.word	0x00000180


	//   ....[1]....
        /*0038*/ 	.word	0x00000300


	//   ....[2]....
        /*003c*/ 	.word	0x00000490


	//----- nvinfo : EIATTR_CRS_STACK_SIZE
	.align		4
.L_1308:
        /*0040*/ 	.byte	0x04, 0x1e
        /*0042*/ 	.short	(.L_1310 - .L_1309)
.L_1309:
        /*0044*/ 	.word	0x00000000
.L_1310:


//--------------------- .nv.info.vector_cosh_ref_f32 --------------------------
	.section	.nv.info.vector_cosh_ref_f32,"",@"SHT_CUDA_INFO"
	.align	4


	//----- nvinfo : EIATTR_CUDA_API_VERSION
	.align		4
        /*0000*/ 	.byte	0x04, 0x37
        /*0002*/ 	.short	(.L_1312 - .L_1311)
.L_1311:
        /*0004*/ 	.word	0x0000007b


	//----- nvinfo : EIATTR_SW2861232_WAR
	.align		4
.L_1312:
        /*0008*/ 	.byte	0x01, 0x35
	.zero		2


	//----- nvinfo : EIATTR_PARAM_CBANK
	.align		4
        /*000c*/ 	.byte	0x04, 0x0a
        /*000e*/ 	.short	(.L_1314 - .L_1313)
	.align		4
.L_1313:
        /*0010*/ 	.word	index@(.nv.constant0.vector_cosh_ref_f32)
        /*0014*/ 	.short	0x0160
        /*0016*/ 	.short	0x0008


	//----- nvinfo : EIATTR_CBANK_PARAM_SIZE
	.align		4
.L_1314:
        /*0018*/ 	.byte	0x03, 0x19
        /*001a*/ 	.short	0x0008


	//----- nvinfo : EIATTR_KPARAM_INFO
	.align		4
        /*001c*/ 	.byte	0x04, 0x17
        /*001e*/ 	.short	(.L_1316 - .L_1315)
.L_1315:
        /*0020*/ 	.word	0x00000000
        /*0024*/ 	.short	0x0000
        /*0026*/ 	.short	0x0000
        /*0028*/ 	.byte	0x00, 0xf0, 0x21, 0x00


	//----- nvinfo : EIATTR_MAXREG_COUNT
	.align		4
.L_1316:
        /*002c*/ 	.byte	0x03, 0x1b
        /*002e*/ 	.short	0x00ff


	//----- nvinfo : EIATTR_EXIT_INSTR_OFFSETS
	.align		4
        /*0030*/ 	.byte	0x04, 0x1c
        /*0032*/ 	.short	(.L_1318 - .L_1317)


	//   ....[0]....
.L_1317:
        /*0034*/ 	.word	0x00000180


	//   ....[1]....
        /*0038*/ 	.word	0x00000350


	//   ....[2]....
        /*003c*/ 	.word	0x00000530


	//----- nvinfo : EIATTR_CRS_STACK_SIZE
	.align		4
.L_1318:
        /*0040*/ 	.byte	0x04, 0x1e
        /*0042*/ 	.short	(.L_1320 - .L_1319)
.L_1319:
        /*0044*/ 	.word	0x00000000
.L_1320:


//--------------------- .nv.info.vector_sinh_ref_f32 --------------------------
	.section	.nv.info.vector_sinh_ref_f32,"",@"SHT_CUDA_INFO"
	.align	4


	//----- nvinfo : EIATTR_CUDA_API_VERSION
	.align		4
        /*0000*/ 	.byte	0x04, 0x37
        /*0002*/ 	.short	(.L_1322 - .L_1321)
.L_1321:
        /*0004*/ 	.word	0x0000007b


	//----- nvinfo : EIATTR_SW2861232_WAR
	.align		4
.L_1322:
        /*0008*/ 	.byte	0x01, 0x35
	.zero		2


	//----- nvinfo : EIATTR_PARAM_CBANK
	.align		4
        /*000c*/ 	.byte	0x04, 0x0a
        /*000e*/ 	.short	(.L_1324 - .L_1323)
	.align		4
.L_1323:
        /*0010*/ 	.word	index@(.nv.constant0.vector_sinh_ref_f32)
        /*0014*/ 	.short	0x0160
        /*0016*/ 	.short	0x0008


	//----- nvinfo : EIATTR_CBANK_PARAM_SIZE
	.align		4
.L_1324:
        /*0018*/ 	.byte	0x03, 0x19
        /*001a*/ 	.short	0x0008


	//----- nvinfo : EIATTR_KPARAM_INFO
	.align		4
        /*001c*/ 	.byte	0x04, 0x17
        /*001e*/ 	.short	(.L_1326 - .L_1325)
.L_1325:
        /*0020*/ 	.word	0x00000000
        /*0024*/ 	.short	0x0000
        /*0026*/ 	.short	0x0000
        /*0028*/ 	.byte	0x00, 0xf0, 0x21, 0x00


	//----- nvinfo : EIATTR_MAXREG_COUNT
	.align		4
.L_1326:
        /*002c*/ 	.byte	0x03, 0x1b
        /*002e*/ 	.short	0x00ff


	//----- nvinfo : EIATTR_EXIT_INSTR_OFFSETS
	.align		4
        /*0030*/ 	.byte	0x04, 0x1c
        /*0032*/ 	.short	(.L_1328 - .L_1327)


	//   ....[0]....
.L_1327:
        /*0034*/ 	.word	0x00000180


	//   ....[1]....
        /*0038*/ 	.word	0x00000350


	//   ....[2]....
        /*003c*/ 	.word	0x00000530


	//----- nvinfo : EIATTR_CRS_STACK_SIZE
	.align		4
.L_1328:
        /*0040*/ 	.byte	0x04, 0x1e
        /*0042*/ 	.short	(.L_1330 - .L_1329)
.L_1329:
        /*0044*/ 	.word	0x00000000
.L_1330:


//--------------------- .nv.info.vector_atan_ref_f32 --------------------------
	.section	.nv.info.vector_atan_ref_f32,"",@"SHT_CUDA_INFO"
	.align	4


	//----- nvinfo : EIATTR_CUDA_API_VERSION
	.align		4
        /*0000*/ 	.byte	0x04, 0x37
        /*0002*/ 	.short	(.L_1332 - .L_1331)
.L_1331:
        /*0004*/ 	.word	0x0000007b


	//----- nvinfo : EIATTR_SW2861232_WAR
	.align		4
.L_1332:
        /*0008*/ 	.byte	0x01, 0x35
	.zero		2


	//----- nvinfo : EIATTR_PARAM_CBANK
	.align		4
        /*000c*/ 	.byte	0x04, 0x0a
        /*000e*/ 	.short	(.L_1334 - .L_1333)
	.align		4
.L_1333:
        /*0010*/ 	.word	index@(.nv.constant0.vector_atan_ref_f32)
        /*0014*/ 	.short	0x0160
        /*0016*/ 	.short	0x0008


	//----- nvinfo : EIATTR_CBANK_PARAM_SIZE
	.align		4
.L_1334:
        /*0018*/ 	.byte	0x03, 0x19
        /*001a*/ 	.short	0x0008


	//----- nvinfo : EIATTR_KPARAM_INFO
	.align		4
        /*001c*/ 	.byte	0x04, 0x17
        /*001e*/ 	.short	(.L_1336 - .L_1335)
.L_1335:
        /*0020*/ 	.word	0x00000000
        /*0024*/ 	.short	0x0000
        /*0026*/ 	.short	0x0000
        /*0028*/ 	.byte	0x00, 0xf0, 0x21, 0x00


	//----- nvinfo : EIATTR_MAXREG_COUNT
	.align		4
.L_1336:
        /*002c*/ 	.byte	0x03, 0x1b
        /*002e*/ 	.short	0x00ff


	//----- nvinfo : EIATTR_EXIT_INSTR_OFFSETS
	.align		4
        /*0030*/ 	.byte	0x04, 0x1c
        /*0032*/ 	.short	(.L_1338 - .L_1337)


	//   ....[0]....
.L_1337:
        /*0034*/ 	.word	0x000000e0


	//   ....[1]....
        /*0038*/ 	.word	0x00000120


	//----- nvinfo : EIATTR_CRS_STACK_SIZE
	.align		4
.L_1338:
        /*003c*/ 	.byte	0x04, 0x1e
        /*003e*/ 	.short	(.L_1340 - .L_1339)
.L_1339:
        /*0040*/ 	.word	0x00000000
.L_1340:


//--------------------- .nv.info.vector_acos_ref_f32 --------------------------
	.section	.nv.info.vector_acos_ref_f32,"",@"SHT_CUDA_INFO"
	.align	4


	//----- nvinfo : EIATTR_CUDA_API_VERSION
	.align		4
        /*0000*/ 	.byte	0x04, 0x37
        /*0002*/ 	.short	(.L_1342 - .L_1341)
.L_1341:
        /*0004*/ 	.word	0x0000007b


	//----- nvinfo : EIATTR_SW2861232_WAR
	.align		4
.L_1342:
        /*0008*/ 	.byte	0x01, 0x35
	.zero		2


	//----- nvinfo : EIATTR_PARAM_CBANK
	.align		4
        /*000c*/ 	.byte	0x04, 0x0a
        /*000e*/ 	.short	(.L_1344 - .L_1343)
	.align		4
.L_1343:
        /*0010*/ 	.word	index@(.nv.constant0.vector_acos_ref_f32)
        /*0014*/ 	.short	0x0160
        /*0016*/ 	.short	0x0008


	//----- nvinfo : EIATTR_CBANK_PARAM_SIZE
	.align		4
.L_1344:
        /*0018*/ 	.byte	0x03, 0x19
        /*001a*/ 	.short	0x0008


	//----- nvinfo : EIATTR_KPARAM_INFO
	.align		4
        /*001c*/ 	.byte	0x04, 0x17
        /*001e*/ 	.short	(.L_1346 - .L_1345)
.L_1345:
        /*0020*/ 	.word	0x00000000
        /*0024*/ 	.short	0x0000
        /*0026*/ 	.short	0x0000
        /*0028*/ 	.byte	0x00, 0xf0, 0x21, 0x00


	//----- nvinfo : EIATTR_MAXREG_COUNT
	.align		4
.L_1346:
        /*002c*/ 	.byte	0x03, 0x1b
        /*002e*/ 	.short	0x00ff


	//----- nvinfo : EIATTR_EXIT_INSTR_OFFSETS
	.align		4
        /*0030*/ 	.byte	0x04, 0x1c
        /*0032*/ 	.short	(.L_1348 - .L_1347)


	//   ....[0]....
.L_1347:
        /*0034*/ 	.word	0x000000e0


	//   ....[1]....
        /*0038*/ 	.word	0x00000120


	//----- nvinfo : EIATTR_CRS_STACK_SIZE
	.align		4
.L_1348:
        /*003c*/ 	.byte	0x04, 0x1e
        /*003e*/ 	.short	(.L_1350 - .L_1349)
.L_1349:
        /*0040*/ 	.word	0x00000000
.L_1350:


//--------------------- .nv.info.vector_asin_ref_f32 --------------------------
	.section	.nv.info.vector_asin_ref_f32,"",@"SHT_CUDA_INFO"
	.align	4


	//----- nvinfo : EIATTR_CUDA_API_VERSION
	.align		4
        /*0000*/ 	.byte	0x04, 0x37
        /*0002*/ 	.short	(.L_1352 - .L_1351)
.L_1351:
        /*0004*/ 	.word	0x0000007b


	//----- nvinfo : EIATTR_SW2861232_WAR
	.align		4
.L_1352:
        /*0008*/ 	.byte	0x01, 0x35
	.zero		2


	//----- nvinfo : EIATTR_PARAM_CBANK
	.align		4
        /*000c*/ 	.byte	0x04, 0x0a
        /*000e*/ 	.short	(.L_1354 - .L_1353)
	.align		4
.L_1353:
        /*0010*/ 	.word	index@(.nv.constant0.vector_asin_ref_f32)
        /*0014*/ 	.short	0x0160
        /*0016*/ 	.short	0x0008


	//----- nvinfo : EIATTR_CBANK_PARAM_SIZE
	.align		4
.L_1354:
        /*0018*/ 	.byte	0x03, 0x19
        /*001a*/ 	.short	0x0008


	//----- nvinfo : EIATTR_KPARAM_INFO
	.align		4
        /*001c*/ 	.byte	0x04, 0x17
        /*001e*/ 	.short	(.L_1356 - .L_1355)
.L_1355:
        /*0020*/ 	.word	0x00000000
        /*0024*/ 	.short	0x0000
        /*0026*/ 	.short	0x0000
        /*0028*/ 	.byte	0x00, 0xf0, 0x21, 0x00


	//----- nvinfo : EIATTR_MAXREG_COUNT
	.align		4
.L_1356:
        /*002c*/ 	.byte	0x03, 0x1b
        /*002e*/ 	.short	0x00ff


	//----- nvinfo : EIATTR_EXIT_INSTR_OFFSETS
	.align		4
        /*0030*/ 	.byte	0x04, 0x1c
        /*0032*/ 	.short	(.L_1358 - .L_1357)


	//   ....[0]....
.L_1357:
        /*0034*/ 	.word	0x000000e0


	//   ....[1]....
        /*0038*/ 	.word	0x00000120


	//----- nvinfo : EIATTR_CRS_STACK_SIZE
	.align		4
.L_1358:
        /*003c*/ 	.byte	0x04, 0x1e
        /*003e*/ 	.short	(.L_1360 - .L_1359)
.L_1359:
        /*0040*/ 	.word	0x00000000
.L_1360:


//--------------------- .nv.info.vector_tan_ref_f32 --------------------------
	.section	.nv.info.vector_tan_ref_f32,"",@"SHT_CUDA_INFO"
	.align	4


	//----- nvinfo : EIATTR_CUDA_API_VERSION
	.align		4
        /*0000*/ 	.byte	0x04, 0x37
        /*0002*/ 	.short	(.L_1362 - .L_1361)
.L_1361:
        /*0004*/ 	.word	0x0000007b


	//----- nvinfo : EIATTR_SW2861232_WAR
	.align		4
.L_1362:
        /*0008*/ 	.byte	0x01, 0x35
	.zero		2


	//----- nvinfo : EIATTR_PARAM_CBANK
	.align		4
        /*000c*/ 	.byte	0x04, 0x0a
        /*000e*/ 	.short	(.L_1364 - .L_1363)
	.align		4
.L_1363:
        /*0010*/ 	.word	index@(.nv.constant0.vector_tan_ref_f32)
        /*0014*/ 	.short	0x0160
        /*0016*/ 	.short	0x0008


	//----- nvinfo : EIATTR_CBANK_PARAM_SIZE
	.align		4
.L_1364:
        /*0018*/ 	.byte	0x03, 0x19
        /*001a*/ 	.short	0x0008


	//----- nvinfo : EIATTR_KPARAM_INFO
	.align		4
        /*001c*/ 	.byte	0x04, 0x17
        /*001e*/ 	.short	(.L_1366 - .L_1365)
.L_1365:
        /*0020*/ 	.word	0x00000000
        /*0024*/ 	.short	0x0000
        /*0026*/ 	.short	0x0000
        /*0028*/ 	.byte	0x00, 0xf0, 0x21, 0x00


	//----- nvinfo : EIATTR_MAXREG_COUNT
	.align		4
.L_1366:
        /*002c*/ 	.byte	0x03, 0x1b
        /*002e*/ 	.short	0x00ff


	//----- nvinfo : EIATTR_EXIT_INSTR_OFFSETS
	.align		4
        /*0030*/ 	.byte	0x04, 0x1c
        /*0032*/ 	.short	(.L_1368 - .L_1367)


	//   ....[0]....
.L_1367:
        /*0034*/ 	.word	0x00000180


	//   ....[1]....
        /*0038*/ 	.word	0x00000340


	//   ....[2]....
        /*003c*/ 	.word	0x00000510


	//----- nvinfo : EIATTR_CRS_STACK_SIZE
	.align		4
.L_1368:
        /*0040*/ 	.byte	0x04, 0x1e
        /*0042*/ 	.short	(.L_1370 - .L_1369)
.L_1369:
        /*0044*/ 	.word	0x00000000
.L_1370:


//--------------------- .nv.info.vector_cos_ref_f32 --------------------------
	.section	.nv.info.vector_cos_ref_f32,"",@"SHT_CUDA_INFO"
	.align	4


	//----- nvinfo : EIATTR_CUDA_API_VERSION
	.align		4
        /*0000*/ 	.byte	0x04, 0x37
        /*0002*/ 	.short	(.L_1372 - .L_1371)
.L_1371:
        /*0004*/ 	.word	0x0000007b


	//----- nvinfo : EIATTR_SW2861232_WAR
	.align		4
.L_1372:
        /*0008*/ 	.byte	0x01, 0x35
	.zero		2


	//----- nvinfo : EIATTR_PARAM_CBANK
	.align		4
        /*000c*/ 	.byte	0x04, 0x0a
        /*000e*/ 	.short	(.L_1374 - .L_1373)
	.align		4
.L_1373:
        /*0010*/ 	.word	index@(.nv.constant0.vector_cos_ref_f32)
        /*0014*/ 	.short	0x0160
        /*0016*/ 	.short	0x0008


	//----- nvinfo : EIATTR_CBANK_PARAM_SIZE
	.align		4
.L_1374:
        /*0018*/ 	.byte	0x03, 0x19
        /*001a*/ 	.short	0x0008


	//----- nvinfo : EIATTR_KPARAM_INFO
	.align		4
        /*001c*/ 	.byte	0x04, 0x17
        /*001e*/ 	.short	(.L_1376 - .L_1375)
.L_1375:
        /*0020*/ 	.word	0x00000000
        /*0024*/ 	.short	0x0000
        /*0026*/ 	.short	0x0000
        /*0028*/ 	.byte	0x00, 0xf0, 0x21, 0x00


	//----- nvinfo : EIATTR_MAXREG_COUNT
	.align		4
.L_1376:
        /*002c*/ 	.byte	0x03, 0x1b
        /*002e*/ 	.short	0x00ff


	//----- nvinfo : EIATTR_EXIT_INSTR_OFFSETS
	.align		4
        /*0030*/ 	.byte	0x04, 0x1c
        /*0032*/ 	.short	(.L_1378 - .L_1377)


	//   ....[0]....
.L_1377:
        /*0034*/ 	.word	0x00000180


	//   ....[1]....
        /*0038*/ 	.word	0x00000310


	//   ....[2]....
        /*003c*/ 	.word	0x000004b0


	//----- nvinfo : EIATTR_CRS_STACK_SIZE
	.align		4
.L_1378:
        /*0040*/ 	.byte	0x04, 0x1e
        /*0042*/ 	.short	(.L_1380 - .L_1379)
.L_1379:
        /*0044*/ 	.word	0x00000000
.L_1380:


//--------------------- .nv.info.vector_sin_ref_f32 --------------------------
	.section	.nv.info.vector_sin_ref_f32,"",@"SHT_CUDA_INFO"
	.align	4


	//----- nvinfo : EIATTR_CUDA_API_VERSION
	.align		4
        /*0000*/ 	.byte	0x04, 0x37
        /*0002*/ 	.short	(.L_1382 - .L_1381)
.L_1381:
        /*0004*/ 	.word	0x0000007b


	//----- nvinfo : EIATTR_SW2861232_WAR
	.align		4
.L_1382:
        /*0008*/ 	.byte	0x01, 0x35
	.zero		2


	//----- nvinfo : EIATTR_PARAM_CBANK
	.align		4
        /*000c*/ 	.byte	0x04, 0x0a
        /*000e*/ 	.short	(.L_1384 - .L_1383)
	.align		4
.L_1383:
        /*0010*/ 	.word	index@(.nv.constant0.vector_sin_ref_f32)
        /*0014*/ 	.short	0x0160
        /*0016*/ 	.short	0x0008


	//----- nvinfo : EIATTR_CBANK_PARAM_SIZE
	.align		4
.L_1384:
        /*0018*/ 	.byte	0x03, 0x19
        /*001a*/ 	.short	0x0008


	//----- nvinfo : EIATTR_KPARAM_INFO
	.align		4
        /*001c*/ 	.byte	0x04, 0x17
        /*001e*/ 	.short	(.L_1386 - .L_1385)
.L_1385:
        /*0020*/ 	.word	0x00000000
        /*0024*/ 	.short	0x0000
        /*0026*/ 	.short	0x0000
        /*0028*/ 	.byte	0x00, 0xf0, 0x21, 0x00


	//----- nvinfo : EIATTR_MAXREG_COUNT
	.align		4
.L_1386:
        /*002c*/ 	.byte	0x03, 0x1b
        /*002e*/ 	.short	0x00ff


	//----- nvinfo : EIATTR_EXIT_INSTR_OFFSETS
	.align		4
        /*0030*/ 	.byte	0x04, 0x1c
        /*0032*/ 	.short	(.L_1388 - .L_1387)


	//   ....[0]....
.L_1387:
        /*0034*/ 	.word	0x00000180


	//   ....[1]....
        /*0038*/ 	.word	0x00000310


	//   ....[2]....
        /*003c*/ 	.word	0x000004b0


	//----- nvinfo : EIATTR_CRS_STACK_SIZE
	.align		4
.L_1388:
        /*0040*/ 	.byte	0x04, 0x1e
        /*0042*/ 	.short	(.L_1390 - .L_1389)
.L_1389:
        /*0044*/ 	.word	0x00000000
.L_1390:


//--------------------- .nv.info.vector_recip_ref_f32 --------------------------
	.section	.nv.info.vector_recip_ref_f32,"",@"SHT_CUDA_INFO"
	.align	4


	//----- nvinfo : EIATTR_CUDA_API_VERSION
	.align		4
        /*0000*/ 	.byte	0x04, 0x37
        /*0002*/ 	.short	(.L_1392 - .L_1391)
.L_1391:
        /*0004*/ 	.word	0x0000007b


	//----- nvinfo : EIATTR_SW2861232_WAR
	.align		4
.L_1392:
        /*0008*/ 	.byte	0x01, 0x35
	.zero		2


	//----- nvinfo : EIATTR_PARAM_CBANK
	.align		4
        /*000c*/ 	.byte	0x04, 0x0a
        /*000e*/ 	.short	(.L_1394 - .L_1393)
	.align		4
.L_1393:
        /*0010*/ 	.word	index@(.nv.constant0.vector_recip_ref_f32)
        /*0014*/ 	.short	0x0160
        /*0016*/ 	.short	0x0008


	//----- nvinfo : EIATTR_CBANK_PARAM_SIZE
	.align		4
.L_1394:
        /*0018*/ 	.byte	0x03, 0x19
        /*001a*/ 	.short	0x0008


	//----- nvinfo : EIATTR_KPARAM_INFO
	.align		4
        /*001c*/ 	.byte	0x04, 0x17
        /*001e*/ 	.short	(.L_1396 - .L_1395)
.L_1395:
        /*0020*/ 	.word	0x00000000
        /*0024*/ 	.short	0x0000
        /*0026*/ 	.short	0x0000
        /*0028*/ 	.byte	0x00, 0xf0, 0x21, 0x00


	//----- nvinfo : EIATTR_MAXREG_COUNT
	.align		4
.L_1396:
        /*002c*/ 	.byte	0x03, 0x1b
        /*002e*/ 	.short	0x00ff


	//----- nvinfo : EIATTR_EXIT_INSTR_OFFSETS
	.align		4
        /*0030*/ 	.byte	0x04, 0x1c
        /*0032*/ 	.short	(.L_1398 - .L_1397)


	//   ....[0]....
.L_1397:
        /*0034*/ 	.word	0x00000180


	//   ....[1]....
        /*0038*/ 	.word	0x00000300


	//   ....[2]....
        /*003c*/ 	.word	0x00000490


	//----- nvinfo : EIATTR_CRS_STACK_SIZE
	.align		4
.L_1398:
        /*0040*/ 	.byte	0x04, 0x1e
        /*0042*/ 	.short	(.L_1400 - .L_1399)
.L_1399:
        /*0044*/ 	.word	0x00000000
.L_1400:


//--------------------- .nv.info.vector_exp2_ref_f32 --------------------------
	.section	.nv.info.vector_exp2_ref_f32,"",@"SHT_CUDA_INFO"
	.align	4


	//----- nvinfo : EIATTR_CUDA_API_VERSION
	.align		4
        /*0000*/ 	.byte	0x04, 0x37
        /*0002*/ 	.short	(.L_1402 - .L_1401)
.L_1401:
        /*0004*/ 	.word	0x0000007b


	//----- nvinfo : EIATTR_SW2861232_WAR
	.align		4
.L_1402:
        /*0008*/ 	.byte	0x01, 0x35
	.zero		2


	//----- nvinfo : EIATTR_PARAM_CBANK
	.align		4
        /*000c*/ 	.byte	0x04, 0x0a
        /*000e*/ 	.short	(.L_1404 - .L_1403)
	.align		4
.L_1403:
        /*0010*/ 	.word	index@(.nv.constant0.vector_exp2_ref_f32)
        /*0014*/ 	.short	0x0160
        /*0016*/ 	.short	0x0008


	//----- nvinfo : EIATTR_CBANK_PARAM_SIZE
	.align		4
.L_1404:
        /*0018*/ 	.byte	0x03, 0x19
        /*001a*/ 	.short	0x0008


	//----- nvinfo : EIATTR_KPARAM_INFO
	.align		4
        /*001c*/ 	.byte	0x04, 0x17
        /*001e*/ 	.short	(.L_1406 - .L_1405)
.L_1405:
        /*0020*/ 	.word	0x00000000
        /*0024*/ 	.short	0x0000
        /*0026*/ 	.short	0x0000
        /*0028*/ 	.byte	0x00, 0xf0, 0x21, 0x00


	//----- nvinfo : EIATTR_MAXREG_COUNT
	.align		4
.L_1406:
        /*002c*/ 	.byte	0x03, 0x1b
        /*002e*/ 	.short	0x00ff


	//----- nvinfo : EIATTR_EXIT_INSTR_OFFSETS
	.align		4
        /*0030*/ 	.byte	0x04, 0x1c
        /*0032*/ 	.short	(.L_1408 - .L_1407)


	//   ....[0]....
.L_1407:
        /*0034*/ 	.word	0x00000180


	//   ....[1]....
        /*0038*/ 	.word	0x00000300


	//   ....[2]....
        /*003c*/ 	.word	0x00000490


	//----- nvinfo : EIATTR_CRS_STACK_SIZE
	.align		4
.L_1408:
        /*0040*/ 	.byte	0x04, 0x1e
        /*0042*/ 	.short	(.L_1410 - .L_1409)
.L_1409:
        /*0044*/ 	.word	0x00000000
.L_1410:


//--------------------- .nv.info.vector_exp_ref_f32 --------------------------
	.section	.nv.info.vector_exp_ref_f32,"",@"SHT_CUDA_INFO"
	.align	4


	//----- nvinfo : EIATTR_CUDA_API_VERSION
	.align		4
        /*0000*/ 	.byte	0x04, 0x37
        /*0002*/ 	.short	(.L_1412 - .L_1411)
.L_1411:
        /*0004*/ 	.word	0x0000007b


	//----- nvinfo : EIATTR_SW2861232_WAR
	.align		4
.L_1412:
        /*0008*/ 	.byte	0x01, 0x35
	.zero		2


	//----- nvinfo : EIATTR_PARAM_CBANK
	.align		4
        /*000c*/ 	.byte	0x04, 0x0a
        /*000e*/ 	.short	(.L_1414 - .L_1413)
	.align		4
.L_1413:
        /*0010*/ 	.word	index@(.nv.constant0.vector_exp_ref_f32)
        /*0014*/ 	.short	0x0160
        /*0016*/ 	.short	0x0008


	//----- nvinfo : EIATTR_CBANK_PARAM_SIZE
	.align		4
.L_1414:
        /*0018*/ 	.byte	0x03, 0x19
        /*001a*/ 	.short	0x0008


	//----- nvinfo : EIATTR_KPARAM_INFO
	.align		4
        /*001c*/ 	.byte	0x04, 0x17
        /*001e*/ 	.short	(.L_1416 - .L_1415)
.L_1415:
        /*0020*/ 	.word	0x00000000
        /*0024*/ 	.short	0x0000
        /*0026*/ 	.short	0x0000
        /*0028*/ 	.byte	0x00, 0xf0, 0x21, 0x00


	//----- nvinfo : EIATTR_MAXREG_COUNT
	.align		4
.L_1416:
        /*002c*/ 	.byte	0x03, 0x1b
        /*002e*/ 	.short	0x00ff


	//----- nvinfo : EIATTR_EXIT_INSTR_OFFSETS
	.align		4
        /*0030*/ 	.byte	0x04, 0x1c
        /*0032*/ 	.short	(.L_1418 - .L_1417)


	//   ....[0]....
.L_1417:
        /*0034*/ 	.word	0x00000180


	//   ....[1]....
        /*0038*/ 	.word	0x00000310


	//   ....[2]....
        /*003c*/ 	.word	0x000004b0


	//----- nvinfo : EIATTR_CRS_STACK_SIZE
	.align		4
.L_1418:
        /*0040*/ 	.byte	0x04, 0x1e
        /*0042*/ 	.short	(.L_1420 - .L_1419)
.L_1419:
        /*0044*/ 	.word	0x00000000
.L_1420:


//--------------------- .nv.info.vector_log2_ref_f32 --------------------------
	.section	.nv.info.vector_log2_ref_f32,"",@"SHT_CUDA_INFO"
	.align	4


	//----- nvinfo : EIATTR_CUDA_API_VERSION
	.align		4
        /*0000*/ 	.byte	0x04, 0x37
        /*0002*/ 	.short	(.L_1422 - .L_1421)
.L_1421:
        /*0004*/ 	.word	0x0000007b


	//----- nvinfo : EIATTR_SW2861232_WAR
	.align		4
.L_1422:
        /*0008*/ 	.byte	0x01, 0x35
	.zero		2


	//----- nvinfo : EIATTR_PARAM_CBANK
	.align		4
        /*000c*/ 	.byte	0x04, 0x0a
        /*000e*/ 	.short	(.L_1424 - .L_1423)
	.align		4
.L_1423:
        /*0010*/ 	.word	index@(.nv.constant0.vector_log2_ref_f32)
        /*0014*/ 	.short	0x0160
        /*0016*/ 	.short	0x0008


	//----- nvinfo : EIATTR_CBANK_PARAM_SIZE
	.align		4
.L_1424:
        /*0018*/ 	.byte	0x03, 0x19
        /*001a*/ 	.short	0x0008


	//----- nvinfo : EIATTR_KPARAM_INFO
	.align		4
        /*001c*/ 	.byte	0x04, 0x17
        /*001e*/ 	.short	(.L_1426 - .L_1425)
.L_1425:
        /*0020*/ 	.word	0x00000000
        /*0024*/ 	.short	0x0000
        /*0026*/ 	.short	0x0000
        /*0028*/ 	.byte	0x00, 0xf0, 0x21, 0x00


	//----- nvinfo : EIATTR_MAXREG_COUNT
	.align		4
.L_1426:
        /*002c*/ 	.byte	0x03, 0x1b
        /*002e*/ 	.short	0x00ff


	//----- nvinfo : EIATTR_EXIT_INSTR_OFFSETS
	.align		4
        /*0030*/ 	.byte	0x04, 0x1c
        /*0032*/ 	.short	(.L_1428 - .L_1427)


	//   ....[0]....
.L_1427:
        /*0034*/ 	.word	0x00000180


	//   ....[1]....
        /*0038*/ 	.word	0x00000300


	//   ....[2]....
        /*003c*/ 	.word	0x00000490


	//----- nvinfo : EIATTR_CRS_STACK_SIZE
	.align		4
.L_1428:
        /*0040*/ 	.byte	0x04, 0x1e
        /*0042*/ 	.short	(.L_1430 - .L_1429)
.L_1429:
        /*0044*/ 	.word	0x00000000
.L_1430:


//--------------------- .nv.info.vector_ln_ref_f32 --------------------------
	.section	.nv.info.vector_ln_ref_f32,"",@"SHT_CUDA_INFO"
	.align	4


	//----- nvinfo : EIATTR_CUDA_API_VERSION
	.align		4
        /*0000*/ 	.byte	0x04, 0x37
        /*0002*/ 	.short	(.L_1432 - .L_1431)
.L_1431:
        /*0004*/ 	.word	0x0000007b


	//----- nvinfo : EIATTR_SW2861232_WAR
	.align		4
.L_1432:
        /*0008*/ 	.byte	0x01, 0x35
	.zero		2


	//----- nvinfo : EIATTR_PARAM_CBANK
	.align		4
        /*000c*/ 	.byte	0x04, 0x0a
        /*000e*/ 	.short	(.L_1434 - .L_1433)
	.align		4
.L_1433:
        /*0010*/ 	.word	index@(.nv.constant0.vector_ln_ref_f32)
        /*0014*/ 	.short	0x0160
        /*0016*/ 	.short	0x0008


	//----- nvinfo : EIATTR_CBANK_PARAM_SIZE
	.align		4
.L_1434:
        /*0018*/ 	.byte	0x03, 0x19
        /*001a*/ 	.short	0x0008


	//----- nvinfo : EIATTR_KPARAM_INFO
	.align		4
        /*001c*/ 	.byte	0x04, 0x17
        /*001e*/ 	.short	(.L_1436 - .L_1435)
.L_1435:
        /*0020*/ 	.word	0x00000000
        /*0024*/ 	.short	0x0000
        /*0026*/ 	.short	0x0000
        /*0028*/ 	.byte	0x00, 0xf0, 0x21, 0x00


	//----- nvinfo : EIATTR_MAXREG_COUNT
	.align		4
.L_1436:
        /*002c*/ 	.byte	0x03, 0x1b
        /*002e*/ 	.short	0x00ff


	//----- nvinfo : EIATTR_EXIT_INSTR_OFFSETS
	.align		4
        /*0030*/ 	.byte	0x04, 0x1c
        /*0032*/ 	.short	(.L_1438 - .L_1437)


	//   ....[0]....
.L_1437:
        /*0034*/ 	.word	0x00000180


	//   ....[1]....
        /*0038*/ 	.word	0x00000310


	//   ....[2]....
        /*003c*/ 	.word	0x000004b0


	//----- nvinfo : EIATTR_CRS_STACK_SIZE
	.align		4
.L_1438:
        /*0040*/ 	.byte	0x04, 0x1e
        /*0042*/ 	.short	(.L_1440 - .L_1439)
.L_1439:
        /*0044*/ 	.word	0x00000000
.L_1440:


//--------------------- .nv.info.vector_powf_ref_f32 --------------------------
	.section	.nv.info.vector_powf_ref_f32,"",@"SHT_CUDA_INFO"
	.align	4


	//----- nvinfo : EIATTR_CUDA_API_VERSION
	.align		4
        /*0000*/ 	.byte	0x04, 0x37
        /*0002*/ 	.short	(.L_1442 - .L_1441)
.L_1441:
        /*0004*/ 	.word	0x0000007b


	//----- nvinfo : EIATTR_SW2861232_WAR
	.align		4
.L_1442:
        /*0008*/ 	.byte	0x01, 0x35
	.zero		2


	//----- nvinfo : EIATTR_PARAM_CBANK
	.align		4
        /*000c*/ 	.byte	0x04, 0x0a
        /*000e*/ 	.short	(.L_1444 - .L_1443)
	.align		4
.L_1443:
        /*0010*/ 	.word	index@(.nv.constant0.vector_powf_ref_f32)
        /*0014*/ 	.short	0x0160
        /*0016*/ 	.short	0x0008


	//----- nvinfo : EIATTR_CBANK_PARAM_SIZE
	.align		4
.L_1444:
        /*0018*/ 	.byte	0x03, 0x19
        /*001a*/ 	.short	0x0008


	//----- nvinfo : EIATTR_KPARAM_INFO
	.align		4
        /*001c*/ 	.byte	0x04, 0x17
        /*001e*/ 	.short	(.L_1446 - .L_1445)
.L_1445:
        /*0020*/ 	.word	0x00000000
        /*0024*/ 	.short	0x0000
        /*0026*/ 	.short	0x0000
        /*0028*/ 	.byte	0x00, 0xf0, 0x21, 0x00


	//----- nvinfo : EIATTR_MAXREG_COUNT
	.align		4
.L_1446:
        /*002c*/ 	.byte	0x03, 0x1b
        /*002e*/ 	.short	0x00ff


	//----- nvinfo : EIATTR_EXIT_INSTR_OFFSETS
	.align		4
        /*0030*/ 	.byte	0x04, 0x1c
        /*0032*/ 	.short	(.L_1448 - .L_1447)


	//   ....[0]....
.L_1447:
        /*0034*/ 	.word	0x000001c0


	//   ....[1]....
        /*0038*/ 	.word	0x00000380


	//   ....[2]....
        /*003c*/ 	.word	0x00000530


	//----- nvinfo : EIATTR_CRS_STACK_SIZE
	.align		4
.L_1448:
        /*0040*/ 	.byte	0x04, 0x1e
        /*0042*/ 	.short	(.L_1450 - .L_1449)
.L_1449:
        /*0044*/ 	.word	0x00000000
.L_1450:


//--------------------- .nv.info.vector_descale_ref_f32 --------------------------
	.section	.nv.info.vector_descale_ref_f32,"",@"SHT_CUDA_INFO"
	.align	4


	//----- nvinfo : EIATTR_CUDA_API_VERSION
	.align		4
        /*0000*/ 	.byte	0x04, 0x37
        /*0002*/ 	.short	(.L_1452 - .L_1451)
.L_1451:
        /*0004*/ 	.word	0x0000007b


	//----- nvinfo : EIATTR_SW2861232_WAR
	.align		4
.L_1452:
        /*0008*/ 	.byte	0x01, 0x35
	.zero		2


	//----- nvinfo : EIATTR_PARAM_CBANK
	.align		4
        /*000c*/ 	.byte	0x04, 0x0a
        /*000e*/ 	.short	(.L_1454 - .L_1453)
	.align		4
.L_1453:
        /*0010*/ 	.word	index@(.nv.constant0.vector_descale_ref_f32)
        /*0014*/ 	.short	0x0160
        /*0016*/ 	.short	0x0008


	//----- nvinfo : EIATTR_CBANK_PARAM_SIZE
	.align		4
.L_1454:
        /*0018*/ 	.byte	0x03, 0x19
        /*001a*/ 	.short	0x0008


	//----- nvinfo : EIATTR_KPARAM_INFO
	.align		4
        /*001c*/ 	.byte	0x04, 0x17
        /*001e*/ 	.short	(.L_1456 - .L_1455)
.L_1455:
        /*0020*/ 	.word	0x00000000
        /*0024*/ 	.short	0x0000
        /*0026*/ 	.short	0x0000
        /*0028*/ 	.byte	0x00, 0xf0, 0x21, 0x00


	//----- nvinfo : EIATTR_MAXREG_COUNT
	.align		4
.L_1456:
        /*002c*/ 	.byte	0x03, 0x1b
        /*002e*/ 	.short	0x00ff


	//----- nvinfo : EIATTR_EXIT_INSTR_OFFSETS
	.align		4
        /*0030*/ 	.byte	0x04, 0x1c
        /*0032*/ 	.short	(.L_1458 - .L_1457)


	//   ....[0]....
.L_1457:
        /*0034*/ 	.word	0x000001c0


	//   ....[1]....
        /*0038*/ 	.word	0x00000370


	//   ....[2]....
        /*003c*/ 	.word	0x00000500


	//----- nvinfo : EIATTR_CRS_STACK_SIZE
	.align		4
.L_1458:
        /*0040*/ 	.byte	0x04, 0x1e
        /*0042*/ 	.short	(.L_1460 - .L_1459)
.L_1459:
        /*0044*/ 	.word	0x00000000
.L_1460:


//--------------------- .nv.info.vector_scale_ref_f32 --------------------------
	.section	.nv.info.vector_scale_ref_f32,"",@"SHT_CUDA_INFO"
	.align	4


	//----- nvinfo : EIATTR_CUDA_API_VERSION
	.align		4
        /*0000*/ 	.byte	0x04, 0x37
        /*0002*/ 	.short	(.L_1462 - .L_1461)
.L_1461:
        /*0004*/ 	.word	0x0000007b


	//----- nvinfo : EIATTR_SW2861232_WAR
	.align		4
.L_1462:
        /*0008*/ 	.byte	0x01, 0x35
	.zero		2


	//----- nvinfo : EIATTR_PARAM_CBANK
	.align		4
        /*000c*/ 	.byte	0x04, 0x0a
        /*000e*/ 	.short	(.L_1464 - .L_1463)
	.align		4
.L_1463:
        /*0010*/ 	.word	index@(.nv.constant0.vector_scale_ref_f32)
        /*0014*/ 	.short	0x0160
        /*0016*/ 	.short	0x0008


	//----- nvinfo : EIATTR_CBANK_PARAM_SIZE
	.align		4
.L_1464:
        /*0018*/ 	.byte	0x03, 0x19
        /*001a*/ 	.short	0x0008


	//----- nvinfo : EIATTR_KPARAM_INFO
	.align		4
        /*001c*/ 	.byte	0x04, 0x17
        /*001e*/ 	.short	(.L_1466 - .L_1465)
.L_1465:
        /*0020*/ 	.word	0x00000000
        /*0024*/ 	.short	0x0000
        /*0026*/ 	.short	0x0000
        /*0028*/ 	.byte	0x00, 0xf0, 0x21, 0x00


	//----- nvinfo : EIATTR_MAXREG_COUNT
	.align		4
.L_1466:
        /*002c*/ 	.byte	0x03, 0x1b
        /*002e*/ 	.short	0x00ff


	//----- nvinfo : EIATTR_EXIT_INSTR_OFFSETS
	.align		4
        /*0030*/ 	.byte	0x04, 0x1c
        /*0032*/ 	.short	(.L_1468 - .L_1467)


	//   ....[0]....
.L_1467:
        /*0034*/ 	.word	0x000001c0


	//   ....[1]....
        /*0038*/ 	.word	0x00000360


	//   ....[2]....
        /*003c*/ 	.word	0x000004f0


	//----- nvinfo : EIATTR_CRS_STACK_SIZE
	.align		4
.L_1468:
        /*0040*/ 	.byte	0x04, 0x1e
        /*0042*/ 	.short	(.L_1470 - .L_1469)
.L_1469:
        /*0044*/ 	.word	0x00000000
.L_1470:


//--------------------- .nv.info.vector_div_ref_f32 --------------------------
	.section	.nv.info.vector_div_ref_f32,"",@"SHT_CUDA_INFO"
	.align	4


	//----- nvinfo : EIATTR_CUDA_API_VERSION
	.align		4
        /*0000*/ 	.byte	0x04, 0x37
        /*0002*/ 	.short	(.L_1472 - .L_1471)
.L_1471:
        /*0004*/ 	.word	0x0000007b


	//----- nvinfo : EIATTR_SW2861232_WAR
	.align		4
.L_1472:
        /*0008*/ 	.byte	0x01, 0x35
	.zero		2


	//----- nvinfo : EIATTR_PARAM_CBANK
	.align		4
        /*000c*/ 	.byte	0x04, 0x0a
        /*000e*/ 	.short	(.L_1474 - .L_1473)
	.align		4
.L_1473:
        /*0010*/ 	.word	index@(.nv.constant0.vector_div_ref_f32)
        /*0014*/ 	.short	0x0160
        /*0016*/ 	.short	0x0008


	//----- nvinfo : EIATTR_CBANK_PARAM_SIZE
	.align		4
.L_1474:
        /*0018*/ 	.byte	0x03, 0x19
        /*001a*/ 	.short	0x0008


	//----- nvinfo : EIATTR_KPARAM_INFO
	.align		4
        /*001c*/ 	.byte	0x04, 0x17
        /*001e*/ 	.short	(.L_1476 - .L_1475)
.L_1475:
        /*0020*/ 	.word	0x00000000
        /*0024*/ 	.short	0x0000
        /*0026*/ 	.short	0x0000
        /*0028*/ 	.byte	0x00, 0xf0, 0x21, 0x00


	//----- nvinfo : EIATTR_MAXREG_COUNT
	.align		4
.L_1476:
        /*002c*/ 	.byte	0x03, 0x1b
        /*002e*/ 	.short	0x00ff


	//----- nvinfo : EIATTR_EXIT_INSTR_OFFSETS
	.align		4
        /*0030*/ 	.byte	0x04, 0x1c
        /*0032*/ 	.short	(.L_1478 - .L_1477)


	//   ....[0]....
.L_1477:
        /*0034*/ 	.word	0x000001c0


	//   ....[1]....
        /*0038*/ 	.word	0x00000370


	//   ....[2]....
        /*003c*/ 	.word	0x00000500


	//----- nvinfo : EIATTR_CRS_STACK_SIZE
	.align		4
.L_1478:
        /*0040*/ 	.byte	0x04, 0x1e
        /*0042*/ 	.short	(.L_1480 - .L_1479)
.L_1479:
        /*0044*/ 	.word	0x00000000
.L_1480:


//--------------------- .nv.info.vector_mul_ref_f32 --------------------------
	.section	.nv.info.vector_mul_ref_f32,"",@"SHT_CUDA_INFO"
	.align	4


	//----- nvinfo : EIATTR_CUDA_API_VERSION
	.align		4
        /*0000*/ 	.byte	0x04, 0x37
        /*0002*/ 	.short	(.L_1482 - .L_1481)
.L_1481:
        /*0004*/ 	.word	0x0000007b


	//----- nvinfo : EIATTR_SW2861232_WAR
	.align		4
.L_1482:
        /*0008*/ 	.byte	0x01, 0x35
	.zero		2


	//----- nvinfo : EIATTR_PARAM_CBANK
	.align		4
        /*000c*/ 	.byte	0x04, 0x0a
        /*000e*/ 	.short	(.L_1484 - .L_1483)
	.align		4
.L_1483:
        /*0010*/ 	.word	index@(.nv.constant0.vector_mul_ref_f32)
        /*0014*/ 	.short	0x0160
        /*0016*/ 	.short	0x0008


	//----- nvinfo : EIATTR_CBANK_PARAM_SIZE
	.align		4
.L_1484:
        /*0018*/ 	.byte	0x03, 0x19
        /*001a*/ 	.short	0x0008


	//----- nvinfo : EIATTR_KPARAM_INFO
	.align		4
        /*001c*/ 	.byte	0x04, 0x17
        /*001e*/ 	.short	(.L_1486 - .L_1485)
.L_1485:
        /*0020*/ 	.word	0x00000000
        /*0024*/ 	.short	0x0000
        /*0026*/ 	.short	0x0000
        /*0028*/ 	.byte	0x00, 0xf0, 0x21, 0x00


	//----- nvinfo : EIATTR_MAXREG_COUNT
	.align		4
.L_1486:
        /*002c*/ 	.byte	0x03, 0x1b
        /*002e*/ 	.short	0x00ff


	//----- nvinfo : EIATTR_EXIT_INSTR_OFFSETS
	.align		4
        /*0030*/ 	.byte	0x04, 0x1c
        /*0032*/ 	.short	(.L_1488 - .L_1487)


	//   ....[0]....
.L_1487:
        /*0034*/ 	.word	0x000001c0


	//   ....[1]....
        /*0038*/ 	.word	0x00000360


	//   ....[2]....
        /*003c*/ 	.word	0x000004f0


	//----- nvinfo : EIATTR_CRS_STACK_SIZE
	.align		4
.L_1488:
        /*0040*/ 	.byte	0x04, 0x1e
        /*0042*/ 	.short	(.L_1490 - .L_1489)
.L_1489:
        /*0044*/ 	.word	0x00000000
.L_1490:


//--------------------- .nv.info.vector_sub_ref_f32 --------------------------
	.section	.nv.info.vector_sub_ref_f32,"",@"SHT_CUDA_INFO"
	.align	4


	//----- nvinfo : EIATTR_CUDA_API_VERSION
	.align		4
        /*0000*/ 	.byte	0x04, 0x37
        /*0002*/ 	.short	(.L_1492 - .L_1491)
.L_1491:
        /*0004*/ 	.word	0x0000007b


	//----- nvinfo : EIATTR_SW2861232_WAR
	.align		4
.L_1492:
        /*0008*/ 	.byte	0x01, 0x35
	.zero		2


	//----- nvinfo : EIATTR_PARAM_CBANK
	.align		4
        /*000c*/ 	.byte	0x04, 0x0a
        /*000e*/ 	.short	(.L_1494 - .L_1493)
	.align		4
.L_1493:
        /*0010*/ 	.word	index@(.nv.constant0.vector_sub_ref_f32)
        /*0014*/ 	.short	0x0160
        /*0016*/ 	.short	0x0008


	//----- nvinfo : EIATTR_CBANK_PARAM_SIZE
	.align		4
.L_1494:
        /*0018*/ 	.byte	0x03, 0x19
        /*001a*/ 	.short	0x0008


	//----- nvinfo : EIATTR_KPARAM_INFO
	.align		4
        /*001c*/ 	.byte	0x04, 0x17
        /*001e*/ 	.short	(.L_1496 - .L_1495)
.L_1495:
        /*0020*/ 	.word	0x00000000
        /*0024*/ 	.short	0x0000
        /*0026*/ 	.short	0x0000
        /*0028*/ 	.byte	0x00, 0xf0, 0x21, 0x00


	//----- nvinfo : EIATTR_MAXREG_COUNT
	.align		4
.L_1496:
        /*002c*/ 	.byte	0x03, 0x1b
        /*002e*/ 	.short	0x00ff


	//----- nvinfo : EIATTR_EXIT_INSTR_OFFSETS
	.align		4
        /*0030*/ 	.byte	0x04, 0x1c
        /*0032*/ 	.short	(.L_1498 - .L_1497)


	//   ....[0]....
.L_1497:
        /*0034*/ 	.word	0x000001c0


	//   ....[1]....
        /*0038*/ 	.word	0x00000360


	//   ....[2]....
        /*003c*/ 	.word	0x000004f0


	//----- nvinfo : EIATTR_CRS_STACK_SIZE
	.align		4
.L_1498:
        /*0040*/ 	.byte	0x04, 0x1e
        /*0042*/ 	.short	(.L_1500 - .L_1499)
.L_1499:
        /*0044*/ 	.word	0x00000000
.L_1500:


//--------------------- .nv.info.vector_add_ref_f32 --------------------------
	.section	.nv.info.vector_add_ref_f32,"",@"SHT_CUDA_INFO"
	.align	4


	//----- nvinfo : EIATTR_CUDA_API_VERSION
	.align		4
        /*0000*/ 	.byte	0x04, 0x37
        /*0002*/ 	.short	(.L_1502 - .L_1501)
.L_1501:
        /*0004*/ 	.word	0x0000007b


	//----- nvinfo : EIATTR_SW2861232_WAR
	.align		4
.L_1502:
        /*0008*/ 	.byte	0x01, 0x35
	.zero		2


	//----- nvinfo : EIATTR_PARAM_CBANK
	.align		4
        /*000c*/ 	.byte	0x04, 0x0a
        /*000e*/ 	.short	(.L_1504 - .L_1503)
	.align		4
.L_1503:
        /*0010*/ 	.word	index@(.nv.constant0.vector_add_ref_f32)
        /*0014*/ 	.short	0x0160
        /*0016*/ 	.short	0x0008


	//----- nvinfo : EIATTR_CBANK_PARAM_SIZE
	.align		4
.L_1504:
        /*0018*/ 	.byte	0x03, 0x19
        /*001a*/ 	.short	0x0008


	//----- nvinfo : EIATTR_KPARAM_INFO
	.align		4
        /*001c*/ 	.byte	0x04, 0x17
        /*001e*/ 	.short	(.L_1506 - .L_1505)
.L_1505:
        /*0020*/ 	.word	0x00000000
        /*0024*/ 	.short	0x0000
        /*0026*/ 	.short	0x0000
        /*0028*/ 	.byte	0x00, 0xf0, 0x21, 0x00


	//----- nvinfo : EIATTR_MAXREG_COUNT
	.align		4
.L_1506:
        /*002c*/ 	.byte	0x03, 0x1b
        /*002e*/ 	.short	0x00ff


	//----- nvinfo : EIATTR_EXIT_INSTR_OFFSETS
	.align		4
        /*0030*/ 	.byte	0x04, 0x1c
        /*0032*/ 	.short	(.L_1508 - .L_1507)


	//   ....[0]....
.L_1507:
        /*0034*/ 	.word	0x000001c0


	//   ....[1]....
        /*0038*/ 	.word	0x00000360


	//   ....[2]....
        /*003c*/ 	.word	0x000004f0


	//----- nvinfo : EIATTR_CRS_STACK_SIZE
	.align		4
.L_1508:
        /*0040*/ 	.byte	0x04, 0x1e
        /*0042*/ 	.short	(.L_1510 - .L_1509)
.L_1509:
        /*0044*/ 	.word	0x00000000
.L_1510:


//--------------------- .nv.info.vector_l2_norm_f32 --------------------------
	.section	.nv.info.vector_l2_norm_f32,"",@"SHT_CUDA_INFO"
	.align	4


	//----- nvinfo : EIATTR_CUDA_API_VERSION
	.align		4
        /*0000*/ 	.byte	0x04, 0x37
        /*0002*/ 	.short	(.L_1512 - .L_1511)
.L_1511:
        /*0004*/ 	.word	0x0000007b


	//----- nvinfo : EIATTR_SW2861232_WAR
	.align		4
.L_1512:
        /*0008*/ 	.byte	0x01, 0x35
	.zero		2


	//----- nvinfo : EIATTR_PARAM_CBANK
	.align		4
        /*000c*/ 	.byte	0x04, 0x0a
        /*000e*/ 	.short	(.L_1514 - .L_1513)
	.align		4
.L_1513:
        /*0010*/ 	.word	index@(.nv.constant0.vector_l2_norm_f32)
        /*0014*/ 	.short	0x0160
        /*0016*/ 	.short	0x0008


	//----- nvinfo : EIATTR_CBANK_PARAM_SIZE
	.align		4
.L_1514:
        /*0018*/ 	.byte	0x03, 0x19
        /*001a*/ 	.short	0x0008


	//----- nvinfo : EIATTR_KPARAM_INFO
	.align		4
        /*001c*/ 	.byte	0x04, 0x17
        /*001e*/ 	.short	(.L_1516 - .L_1515)
.L_1515:
        /*0020*/ 	.word	0x00000000
        /*0024*/ 	.short	0x0000
        /*0026*/ 	.short	0x0000
        /*0028*/ 	.byte	0x00, 0xf0, 0x21, 0x00


	//----- nvinfo : EIATTR_MAXREG_COUNT
	.align		4
.L_1516:
        /*002c*/ 	.byte	0x03, 0x1b
        /*002e*/ 	.short	0x00ff


	//----- nvinfo : EIATTR_EXIT_INSTR_OFFSETS
	.align		4
        /*0030*/ 	.byte	0x04, 0x1c
        /*0032*/ 	.short	(.L_1518 - .L_1517)


	//   ....[0]....
.L_1517:
        /*0034*/ 	.word	0x000007d0


	//   ....[1]....
        /*0038*/ 	.word	0x00000bf0


	//   ....[2]....
        /*003c*/ 	.word	0x00001010


	//   ....[3]....
        /*0040*/ 	.word	0x00001190


	//----- nvinfo : EIATTR_CRS_STACK_SIZE
	.align		4
.L_1518:
        /*0044*/ 	.byte	0x04, 0x1e
        /*0046*/ 	.short	(.L_1520 - .L_1519)
.L_1519:
        /*0048*/ 	.word	0x00000000
.L_1520:


//--------------------- .nv.info.vector_l1_norm_f32 --------------------------
	.section	.nv.info.vector_l1_norm_f32,"",@"SHT_CUDA_INFO"
	.align	4


	//----- nvinfo : EIATTR_CUDA_API_VERSION
	.align		4
        /*0000*/ 	.byte	0x04, 0x37
        /*0002*/ 	.short	(.L_1522 - .L_1521)
.L_1521:
        /*0004*/ 	.word	0x0000007b


	//----- nvinfo : EIATTR_SW2861232_WAR
	.align		4
.L_1522:
        /*0008*/ 	.byte	0x01, 0x35
	.zero		2


	//----- nvinfo : EIATTR_PARAM_CBANK
	.align		4
        /*000c*/ 	.byte	0x04, 0x0a
        /*000e*/ 	.short	(.L_1524 - .L_1523)
	.align		4
.L_1523:
        /*0010*/ 	.word	index@(.nv.constant0.vector_l1_norm_f32)
        /*0014*/ 	.short	0x0160
        /*0016*/ 	.short	0x0008


	//----- nvinfo : EIATTR_CBANK_PARAM_SIZE
	.align		4
.L_1524:
        /*0018*/ 	.byte	0x03, 0x19
        /*001a*/ 	.short	0x0008


	//----- nvinfo : EIATTR_KPARAM_INFO
	.align		4
        /*001c*/ 	.byte	0x04, 0x17
        /*001e*/ 	.short	(.L_1526 - .L_1525)
.L_1525:
        /*0020*/ 	.word	0x00000000
        /*0024*/ 	.short	0x0000
        /*0026*/ 	.short	0x0000
        /*0028*/ 	.byte	0x00, 0xf0, 0x21, 0x00


	//----- nvinfo : EIATTR_MAXREG_COUNT
	.align		4
.L_1526:
        /*002c*/ 	.byte	0x03, 0x1b
        /*002e*/ 	.short	0x00ff


	//----- nvinfo : EIATTR_EXIT_INSTR_OFFSETS
	.align		4
        /*0030*/ 	.byte	0x04, 0x1c
        /*0032*/ 	.short	(.L_1528 - .L_1527)


	//   ....[0]....
.L_1527:
        /*0034*/ 	.word	0x000007d0


	//   ....[1]....
        /*0038*/ 	.word	0x00000bf0


	//   ....[2]....
        /*003c*/ 	.word	0x00001010


	//   ....[3]....
        /*0040*/ 	.word	0x00001190


	//----- nvinfo : EIATTR_CRS_STACK_SIZE
	.align		4
.L_1528:
        /*0044*/ 	.byte	0x04, 0x1e
        /*0046*/ 	.short	(.L_1530 - .L_1529)
.L_1529:
        /*0048*/ 	.word	0x00000000
.L_1530:


//--------------------- .nv.info.vector_atanh_f32 --------------------------
	.section	.nv.info.vector_atanh_f32,"",@"SHT_CUDA_INFO"
	.align	4


	//----- nvinfo : EIATTR_CUDA_API_VERSION
	.align		4
        /*0000*/ 	.byte	0x04, 0x37
        /*0002*/ 	.short	(.L_1532 - .L_1531)
.L_1531:
        /*0004*/ 	.word	0x0000007b


	//----- nvinfo : EIATTR_SW2861232_WAR
	.align		4
.L_1532:
        /*0008*/ 	.byte	0x01, 0x35
	.zero		2


	//----- nvinfo : EIATTR_PARAM_CBANK
	.align		4
        /*000c*/ 	.byte	0x04, 0x0a
        /*000e*/ 	.short	(.L_1534 - .L_1533)
	.align		4
.L_1533:
        /*0010*/ 	.word	index@(.nv.constant0.vector_atanh_f32)
        /*0014*/ 	.short	0x0160
        /*0016*/ 	.short	0x0008


	//----- nvinfo : EIATTR_CBANK_PARAM_SIZE
	.align		4
.L_1534:
        /*0018*/ 	.byte	0x03, 0x19
        /*001a*/ 	.short	0x0008


	//----- nvinfo : EIATTR_KPARAM_INFO
	.align		4
        /*001c*/ 	.byte	0x04, 0x17
        /*001e*/ 	.short	(.L_1536 - .L_1535)
.L_1535:
        /*0020*/ 	.word	0x00000000
        /*0024*/ 	.short	0x0000
        /*0026*/ 	.short	0x0000
        /*0028*/ 	.byte	0x00, 0xf0, 0x21, 0x00


	//----- nvinfo : EIATTR_MAXREG_COUNT
	.align		4
.L_1536:
        /*002c*/ 	.byte	0x03, 0x1b
        /*002e*/ 	.short	0x00ff


	//----- nvinfo : EIATTR_EXIT_INSTR_OFFSETS
	.align		4
        /*0030*/ 	.byte	0x04, 0x1c
        /*0032*/ 	.short	(.L_1538 - .L_1537)


	//   ....[0]....
.L_1537:
        /*0034*/ 	.word	0x00000760


	//   ....[1]....
        /*0038*/ 	.word	0x00000910


	//   ....[2]....
        /*003c*/ 	.word	0x000009a0


	//----- nvinfo : EIATTR_CRS_STACK_SIZE
	.align		4
.L_1538:
        /*0040*/ 	.byte	0x04, 0x1e
        /*0042*/ 	.short	(.L_1540 - .L_1539)
.L_1539:
        /*0044*/ 	.word	0x00000000
.L_1540:


//--------------------- .nv.info.vector_acosh_f32 --------------------------
	.section	.nv.info.vector_acosh_f32,"",@"SHT_CUDA_INFO"
	.align	4


	//----- nvinfo : EIATTR_CUDA_API_VERSION
	.align		4
        /*0000*/ 	.byte	0x04, 0x37
        /*0002*/ 	.short	(.L_1542 - .L_1541)
.L_1541:
        /*0004*/ 	.word	0x0000007b


	//----- nvinfo : EIATTR_SW2861232_WAR
	.align		4
.L_1542:
        /*0008*/ 	.byte	0x01, 0x35
	.zero		2


	//----- nvinfo : EIATTR_PARAM_CBANK
	.align		4
        /*000c*/ 	.byte	0x04, 0x0a
        /*000e*/ 	.short	(.L_1544 - .L_1543)
	.align		4
.L_1543:
        /*0010*/ 	.word	index@(.nv.constant0.vector_acosh_f32)
        /*0014*/ 	.short	0x0160
        /*0016*/ 	.short	0x0008


	//----- nvinfo : EIATTR_CBANK_PARAM_SIZE
	.align		4
.L_1544:
        /*0018*/ 	.byte	0x03, 0x19
        /*001a*/ 	.short	0x0008


	//----- nvinfo : EIATTR_KPARAM_INFO
	.align		4
        /*001c*/ 	.byte	0x04, 0x17
        /*001e*/ 	.short	(.L_1546 - .L_1545)
.L_1545:
        /*0020*/ 	.word	0x00000000
        /*0024*/ 	.short	0x0000
        /*0026*/ 	.short	0x0000
        /*0028*/ 	.byte	0x00, 0xf0, 0x21, 0x00


	//----- nvinfo : EIATTR_MAXREG_COUNT
	.align		4
.L_1546:
        /*002c*/ 	.byte	0x03, 0x1b
        /*002e*/ 	.short	0x00ff


	//----- nvinfo : EIATTR_EXIT_INSTR_OFFSETS
	.align		4
        /*0030*/ 	.byte	0x04, 0x1c
        /*0032*/ 	.short	(.L_1548 - .L_1547)


	//   ....[0]....
.L_1547:
        /*0034*/ 	.word	0x00000760


	//   ....[1]....
        /*0038*/ 	.word	0x00000910


	//   ....[2]....
        /*003c*/ 	.word	0x000009a0


	//----- nvinfo : EIATTR_CRS_STACK_SIZE
	.align		4
.L_1548:
        /*0040*/ 	.byte	0x04, 0x1e
        /*0042*/ 	.short	(.L_1550 - .L_1549)
.L_1549:
        /*0044*/ 	.word	0x00000000
.L_1550:


//--------------------- .nv.info.vector_asinh_f32 --------------------------
	.section	.nv.info.vector_asinh_f32,"",@"SHT_CUDA_INFO"
	.align	4


	//----- nvinfo : EIATTR_CUDA_API_VERSION
	.align		4
        /*0000*/ 	.byte	0x04, 0x37
        /*0002*/ 	.short	(.L_1552 - .L_1551)
.L_1551:
        /*0004*/ 	.word	0x0000007b


	//----- nvinfo : EIATTR_SW2861232_WAR
	.align		4
.L_1552:
        /*0008*/ 	.byte	0x01, 0x35
	.zero		2


	//----- nvinfo : EIATTR_PARAM_CBANK
	.align		4
        /*000c*/ 	.byte	0x04, 0x0a
        /*000e*/ 	.short	(.L_1554 - .L_1553)
	.align		4
.L_1553:
        /*0010*/ 	.word	index@(.nv.constant0.vector_asinh_f32)
        /*0014*/ 	.short	0x0160
        /*0016*/ 	.short	0x0008


	//----- nvinfo : EIATTR_CBANK_PARAM_SIZE
	.align		4
.L_1554:
        /*0018*/ 	.byte	0x03, 0x19
        /*001a*/ 	.short	0x0008


	//----- nvinfo : EIATTR_KPARAM_INFO
	.align		4
        /*001c*/ 	.byte	0x04, 0x17
        /*001e*/ 	.short	(.L_1556 - .L_1555)
.L_1555:
        /*0020*/ 	.word	0x00000000
        /*0024*/ 	.short	0x0000
        /*0026*/ 	.short	0x0000
        /*0028*/ 	.byte	0x00, 0xf0, 0x21, 0x00


	//----- nvinfo : EIATTR_MAXREG_COUNT
	.align		4
.L_1556:
        /*002c*/ 	.byte	0x03, 0x1b
        /*002e*/ 	.short	0x00ff


	//----- nvinfo : EIATTR_EXIT_INSTR_OFFSETS
	.align		4
        /*0030*/ 	.byte	0x04, 0x1c
        /*0032*/ 	.short	(.L_1558 - .L_1557)


	//   ....[0]....
.L_1557:
        /*0034*/ 	.word	0x00000760


	//   ....[1]....
        /*0038*/ 	.word	0x00000910


	//   ....[2]....
        /*003c*/ 	.word	0x000009a0


	//----- nvinfo : EIATTR_CRS_STACK_SIZE
	.align		4
.L_1558:
        /*0040*/ 	.byte	0x04, 0x1e
        /*0042*/ 	.short	(.L_1560 - .L_1559)
.L_1559:
        /*0044*/ 	.word	0x00000000
.L_1560:


//--------------------- .nv.info.vector_tanh_f32  --------------------------
	.section	.nv.info.vector_tanh_f32,"",@"SHT_CUDA_INFO"
	.align	4


	//----- nvinfo : EIATTR_CUDA_API_VERSION
	.align		4
        /*0000*/ 	.byte	0x04, 0x37
        /*0002*/ 	.short	(.L_1562 - .L_1561)
.L_1561:
        /*0004*/ 	.word	0x0000007b


	//----- nvinfo : EIATTR_SW2861232_WAR
	.align		4
.L_1562:
        /*0008*/ 	.byte	0x01, 0x35
	.zero		2


	//----- nvinfo : EIATTR_PARAM_CBANK
	.align		4
        /*000c*/ 	.byte	0x04, 0x0a
        /*000e*/ 	.short	(.L_1564 - .L_1563)
	.align		4
.L_1563:
        /*0010*/ 	.word	index@(.nv.constant0.vector_tanh_f32)
        /*0014*/ 	.short	0x0160
        /*0016*/ 	.short	0x0008


	//----- nvinfo : EIATTR_CBANK_PARAM_SIZE
	.align		4
.L_1564:
        /*0018*/ 	.byte	0x03, 0x19
        /*001a*/ 	.short	0x0008


	//----- nvinfo : EIATTR_KPARAM_INFO
	.align		4
        /*001c*/ 	.byte	0x04, 0x17
        /*001e*/ 	.short	(.L_1566 - .L_1565)
.L_1565:
        /*0020*/ 	.word	0x00000000
        /*0024*/ 	.short	0x0000
        /*0026*/ 	.short	0x0000
        /*0028*/ 	.byte	0x00, 0xf0, 0x21, 0x00


	//----- nvinfo : EIATTR_MAXREG_COUNT
	.align		4
.L_1566:
        /*002c*/ 	.byte	0x03, 0x1b
        /*002e*/ 	.short	0x00ff


	//----- nvinfo : EIATTR_EXIT_INSTR_OFFSETS
	.align		4
        /*0030*/ 	.byte	0x04, 0x1c
        /*0032*/ 	.short	(.L_1568 - .L_1567)


	//   ....[0]....
.L_1567:
        /*0034*/ 	.word	0x000007d0


	//   ....[1]....
        /*0038*/ 	.word	0x00000bf0


	//   ....[2]....
        /*003c*/ 	.word	0x00001010


	//   ....[3]....
        /*0040*/ 	.word	0x00001190


	//----- nvinfo : EIATTR_CRS_STACK_SIZE
	.align		4
.L_1568:
        /*0044*/ 	.byte	0x04, 0x1e
        /*0046*/ 	.short	(.L_1570 - .L_1569)
.L_1569:
        /*0048*/ 	.word	0x00000000
.L_1570:


//--------------------- .nv.info.vector_cosh_f32  --------------------------
	.section	.nv.info.vector_cosh_f32,"",@"SHT_CUDA_INFO"
	.align	4


	//----- nvinfo : EIATTR_CUDA_API_VERSION
	.align		4
        /*0000*/ 	.byte	0x04, 0x37
        /*0002*/ 	.short	(.L_1572 - .L_1571)
.L_1571:
        /*0004*/ 	.word	0x0000007b


	//----- nvinfo : EIATTR_SW2861232_WAR
	.align		4
.L_1572:
        /*0008*/ 	.byte	0x01, 0x35
	.zero		2


	//----- nvinfo : EIATTR_PARAM_CBANK
	.align		4
        /*000c*/ 	.byte	0x04, 0x0a
        /*000e*/ 	.short	(.L_1574 - .L_1573)
	.align		4
.L_1573:
        /*0010*/ 	.word	index@(.nv.constant0.vector_cosh_f32)
        /*0014*/ 	.short	0x0160
        /*0016*/ 	.short	0x0008


	//----- nvinfo : EIATTR_CBANK_PARAM_SIZE
	.align		4
.L_1574:
        /*0018*/ 	.byte	0x03, 0x19
        /*001a*/ 	.short	0x0008


	//----- nvinfo : EIATTR_KPARAM_INFO
	.align		4
        /*001c*/ 	.byte	0x04, 0x17
        /*001e*/ 	.short	(.L_1576 - .L_1575)
.L_1575:
        /*0020*/ 	.word	0x00000000
        /*0024*/ 	.short	0x0000
        /*0026*/ 	.short	0x0000
        /*0028*/ 	.byte	0x00, 0xf0, 0x21, 0x00


	//----- nvinfo : EIATTR_MAXREG_COUNT
	.align		4
.L_1576:
        /*002c*/ 	.byte	0x03, 0x1b
        /*002e*/ 	.short	0x00ff


	//----- nvinfo : EIATTR_EXIT_INSTR_OFFSETS
	.align		4
        /*0030*/ 	.byte	0x04, 0x1c
        /*0032*/ 	.short	(.L_1578 - .L_1577)


	//   ....[0]....
.L_1577:
        /*0034*/ 	.word	0x000007d0


	//   ....[1]....
        /*0038*/ 	.word	0x00000c40


	//   ....[2]....
        /*003c*/ 	.word	0x00001100


	//   ....[3]....
        /*0040*/ 	.word	0x000012d0


	//----- nvinfo : EIATTR_CRS_STACK_SIZE
	.align		4
.L_1578:
        /*0044*/ 	.byte	0x04, 0x1e
        /*0046*/ 	.short	(.L_1580 - .L_1579)
.L_1579:
        /*0048*/ 	.word	0x00000000
.L_1580:


//--------------------- .nv.info.vector_sinh_f32  --------------------------
	.section	.nv.info.vector_sinh_f32,"",@"SHT_CUDA_INFO"
	.align	4


	//----- nvinfo : EIATTR_CUDA_API_VERSION
	.align		4
        /*0000*/ 	.byte	0x04, 0x37
        /*0002*/ 	.short	(.L_1582 - .L_1581)
.L_1581:
        /*0004*/ 	.word	0x0000007b


	//----- nvinfo : EIATTR_SW2861232_WAR
	.align		4
.L_1582:
        /*0008*/ 	.byte	0x01, 0x35
	.zero		2


	//----- nvinfo : EIATTR_PARAM_CBANK
	.align		4
        /*000c*/ 	.byte	0x04, 0x0a
        /*000e*/ 	.short	(.L_1584 - .L_1583)
	.align		4
.L_1583:
        /*0010*/ 	.word	index@(.nv.constant0.vector_sinh_f32)
        /*0014*/ 	.short	0x0160
        /*0016*/ 	.short	0x0008


	//----- nvinfo : EIATTR_CBANK_PARAM_SIZE
	.align		4
.L_1584:
        /*0018*/ 	.byte	0x03, 0x19
        /*001a*/ 	.short	0x0008


	//----- nvinfo : EIATTR_KPARAM_INFO
	.align		4
        /*001c*/ 	.byte	0x04, 0x17
        /*001e*/ 	.short	(.L_1586 - .L_1585)
.L_1585:
        /*0020*/ 	.word	0x00000000
        /*0024*/ 	.short	0x0000
        /*0026*/ 	.short	0x0000
        /*0028*/ 	.byte	0x00, 0xf0, 0x21, 0x00


	//----- nvinfo : EIATTR_MAXREG_COUNT
	.align		4
.L_1586:
        /*002c*/ 	.byte	0x03, 0x1b
        /*002e*/ 	.short	0x00ff


	//----- nvinfo : EIATTR_EXIT_INSTR_OFFSETS
	.align		4
        /*0030*/ 	.byte	0x04, 0x1c
        /*0032*/ 	.short	(.L_1588 - .L_1587)


	//   ....[0]....
.L_1587:
        /*0034*/ 	.word	0x000007d0


	//   ....[1]....
        /*0038*/ 	.word	0x00000c40


	//   ....[2]....
        /*003c*/ 	.word	0x00001100


	//   ....[3]....
        /*0040*/ 	.word	0x000012d0


	//----- nvinfo : EIATTR_CRS_STACK_SIZE
	.align		4
.L_1588:
        /*0044*/ 	.byte	0x04, 0x1e
        /*0046*/ 	.short	(.L_1590 - .L_1589)
.L_1589:
        /*0048*/ 	.word	0x00000000
.L_1590:


//--------------------- .nv.info.vector_atan_f32  --------------------------
	.section	.nv.info.vector_atan_f32,"",@"SHT_CUDA_INFO"
	.align	4


	//----- nvinfo : EIATTR_CUDA_API_VERSION
	.align		4
        /*0000*/ 	.byte	0x04, 0x37
        /*0002*/ 	.short	(.L_1592 - .L_1591)
.L_1591:
        /*0004*/ 	.word	0x0000007b


	//----- nvinfo : EIATTR_SW2861232_WAR
	.align		4
.L_1592:
        /*0008*/ 	.byte	0x01, 0x35
	.zero		2


	//----- nvinfo : EIATTR_PARAM_CBANK
	.align		4
        /*000c*/ 	.byte	0x04, 0x0a
        /*000e*/ 	.short	(.L_1594 - .L_1593)
	.align		4
.L_1593:
        /*0010*/ 	.word	index@(.nv.constant0.vector_atan_f32)
        /*0014*/ 	.short	0x0160
        /*0016*/ 	.short	0x0008


	//----- nvinfo : EIATTR_CBANK_PARAM_SIZE
	.align		4
.L_1594:
        /*0018*/ 	.byte	0x03, 0x19
        /*001a*/ 	.short	0x0008


	//----- nvinfo : EIATTR_KPARAM_INFO
	.align		4
        /*001c*/ 	.byte	0x04, 0x17
        /*001e*/ 	.short	(.L_1596 - .L_1595)
.L_1595:
        /*0020*/ 	.word	0x00000000
        /*0024*/ 	.short	0x0000
        /*0026*/ 	.short	0x0000
        /*0028*/ 	.byte	0x00, 0xf0, 0x21, 0x00


	//----- nvinfo : EIATTR_MAXREG_COUNT
	.align		4
.L_1596:
        /*002c*/ 	.byte	0x03, 0x1b
        /*002e*/ 	.short	0x00ff


	//----- nvinfo : EIATTR_EXIT_INSTR_OFFSETS
	.align		4
        /*0030*/ 	.byte	0x04, 0x1c
        /*0032*/ 	.short	(.L_1598 - .L_1597)


	//   ....[0]....
.L_1597:
        /*0034*/ 	.word	0x00000760


	//   ....[1]....
        /*0038*/ 	.word	0x00000910


	//   ....[2]....
        /*003c*/ 	.word	0x000009a0


	//----- nvinfo : EIATTR_CRS_STACK_SIZE
	.align		4
.L_1598:
        /*0040*/ 	.byte	0x04, 0x1e
        /*0042*/ 	.short	(.L_1600 - .L_1599)
.L_1599:
        /*0044*/ 	.word	0x00000000
.L_1600:


//--------------------- .nv.info.vector_acos_f32  --------------------------
	.section	.nv.info.vector_acos_f32,"",@"SHT_CUDA_INFO"
	.align	4


	//----- nvinfo : EIATTR_CUDA_API_VERSION
	.align		4
        /*0000*/ 	.byte	0x04, 0x37
        /*0002*/ 	.short	(.L_1602 - .L_1601)
.L_1601:
        /*0004*/ 	.word	0x0000007b


	//----- nvinfo : EIATTR_SW2861232_WAR
	.align		4
.L_1602:
        /*0008*/ 	.byte	0x01, 0x35
	.zero		2


	//----- nvinfo : EIATTR_PARAM_CBANK
	.align		4
        /*000c*/ 	.byte	0x04, 0x0a
        /*000e*/ 	.short	(.L_1604 - .L_1603)
	.align		4
.L_1603:
        /*0010*/ 	.word	index@(.nv.constant0.vector_acos_f32)
        /*0014*/ 	.short	0x0160
        /*0016*/ 	.short	0x0008


	//----- nvinfo : EIATTR_CBANK_PARAM_SIZE
	.align		4
.L_1604:
        /*0018*/ 	.byte	0x03, 0x19
        /*001a*/ 	.short	0x0008


	//----- nvinfo : EIATTR_KPARAM_INFO
	.align		4
        /*001c*/ 	.byte	0x04, 0x17
        /*001e*/ 	.short	(.L_1606 - .L_1605)
.L_1605:
        /*0020*/ 	.word	0x00000000
        /*0024*/ 	.short	0x0000
        /*0026*/ 	.short	0x0000
        /*0028*/ 	.byte	0x00, 0xf0, 0x21, 0x00


	//----- nvinfo : EIATTR_MAXREG_COUNT
	.align		4
.L_1606:
        /*002c*/ 	.byte	0x03, 0x1b
        /*002e*/ 	.short	0x00ff


	//----- nvinfo : EIATTR_EXIT_INSTR_OFFSETS
	.align		4
        /*0030*/ 	.byte	0x04, 0x1c
        /*0032*/ 	.short	(.L_1608 - .L_1607)


	//   ....[0]....
.L_1607:
        /*0034*/ 	.word	0x00000760


	//   ....[1]....
        /*0038*/ 	.word	0x00000910


	//   ....[2]....
        /*003c*/ 	.word	0x000009a0


	//----- nvinfo : EIATTR_CRS_STACK_SIZE
	.align		4
.L_1608:
        /*0040*/ 	.byte	0x04, 0x1e
        /*0042*/ 	.short	(.L_1610 - .L_1609)
.L_1609:
        /*0044*/ 	.word	0x00000000
.L_1610:


//--------------------- .nv.info.vector_asin_f32  --------------------------
	.section	.nv.info.vector_asin_f32,"",@"SHT_CUDA_INFO"
	.align	4


	//----- nvinfo : EIATTR_CUDA_API_VERSION
	.align		4
        /*0000*/ 	.byte	0x04, 0x37
        /*0002*/ 	.short	(.L_1612 - .L_1611)
.L_1611:
        /*0004*/ 	.word	0x0000007b


	//----- nvinfo : EIATTR_SW2861232_WAR
	.align		4
.L_1612:
        /*0008*/ 	.byte	0x01, 0x35
	.zero		2


	//----- nvinfo : EIATTR_PARAM_CBANK
	.align		4
        /*000c*/ 	.byte	0x04, 0x0a
        /*000e*/ 	.short	(.L_1614 - .L_1613)
	.align		4
.L_1613:
        /*0010*/ 	.word	index@(.nv.constant0.vector_asin_f32)
        /*0014*/ 	.short	0x0160
        /*0016*/ 	.short	0x0008


	//----- nvinfo : EIATTR_CBANK_PARAM_SIZE
	.align		4
.L_1614:
        /*0018*/ 	.byte	0x03, 0x19
        /*001a*/ 	.short	0x0008


	//----- nvinfo : EIATTR_KPARAM_INFO
	.align		4
        /*001c*/ 	.byte	0x04, 0x17
        /*001e*/ 	.short	(.L_1616 - .L_1615)
.L_1615:
        /*0020*/ 	.word	0x00000000
        /*0024*/ 	.short	0x0000
        /*0026*/ 	.short	0x0000
        /*0028*/ 	.byte	0x00, 0xf0, 0x21, 0x00


	//----- nvinfo : EIATTR_MAXREG_COUNT
	.align		4
.L_1616:
        /*002c*/ 	.byte	0x03, 0x1b
        /*002e*/ 	.short	0x00ff


	//----- nvinfo : EIATTR_EXIT_INSTR_OFFSETS
	.align		4
        /*0030*/ 	.byte	0x04, 0x1c
        /*0032*/ 	.short	(.L_1618 - .L_1617)


	//   ....[0]....
.L_1617:
        /*0034*/ 	.word	0x00000760


	//   ....[1]....
        /*0038*/ 	.word	0x00000910


	//   ....[2]....
        /*003c*/ 	.word	0x000009a0


	//----- nvinfo : EIATTR_CRS_STACK_SIZE
	.align		4
.L_1618:
        /*0040*/ 	.byte	0x04, 0x1e
        /*0042*/ 	.short	(.L_1620 - .L_1619)
.L_1619:
        /*0044*/ 	.word	0x00000000
.L_1620:


//--------------------- .nv.info.vector_tan_f32   --------------------------
	.section	.nv.info.vector_tan_f32,"",@"SHT_CUDA_INFO"
	.align	4


	//----- nvinfo : EIATTR_CUDA_API_VERSION
	.align		4
        /*0000*/ 	.byte	0x04, 0x37
        /*0002*/ 	.short	(.L_1622 - .L_1621)
.L_1621:
        /*0004*/ 	.word	0x0000007b


	//----- nvinfo : EIATTR_SW2861232_WAR
	.align		4
.L_1622:
        /*0008*/ 	.byte	0x01, 0x35
	.zero		2


	//----- nvinfo : EIATTR_PARAM_CBANK
	.align		4
        /*000c*/ 	.byte	0x04, 0x0a
        /*000e*/ 	.short	(.L_1624 - .L_1623)
	.align		4
.L_1623:
        /*0010*/ 	.word	index@(.nv.constant0.vector_tan_f32)
        /*0014*/ 	.short	0x0160
        /*0016*/ 	.short	0x0008


	//----- nvinfo : EIATTR_CBANK_PARAM_SIZE
	.align		4
.L_1624:
        /*0018*/ 	.byte	0x03, 0x19
        /*001a*/ 	.short	0x0008


	//----- nvinfo : EIATTR_KPARAM_INFO
	.align		4
        /*001c*/ 	.byte	0x04, 0x17
        /*001e*/ 	.short	(.L_1626 - .L_1625)
.L_1625:
        /*0020*/ 	.word	0x00000000
        /*0024*/ 	.short	0x0000
        /*0026*/ 	.short	0x0000
        /*0028*/ 	.byte	0x00, 0xf0, 0x21, 0x00


	//----- nvinfo : EIATTR_MAXREG_COUNT
	.align		4
.L_1626:
        /*002c*/ 	.byte	0x03, 0x1b
        /*002e*/ 	.short	0x00ff


	//----- nvinfo : EIATTR_EXIT_INSTR_OFFSETS
	.align		4
        /*0030*/ 	.byte	0x04, 0x1c
        /*0032*/ 	.short	(.L_1628 - .L_1627)


	//   ....[0]....
.L_1627:
        /*0034*/ 	.word	0x000007d0


	//   ....[1]....
        /*0038*/ 	.word	0x00000c30


	//   ....[2]....
        /*003c*/ 	.word	0x000010e0


	//   ....[3]....
        /*0040*/ 	.word	0x000012a0


	//----- nvinfo : EIATTR_CRS_STACK_SIZE
	.align		4
.L_1628:
        /*0044*/ 	.byte	0x04, 0x1e
        /*0046*/ 	.short	(.L_1630 - .L_1629)
.L_1629:
        /*0048*/ 	.word	0x00000000
.L_1630:


//--------------------- .nv.info.vector_cos_f32   --------------------------
	.section	.nv.info.vector_cos_f32,"",@"SHT_CUDA_INFO"
	.align	4


	//----- nvinfo : EIATTR_CUDA_API_VERSION
	.align		4
        /*0000*/ 	.byte	0x04, 0x37
        /*0002*/ 	.short	(.L_1632 - .L_1631)
.L_1631:
        /*0004*/ 	.word	0x0000007b


	//----- nvinfo : EIATTR_SW2861232_WAR
	.align		4
.L_1632:
        /*0008*/ 	.byte	0x01, 0x35
	.zero		2


	//----- nvinfo : EIATTR_PARAM_CBANK
	.align		4
        /*000c*/ 	.byte	0x04, 0x0a
        /*000e*/ 	.short	(.L_1634 - .L_1633)
	.align		4
.L_1633:
        /*0010*/ 	.word	index@(.nv.constant0.vector_cos_f32)
        /*0014*/ 	.short	0x0160
        /*0016*/ 	.short	0x0008


	//----- nvinfo : EIATTR_CBANK_PARAM_SIZE
	.align		4
.L_1634:
        /*0018*/ 	.byte	0x03, 0x19
        /*001a*/ 	.short	0x0008


	//----- nvinfo : EIATTR_KPARAM_INFO
	.align		4
        /*001c*/ 	.byte	0x04, 0x17
        /*001e*/ 	.short	(.L_1636 - .L_1635)
.L_1635:
        /*0020*/ 	.word	0x00000000
        /*0024*/ 	.short	0x0000
        /*0026*/ 	.short	0x0000
        /*0028*/ 	.byte	0x00, 0xf0, 0x21, 0x00


	//----- nvinfo : EIATTR_MAXREG_COUNT
	.align		4
.L_1636:
        /*002c*/ 	.byte	0x03, 0x1b
        /*002e*/ 	.short	0x00ff


	//----- nvinfo : EIATTR_EXIT_INSTR_OFFSETS
	.align		4
        /*0030*/ 	.byte	0x04, 0x1c
        /*0032*/ 	.short	(.L_1638 - .L_1637)


	//   ....[0]....
.L_1637:
        /*0034*/ 	.word	0x000007d0


	//   ....[1]....
        /*0038*/ 	.word	0x00000c00


	//   ....[2]....
        /*003c*/ 	.word	0x00001040


	//   ....[3]....
        /*0040*/ 	.word	0x000011d0


	//----- nvinfo : EIATTR_CRS_STACK_SIZE
	.align		4
.L_1638:
        /*0044*/ 	.byte	0x04, 0x1e
        /*0046*/ 	.short	(.L_1640 - .L_1639)
.L_1639:
        /*0048*/ 	.word	0x00000000
.L_1640:


//--------------------- .nv.info.vector_sin_f32   --------------------------
	.section	.nv.info.vector_sin_f32,"",@"SHT_CUDA_INFO"
	.align	4


	//----- nvinfo : EIATTR_CUDA_API_VERSION
	.align		4
        /*0000*/ 	.byte	0x04, 0x37
        /*0002*/ 	.short	(.L_1642 - .L_1641)
.L_1641:
        /*0004*/ 	.word	0x0000007b


	//----- nvinfo : EIATTR_SW2861232_WAR
	.align		4
.L_1642:
        /*0008*/ 	.byte	0x01, 0x35
	.zero		2


	//----- nvinfo : EIATTR_PARAM_CBANK
	.align		4
        /*000c*/ 	.byte	0x04, 0x0a
        /*000e*/ 	.short	(.L_1644 - .L_1643)
	.align		4
.L_1643:
        /*0010*/ 	.word	index@(.nv.constant0.vector_sin_f32)
        /*0014*/ 	.short	0x0160
        /*0016*/ 	.short	0x0008


	//----- nvinfo : EIATTR_CBANK_PARAM_SIZE
	.align		4
.L_1644:
        /*0018*/ 	.byte	0x03, 0x19
        /*001a*/ 	.short	0x0008


	//----- nvinfo : EIATTR_KPARAM_INFO
	.align		4
        /*001c*/ 	.byte	0x04, 0x17
        /*001e*/ 	.short	(.L_1646 - .L_1645)
.L_1645:
        /*0020*/ 	.word	0x00000000
        /*0024*/ 	.short	0x0000
        /*0026*/ 	.short	0x0000
        /*0028*/ 	.byte	0x00, 0xf0, 0x21, 0x00


	//----- nvinfo : EIATTR_MAXREG_COUNT
	.align		4
.L_1646:
        /*002c*/ 	.byte	0x03, 0x1b
        /*002e*/ 	.short	0x00ff


	//----- nvinfo : EIATTR_EXIT_INSTR_OFFSETS
	.align		4
        /*0030*/ 	.byte	0x04, 0x1c
        /*0032*/ 	.short	(.L_1648 - .L_1647)


	//   ....[0]....
.L_1647:
        /*0034*/ 	.word	0x000007d0


	//   ....[1]....
        /*0038*/ 	.word	0x00000c00


	//   ....[2]....
        /*003c*/ 	.word	0x00001040


	//   ....[3]....
        /*0040*/ 	.word	0x000011d0


	//----- nvinfo : EIATTR_CRS_STACK_SIZE
	.align		4
.L_1648:
        /*0044*/ 	.byte	0x04, 0x1e
        /*0046*/ 	.short	(.L_1650 - .L_1649)
.L_1649:
        /*0048*/ 	.word	0x00000000
.L_1650:


//--------------------- .nv.info.vector_recip_f32 --------------------------
	.section	.nv.info.vector_recip_f32,"",@"SHT_CUDA_INFO"
	.align	4


	//----- nvinfo : EIATTR_CUDA_API_VERSION
	.align		4
        /*0000*/ 	.byte	0x04, 0x37
        /*0002*/ 	.short	(.L_1652 - .L_1651)
.L_1651:
        /*0004*/ 	.word	0x0000007b


	//----- nvinfo : EIATTR_SW2861232_WAR
	.align		4
.L_1652:
        /*0008*/ 	.byte	0x01, 0x35
	.zero		2


	//----- nvinfo : EIATTR_PARAM_CBANK
	.align		4
        /*000c*/ 	.byte	0x04, 0x0a
        /*000e*/ 	.short	(.L_1654 - .L_1653)
	.align		4
.L_1653:
        /*0010*/ 	.word	index@(.nv.constant0.vector_recip_f32)
        /*0014*/ 	.short	0x0160
        /*0016*/ 	.short	0x0008


	//----- nvinfo : EIATTR_CBANK_PARAM_SIZE
	.align		4
.L_1654:
        /*0018*/ 	.byte	0x03, 0x19
        /*001a*/ 	.short	0x0008


	//----- nvinfo : EIATTR_KPARAM_INFO
	.align		4
        /*001c*/ 	.byte	0x04, 0x17
        /*001e*/ 	.short	(.L_1656 - .L_1655)
.L_1655:
        /*0020*/ 	.word	0x00000000
        /*0024*/ 	.short	0x0000
        /*0026*/ 	.short	0x0000
        /*0028*/ 	.byte	0x00, 0xf0, 0x21, 0x00


	//----- nvinfo : EIATTR_MAXREG_COUNT
	.align		4
.L_1656:
        /*002c*/ 	.byte	0x03, 0x1b
        /*002e*/ 	.short	0x00ff


	//----- nvinfo : EIATTR_EXIT_INSTR_OFFSETS
	.align		4
        /*0030*/ 	.byte	0x04, 0x1c
        /*0032*/ 	.short	(.L_1658 - .L_1657)


	//   ....[0]....
.L_1657:
        /*0034*/ 	.word	0x000007d0


	//   ....[1]....
        /*0038*/ 	.word	0x00000bf0


	//   ....[2]....
        /*003c*/ 	.word	0x00001010


	//   ....[3]....
        /*0040*/ 	.word	0x00001190


	//----- nvinfo : EIATTR_CRS_STACK_SIZE
	.align		4
.L_1658:
        /*0044*/ 	.byte	0x04, 0x1e
        /*0046*/ 	.short	(.L_1660 - .L_1659)
.L_1659:
        /*0048*/ 	.word	0x00000000
.L_1660:


//--------------------- .nv.info.vector_exp2_f32  --------------------------
	.section	.nv.info.vector_exp2_f32,"",@"SHT_CUDA_INFO"
	.align	4


	//----- nvinfo : EIATTR_CUDA_API_VERSION
	.align		4
        /*0000*/ 	.byte	0x04, 0x37
        /*0002*/ 	.short	(.L_1662 - .L_1661)
.L_1661:
        /*0004*/ 	.word	0x0000007b


	//----- nvinfo : EIATTR_SW2861232_WAR
	.align		4
.L_1662:
        /*0008*/ 	.byte	0x01, 0x35
	.zero		2


	//----- nvinfo : EIATTR_PARAM_CBANK
	.align		4
        /*000c*/ 	.byte	0x04, 0x0a
        /*000e*/ 	.short	(.L_1664 - .L_1663)
	.align		4
.L_1663:
        /*0010*/ 	.word	index@(.nv.constant0.vector_exp2_f32)
        /*0014*/ 	.short	0x0160
        /*0016*/ 	.short	0x0008


	//----- nvinfo : EIATTR_CBANK_PARAM_SIZE
	.align		4
.L_1664:
        /*0018*/ 	.byte	0x03, 0x19
        /*001a*/ 	.short	0x0008


	//----- nvinfo : EIATTR_KPARAM_INFO
	.align		4
        /*001c*/ 	.byte	0x04, 0x17
        /*001e*/ 	.short	(.L_1666 - .L_1665)
.L_1665:
        /*0020*/ 	.word	0x00000000
        /*0024*/ 	.short	0x0000
        /*0026*/ 	.short	0x0000
        /*0028*/ 	.byte	0x00, 0xf0, 0x21, 0x00


	//----- nvinfo : EIATTR_MAXREG_COUNT
	.align		4
.L_1666:
        /*002c*/ 	.byte	0x03, 0x1b
        /*002e*/ 	.short	0x00ff


	//----- nvinfo : EIATTR_EXIT_INSTR_OFFSETS
	.align		4
        /*0030*/ 	.byte	0x04, 0x1c
        /*0032*/ 	.short	(.L_1668 - .L_1667)


	//   ....[0]....
.L_1667:
        /*0034*/ 	.word	0x000007d0


	//   ....[1]....
        /*0038*/ 	.word	0x00000bf0


	//   ....[2]....
        /*003c*/ 	.word	0x00001010


	//   ....[3]....
        /*0040*/ 	.word	0x00001190


	//----- nvinfo : EIATTR_CRS_STACK_SIZE
	.align		4
.L_1668:
        /*0044*/ 	.byte	0x04, 0x1e
        /*0046*/ 	.short	(.L_1670 - .L_1669)
.L_1669:
        /*0048*/ 	.word	0x00000000
.L_1670:


//--------------------- .nv.info.vector_exp_f32   --------------------------
	.section	.nv.info.vector_exp_f32,"",@"SHT_CUDA_INFO"
	.align	4


	//----- nvinfo : EIATTR_CUDA_API_VERSION
	.align		4
        /*0000*/ 	.byte	0x04, 0x37
        /*0002*/ 	.short	(.L_1672 - .L_1671)
.L_1671:
        /*0004*/ 	.word	0x0000007b


	//----- nvinfo : EIATTR_SW2861232_WAR
	.align		4
.L_1672:
        /*0008*/ 	.byte	0x01, 0x35
	.zero		2


	//----- nvinfo : EIATTR_PARAM_CBANK
	.align		4
        /*000c*/ 	.byte	0x04, 0x0a
        /*000e*/ 	.short	(.L_1674 - .L_1673)
	.align		4
.L_1673:
        /*0010*/ 	.word	index@(.nv.constant0.vector_exp_f32)
        /*0014*/ 	.short	0x0160
        /*0016*/ 	.short	0x0008


	//----- nvinfo : EIATTR_CBANK_PARAM_SIZE
	.align		4
.L_1674:
        /*0018*/ 	.byte	0x03, 0x19
        /*001a*/ 	.short	0x0008


	//----- nvinfo : EIATTR_KPARAM_INFO
	.align		4
        /*001c*/ 	.byte	0x04, 0x17
        /*001e*/ 	.short	(.L_1676 - .L_1675)
.L_1675:
        /*0020*/ 	.word	0x00000000
        /*0024*/ 	.short	0x0000
        /*0026*/ 	.short	0x0000
        /*0028*/ 	.byte	0x00, 0xf0, 0x21, 0x00


	//----- nvinfo : EIATTR_MAXREG_COUNT
	.align		4
.L_1676:
        /*002c*/ 	.byte	0x03, 0x1b
        /*002e*/ 	.short	0x00ff


	//----- nvinfo : EIATTR_EXIT_INSTR_OFFSETS
	.align		4
        /*0030*/ 	.byte	0x04, 0x1c
        /*0032*/ 	.short	(.L_1678 - .L_1677)


	//   ....[0]....
.L_1677:
        /*0034*/ 	.word	0x000007d0


	//   ....[1]....
        /*0038*/ 	.word	0x00000c00


	//   ....[2]....
        /*003c*/ 	.word	0x00001040


	//   ....[3]....
        /*0040*/ 	.word	0x000011d0


	//----- nvinfo : EIATTR_CRS_STACK_SIZE
	.align		4
.L_1678:
        /*0044*/ 	.byte	0x04, 0x1e
        /*0046*/ 	.short	(.L_1680 - .L_1679)
.L_1679:
        /*0048*/ 	.word	0x00000000
.L_1680:


//--------------------- .nv.info.vector_log2_f32  --------------------------
	.section	.nv.info.vector_log2_f32,"",@"SHT_CUDA_INFO"
	.align	4


	//----- nvinfo : EIATTR_CUDA_API_VERSION
	.align		4
        /*0000*/ 	.byte	0x04, 0x37
        /*0002*/ 	.short	(.L_1682 - .L_1681)
.L_1681:
        /*0004*/ 	.word	0x0000007b


	//----- nvinfo : EIATTR_SW2861232_WAR
	.align		4
.L_1682:
        /*0008*/ 	.byte	0x01, 0x35
	.zero		2


	//----- nvinfo : EIATTR_PARAM_CBANK
	.align		4
        /*000c*/ 	.byte	0x04, 0x0a
        /*000e*/ 	.short	(.L_1684 - .L_1683)
	.align		4
.L_1683:
        /*0010*/ 	.word	index@(.nv.constant0.vector_log2_f32)
        /*0014*/ 	.short	0x0160
        /*0016*/ 	.short	0x0008


	//----- nvinfo : EIATTR_CBANK_PARAM_SIZE
	.align		4
.L_1684:
        /*0018*/ 	.byte	0x03, 0x19
        /*001a*/ 	.short	0x0008


	//----- nvinfo : EIATTR_KPARAM_INFO
	.align		4
        /*001c*/ 	.byte	0x04, 0x17
        /*001e*/ 	.short	(.L_1686 - .L_1685)
.L_1685:
        /*0020*/ 	.word	0x00000000
        /*0024*/ 	.short	0x0000
        /*0026*/ 	.short	0x0000
        /*0028*/ 	.byte	0x00, 0xf0, 0x21, 0x00


	//----- nvinfo : EIATTR_MAXREG_COUNT
	.align		4
.L_1686:
        /*002c*/ 	.byte	0x03, 0x1b
        /*002e*/ 	.short	0x00ff


	//----- nvinfo : EIATTR_EXIT_INSTR_OFFSETS
	.align		4
        /*0030*/ 	.byte	0x04, 0x1c
        /*0032*/ 	.short	(.L_1688 - .L_1687)


	//   ....[0]....
.L_1687:
        /*0034*/ 	.word	0x000007d0


	//   ....[1]....
        /*0038*/ 	.word	0x00000bf0


	//   ....[2]....
        /*003c*/ 	.word	0x00001010


	//   ....[3]....
        /*0040*/ 	.word	0x00001190


	//----- nvinfo : EIATTR_CRS_STACK_SIZE
	.align		4
.L_1688:
        /*0044*/ 	.byte	0x04, 0x1e
        /*0046*/ 	.short	(.L_1690 - .L_1689)
.L_1689:
        /*0048*/ 	.word	0x00000000
.L_1690:


//--------------------- .nv.info.vector_ln_f32    --------------------------
	.section	.nv.info.vector_ln_f32,"",@"SHT_CUDA_INFO"
	.align	4


	//----- nvinfo : EIATTR_CUDA_API_VERSION
	.align		4
        /*0000*/ 	.byte	0x04, 0x37
        /*0002*/ 	.short	(.L_1692 - .L_1691)
.L_1691:
        /*0004*/ 	.word	0x0000007b


	//----- nvinfo : EIATTR_SW2861232_WAR
	.align		4
.L_1692:
        /*0008*/ 	.byte	0x01, 0x35
	.zero		2


	//----- nvinfo : EIATTR_PARAM_CBANK
	.align		4
        /*000c*/ 	.byte	0x04, 0x0a
        /*000e*/ 	.short	(.L_1694 - .L_1693)
	.align		4
.L_1693:
        /*0010*/ 	.word	index@(.nv.constant0.vector_ln_f32)
        /*0014*/ 	.short	0x0160
        /*0016*/ 	.short	0x0008


	//----- nvinfo : EIATTR_CBANK_PARAM_SIZE
	.align		4
.L_1694:
        /*0018*/ 	.byte	0x03, 0x19
        /*001a*/ 	.short	0x0008


	//----- nvinfo : EIATTR_KPARAM_INFO
	.align		4
        /*001c*/ 	.byte	0x04, 0x17
        /*001e*/ 	.short	(.L_1696 - .L_1695)
.L_1695:
        /*0020*/ 	.word	0x00000000
        /*0024*/ 	.short	0x0000
        /*0026*/ 	.short	0x0000
        /*0028*/ 	.byte	0x00, 0xf0, 0x21, 0x00


	//----- nvinfo : EIATTR_MAXREG_COUNT
	.align		4
.L_1696:
        /*002c*/ 	.byte	0x03, 0x1b
        /*002e*/ 	.short	0x00ff


	//----- nvinfo : EIATTR_EXIT_INSTR_OFFSETS
	.align		4
        /*0030*/ 	.byte	0x04, 0x1c
        /*0032*/ 	.short	(.L_1698 - .L_1697)


	//   ....[0]....
.L_1697:
        /*0034*/ 	.word	0x000007d0


	//   ....[1]....
        /*0038*/ 	.word	0x00000c00


	//   ....[2]....
        /*003c*/ 	.word	0x00001040


	//   ....[3]....
        /*0040*/ 	.word	0x000011d0


	//----- nvinfo : EIATTR_CRS_STACK_SIZE
	.align		4
.L_1698:
        /*0044*/ 	.byte	0x04, 0x1e
        /*0046*/ 	.short	(.L_1700 - .L_1699)
.L_1699:
        /*0048*/ 	.word	0x00000000
.L_1700:


//--------------------- .nv.info.vector_powf_f32  --------------------------
	.section	.nv.info.vector_powf_f32,"",@"SHT_CUDA_INFO"
	.align	4


	//----- nvinfo : EIATTR_CUDA_API_VERSION
	.align		4
        /*0000*/ 	.byte	0x04, 0x37
        /*0002*/ 	.short	(.L_1702 - .L_1701)
.L_1701:
        /*0004*/ 	.word	0x0000007b


	//----- nvinfo : EIATTR_SW2861232_WAR
	.align		4
.L_1702:
        /*0008*/ 	.byte	0x01, 0x35
	.zero		2


	//----- nvinfo : EIATTR_PARAM_CBANK
	.align		4
        /*000c*/ 	.byte	0x04, 0x0a
        /*000e*/ 	.short	(.L_1704 - .L_1703)
	.align		4
.L_1703:
        /*0010*/ 	.word	index@(.nv.constant0.vector_powf_f32)
        /*0014*/ 	.short	0x0160
        /*0016*/ 	.short	0x0008


	//----- nvinfo : EIATTR_CBANK_PARAM_SIZE
	.align		4
.L_1704:
        /*0018*/ 	.byte	0x03, 0x19
        /*001a*/ 	.short	0x0008


	//----- nvinfo : EIATTR_KPARAM_INFO
	.align		4
        /*001c*/ 	.byte	0x04, 0x17
        /*001e*/ 	.short	(.L_1706 - .L_1705)
.L_1705:
        /*0020*/ 	.word	0x00000000
        /*0024*/ 	.short	0x0000
        /*0026*/ 	.short	0x0000
        /*0028*/ 	.byte	0x00, 0xf0, 0x21, 0x00


	//----- nvinfo : EIATTR_MAXREG_COUNT
	.align		4
.L_1706:
        /*002c*/ 	.byte	0x03, 0x1b
        /*002e*/ 	.short	0x00ff


	//----- nvinfo : EIATTR_EXIT_INSTR_OFFSETS
	.align		4
        /*0030*/ 	.byte	0x04, 0x1c
        /*0032*/ 	.short	(.L_1708 - .L_1707)


	//   ....[0]....
.L_1707:
        /*0034*/ 	.word	0x00000830


	//   ....[1]....
        /*0038*/ 	.word	0x00000c50


	//   ....[2]....
        /*003c*/ 	.word	0x000010c0


	//   ....[3]....
        /*0040*/ 	.word	0x00001260


	//----- nvinfo : EIATTR_CRS_STACK_SIZE
	.align		4
.L_1708:
        /*0044*/ 	.byte	0x04, 0x1e
        /*0046*/ 	.short	(.L_1710 - .L_1709)
.L_1709:
        /*0048*/ 	.word	0x00000000
.L_1710:


//--------------------- .nv.info.vector_descale_f32 --------------------------
	.section	.nv.info.vector_descale_f32,"",@"SHT_CUDA_INFO"
	.align	4


	//----- nvinfo : EIATTR_CUDA_API_VERSION
	.align		4
        /*0000*/ 	.byte	0x04, 0x37
        /*0002*/ 	.short	(.L_1712 - .L_1711)
.L_1711:
        /*0004*/ 	.word	0x0000007b


	//----- nvinfo : EIATTR_SW2861232_WAR
	.align		4
.L_1712:
        /*0008*/ 	.byte	0x01, 0x35
	.zero		2


	//----- nvinfo : EIATTR_PARAM_CBANK
	.align		4
        /*000c*/ 	.byte	0x04, 0x0a
        /*000e*/ 	.short	(.L_1714 - .L_1713)
	.align		4
.L_1713:
        /*0010*/ 	.word	index@(.nv.constant0.vector_descale_f32)
        /*0014*/ 	.short	0x0160
        /*0016*/ 	.short	0x0008


	//----- nvinfo : EIATTR_CBANK_PARAM_SIZE
	.align		4
.L_1714:
        /*0018*/ 	.byte	0x03, 0x19
        /*001a*/ 	.short	0x0008


	//----- nvinfo : EIATTR_KPARAM_INFO
	.align		4
        /*001c*/ 	.byte	0x04, 0x17
        /*001e*/ 	.short	(.L_1716 - .L_1715)
.L_1715:
        /*0020*/ 	.word	0x00000000
        /*0024*/ 	.short	0x0000
        /*0026*/ 	.short	0x0000
        /*0028*/ 	.byte	0x00, 0xf0, 0x21, 0x00


	//----- nvinfo : EIATTR_MAXREG_COUNT
	.align		4
.L_1716:
        /*002c*/ 	.byte	0x03, 0x1b
        /*002e*/ 	.short	0x00ff


	//----- nvinfo : EIATTR_EXIT_INSTR_OFFSETS
	.align		4
        /*0030*/ 	.byte	0x04, 0x1c
        /*0032*/ 	.short	(.L_1718 - .L_1717)


	//   ....[0]....
.L_1717:
        /*0034*/ 	.word	0x00000830


	//   ....[1]....
        /*0038*/ 	.word	0x00000c40


	//   ....[2]....
        /*003c*/ 	.word	0x00001090


	//   ....[3]....
        /*0040*/ 	.word	0x00001220


	//----- nvinfo : EIATTR_CRS_STACK_SIZE
	.align		4
.L_1718:
        /*0044*/ 	.byte	0x04, 0x1e
        /*0046*/ 	.short	(.L_1720 - .L_1719)
.L_1719:
        /*0048*/ 	.word	0x00000000
.L_1720:


//--------------------- .nv.info.vector_scale_f32 --------------------------
	.section	.nv.info.vector_scale_f32,"",@"SHT_CUDA_INFO"
	.align	4


	//----- nvinfo : EIATTR_CUDA_API_VERSION
	.align		4
        /*0000*/ 	.byte	0x04, 0x37
        /*0002*/ 	.short	(.L_1722 - .L_1721)
.L_1721:
        /*0004*/ 	.word	0x0000007b


	//----- nvinfo : EIATTR_SW2861232_WAR
	.align		4
.L_1722:
        /*0008*/ 	.byte	0x01, 0x35
	.zero		2


	//----- nvinfo : EIATTR_PARAM_CBANK
	.align		4
        /*000c*/ 	.byte	0x04, 0x0a
        /*000e*/ 	.short	(.L_1724 - .L_1723)
	.align		4
.L_1723:
        /*0010*/ 	.word	index@(.nv.constant0.vector_scale_f32)
        /*0014*/ 	.short	0x0160
        /*0016*/ 	.short	0x0008


	//----- nvinfo : EIATTR_CBANK_PARAM_SIZE
	.align		4
.L_1724:
        /*0018*/ 	.byte	0x03, 0x19
        /*001a*/ 	.short	0x0008


	//----- nvinfo : EIATTR_KPARAM_INFO
	.align		4
        /*001c*/ 	.byte	0x04, 0x17
        /*001e*/ 	.short	(.L_1726 - .L_1725)
.L_1725:
        /*0020*/ 	.word	0x00000000
        /*0024*/ 	.short	0x0000
        /*0026*/ 	.short	0x0000
        /*0028*/ 	.byte	0x00, 0xf0, 0x21, 0x00


	//----- nvinfo : EIATTR_MAXREG_COUNT
	.align		4
.L_1726:
        /*002c*/ 	.byte	0x03, 0x1b
        /*002e*/ 	.short	0x00ff


	//----- nvinfo : EIATTR_EXIT_INSTR_OFFSETS
	.align		4
        /*0030*/ 	.byte	0x04, 0x1c
        /*0032*/ 	.short	(.L_1728 - .L_1727)


	//   ....[0]....
.L_1727:
        /*0034*/ 	.word	0x00000830


	//   ....[1]....
        /*0038*/ 	.word	0x00000c30


	//   ....[2]....
        /*003c*/ 	.word	0x00001050


	//   ....[3]....
        /*0040*/ 	.word	0x000011d0


	//----- nvinfo : EIATTR_CRS_STACK_SIZE
	.align		4
.L_1728:
        /*0044*/ 	.byte	0x04, 0x1e
        /*0046*/ 	.short	(.L_1730 - .L_1729)
.L_1729:
        /*0048*/ 	.word	0x00000000
.L_1730:


//--------------------- .nv.info.vector_div_f32   --------------------------
	.section	.nv.info.vector_div_f32,"",@"SHT_CUDA_INFO"
	.align	4


	//----- nvinfo : EIATTR_CUDA_API_VERSION
	.align		4
        /*0000*/ 	.byte	0x04, 0x37
        /*0002*/ 	.short	(.L_1732 - .L_1731)
.L_1731:
        /*0004*/ 	.word	0x0000007b


	//----- nvinfo : EIATTR_SW2861232_WAR
	.align		4
.L_1732:
        /*0008*/ 	.byte	0x01, 0x35
	.zero		2


	//----- nvinfo : EIATTR_PARAM_CBANK
	.align		4
        /*000c*/ 	.byte	0x04, 0x0a
        /*000e*/ 	.short	(.L_1734 - .L_1733)
	.align		4
.L_1733:
        /*0010*/ 	.word	index@(.nv.constant0.vector_div_f32)
        /*0014*/ 	.short	0x0160
        /*0016*/ 	.short	0x0008


	//----- nvinfo : EIATTR_CBANK_PARAM_SIZE
	.align		4
.L_1734:
        /*0018*/ 	.byte	0x03, 0x19
        /*001a*/ 	.short	0x0008


	//----- nvinfo : EIATTR_KPARAM_INFO
	.align		4
        /*001c*/ 	.byte	0x04, 0x17
        /*001e*/ 	.short	(.L_1736 - .L_1735)
.L_1735:
        /*0020*/ 	.word	0x00000000
        /*0024*/ 	.short	0x0000
        /*0026*/ 	.short	0x0000
        /*0028*/ 	.byte	0x00, 0xf0, 0x21, 0x00


	//----- nvinfo : EIATTR_MAXREG_COUNT
	.align		4
.L_1736:
        /*002c*/ 	.byte	0x03, 0x1b
        /*002e*/ 	.short	0x00ff


	//----- nvinfo : EIATTR_EXIT_INSTR_OFFSETS
	.align		4
        /*0030*/ 	.byte	0x04, 0x1c
        /*0032*/ 	.short	(.L_1738 - .L_1737)


	//   ....[0]....
.L_1737:
        /*0034*/ 	.word	0x00000830


	//   ....[1]....
        /*0038*/ 	.word	0x00000c40


	//   ....[2]....
        /*003c*/ 	.word	0x00001090


	//   ....[3]....
        /*0040*/ 	.word	0x00001220


	//----- nvinfo : EIATTR_CRS_STACK_SIZE
	.align		4
.L_1738:
        /*0044*/ 	.byte	0x04, 0x1e
        /*0046*/ 	.short	(.L_1740 - .L_1739)
.L_1739:
        /*0048*/ 	.word	0x00000000
.L_1740:


//--------------------- .nv.info.vector_mul_f32   --------------------------
	.section	.nv.info.vector_mul_f32,"",@"SHT_CUDA_INFO"
	.align	4


	//----- nvinfo : EIATTR_CUDA_API_VERSION
	.align		4
        /*0000*/ 	.byte	0x04, 0x37
        /*0002*/ 	.short	(.L_1742 - .L_1741)
.L_1741:
        /*0004*/ 	.word	0x0000007b


	//----- nvinfo : EIATTR_SW2861232_WAR
	.align		4
.L_1742:
        /*0008*/ 	.byte	0x01, 0x35
	.zero		2


	//----- nvinfo : EIATTR_PARAM_CBANK
	.align		4
        /*000c*/ 	.byte	0x04, 0x0a
        /*000e*/ 	.short	(.L_1744 - .L_1743)
	.align		4
.L_1743:
        /*0010*/ 	.word	index@(.nv.constant0.vector_mul_f32)
        /*0014*/ 	.short	0x0160
        /*0016*/ 	.short	0x0008


	//----- nvinfo : EIATTR_CBANK_PARAM_SIZE
	.align		4
.L_1744:
        /*0018*/ 	.byte	0x03, 0x19
        /*001a*/ 	.short	0x0008


	//----- nvinfo : EIATTR_KPARAM_INFO
	.align		4
        /*001c*/ 	.byte	0x04, 0x17
        /*001e*/ 	.short	(.L_1746 - .L_1745)
.L_1745:
        /*0020*/ 	.word	0x00000000
        /*0024*/ 	.short	0x0000
        /*0026*/ 	.short	0x0000
        /*0028*/ 	.byte	0x00, 0xf0, 0x21, 0x00


	//----- nvinfo : EIATTR_MAXREG_COUNT
	.align		4
.L_1746:
        /*002c*/ 	.byte	0x03, 0x1b
        /*002e*/ 	.short	0x00ff


	//----- nvinfo : EIATTR_EXIT_INSTR_OFFSETS
	.align		4
        /*0030*/ 	.byte	0x04, 0x1c
        /*0032*/ 	.short	(.L_1748 - .L_1747)


	//   ....[0]....
.L_1747:
        /*0034*/ 	.word	0x00000830


	//   ....[1]....
        /*0038*/ 	.word	0x00000c30


	//   ....[2]....
        /*003c*/ 	.word	0x00001050


	//   ....[3]....
        /*0040*/ 	.word	0x000011d0


	//----- nvinfo : EIATTR_CRS_STACK_SIZE
	.align		4
.L_1748:
        /*0044*/ 	.byte	0x04, 0x1e
        /*0046*/ 	.short	(.L_1750 - .L_1749)
.L_1749:
        /*0048*/ 	.word	0x00000000
.L_1750:


//--------------------- .nv.info.vector_sub_f32   --------------------------
	.section	.nv.info.vector_sub_f32,"",@"SHT_CUDA_INFO"
	.align	4


	//----- nvinfo : EIATTR_CUDA_API_VERSION
	.align		4
        /*0000*/ 	.byte	0x04, 0x37
        /*0002*/ 	.short	(.L_1752 - .L_1751)
.L_1751:
        /*0004*/ 	.word	0x0000007b


	//----- nvinfo : EIATTR_SW2861232_WAR
	.align		4
.L_1752:
        /*0008*/ 	.byte	0x01, 0x35
	.zero		2


	//----- nvinfo : EIATTR_PARAM_CBANK
	.align		4
        /*000c*/ 	.byte	0x04, 0x0a
        /*000e*/ 	.short	(.L_1754 - .L_1753)
	.align		4
.L_1753:
        /*0010*/ 	.word	index@(.nv.constant0.vector_sub_f32)
        /*0014*/ 	.short	0x0160
        /*0016*/ 	.short	0x0008


	//----- nvinfo : EIATTR_CBANK_PARAM_SIZE
	.align		4
.L_1754:
        /*0018*/ 	.byte	0x03, 0x19
        /*001a*/ 	.short	0x0008


	//----- nvinfo : EIATTR_KPARAM_INFO
	.align		4
        /*001c*/ 	.byte	0x04, 0x17
        /*001e*/ 	.short	(.L_1756 - .L_1755)
.L_1755:
        /*0020*/ 	.word	0x00000000
        /*0024*/ 	.short	0x0000
        /*0026*/ 	.short	0x0000
        /*0028*/ 	.byte	0x00, 0xf0, 0x21, 0x00


	//----- nvinfo : EIATTR_MAXREG_COUNT
	.align		4
.L_1756:
        /*002c*/ 	.byte	0x03, 0x1b
        /*002e*/ 	.short	0x00ff


	//----- nvinfo : EIATTR_EXIT_INSTR_OFFSETS
	.align		4
        /*0030*/ 	.byte	0x04, 0x1c
        /*0032*/ 	.short	(.L_1758 - .L_1757)


	//   ....[0]....
.L_1757:
        /*0034*/ 	.word	0x00000830


	//   ....[1]....
        /*0038*/ 	.word	0x00000c30


	//   ....[2]....
        /*003c*/ 	.word	0x00001050


	//   ....[3]....
        /*0040*/ 	.word	0x000011d0


	//----- nvinfo : EIATTR_CRS_STACK_SIZE
	.align		4
.L_1758:
        /*0044*/ 	.byte	0x04, 0x1e
        /*0046*/ 	.short	(.L_1760 - .L_1759)
.L_1759:
        /*0048*/ 	.word	0x00000000
.L_1760:


//--------------------- .nv.info.vector_add_f32   --------------------------
	.section	.nv.info.vector_add_f32,"",@"SHT_CUDA_INFO"
	.align	4


	//----- nvinfo : EIATTR_CUDA_API_VERSION
	.align		4
        /*0000*/ 	.byte	0x04, 0x37
        /*0002*/ 	.short	(.L_1762 - .L_1761)
.L_1761:
        /*0004*/ 	.word	0x0000007b


	//----- nvinfo : EIATTR_SW2861232_WAR
	.align		4
.L_1762:
        /*0008*/ 	.byte	0x01, 0x35
	.zero		2


	//----- nvinfo : EIATTR_PARAM_CBANK
	.align		4
        /*000c*/ 	.byte	0x04, 0x0a
        /*000e*/ 	.short	(.L_1764 - .L_1763)
	.align		4
.L_1763:
        /*0010*/ 	.word	index@(.nv.constant0.vector_add_f32)
        /*0014*/ 	.short	0x0160
        /*0016*/ 	.short	0x0008


	//----- nvinfo : EIATTR_CBANK_PARAM_SIZE
	.align		4
.L_1764:
        /*0018*/ 	.byte	0x03, 0x19
        /*001a*/ 	.short	0x0008


	//----- nvinfo : EIATTR_KPARAM_INFO
	.align		4
        /*001c*/ 	.byte	0x04, 0x17
        /*001e*/ 	.short	(.L_1766 - .L_1765)
.L_1765:
        /*0020*/ 	.word	0x00000000
        /*0024*/ 	.short	0x0000
        /*0026*/ 	.short	0x0000
        /*0028*/ 	.byte	0x00, 0xf0, 0x21, 0x00


	//----- nvinfo : EIATTR_MAXREG_COUNT
	.align		4
.L_1766:
        /*002c*/ 	.byte	0x03, 0x1b
        /*002e*/ 	.short	0x00ff


	//----- nvinfo : EIATTR_EXIT_INSTR_OFFSETS
	.align		4
        /*0030*/ 	.byte	0x04, 0x1c
        /*0032*/ 	.short	(.L_1768 - .L_1767)


	//   ....[0]....
.L_1767:
        /*0034*/ 	.word	0x00000830


	//   ....[1]....
        /*0038*/ 	.word	0x00000c30


	//   ....[2]....
        /*003c*/ 	.word	0x00001050


	//   ....[3]....
        /*0040*/ 	.word	0x000011d0


	//----- nvinfo : EIATTR_CRS_STACK_SIZE
	.align		4
.L_1768:
        /*0044*/ 	.byte	0x04, 0x1e
        /*0046*/ 	.short	(.L_1770 - .L_1769)
.L_1769:
        /*0048*/ 	.word	0x00000000
.L_1770:


//--------------------- .nv.info.vector_deviation_f32 --------------------------
	.section	.nv.info.vector_deviation_f32,"",@"SHT_CUDA_INFO"
	.align	4


	//----- nvinfo : EIATTR_CUDA_API_VERSION
	.align		4
        /*0000*/ 	.byte	0x04, 0x37
        /*0002*/ 	.short	(.L_1772 - .L_1771)
.L_1771:
        /*0004*/ 	.word	0x0000007b


	//----- nvinfo : EIATTR_SW2861232_WAR
	.align		4
.L_1772:
        /*0008*/ 	.byte	0x01, 0x35
	.zero		2


	//----- nvinfo : EIATTR_PARAM_CBANK
	.align		4
        /*000c*/ 	.byte	0x04, 0x0a
        /*000e*/ 	.short	(.L_1774 - .L_1773)
	.align		4
.L_1773:
        /*0010*/ 	.word	index@(.nv.constant0.vector_deviation_f32)
        /*0014*/ 	.short	0x0160
        /*0016*/ 	.short	0x0008


	//----- nvinfo : EIATTR_CBANK_PARAM_SIZE
	.align		4
.L_1774:
        /*0018*/ 	.byte	0x03, 0x19
        /*001a*/ 	.short	0x0008


	//----- nvinfo : EIATTR_KPARAM_INFO
	.align		4
        /*001c*/ 	.byte	0x04, 0x17
        /*001e*/ 	.short	(.L_1776 - .L_1775)
.L_1775:
        /*0020*/ 	.word	0x00000000
        /*0024*/ 	.short	0x0000
        /*0026*/ 	.short	0x0000
        /*0028*/ 	.byte	0x00, 0xf0, 0x21, 0x00


	//----- nvinfo : EIATTR_MAXREG_COUNT
	.align		4
.L_1776:
        /*002c*/ 	.byte	0x03, 0x1b
        /*002e*/ 	.short	0x00ff


	//----- nvinfo : EIATTR_CRS_STACK_SIZE
	.align		4
        /*0030*/ 	.byte	0x04, 0x1e
        /*0032*/ 	.short	(.L_1778 - .L_1777)
.L_1777:
        /*0034*/ 	.word	0x00000000
.L_1778:


//--------------------- .nv.info.vector_variance_f32 --------------------------
	.section	.nv.info.vector_variance_f32,"",@"SHT_CUDA_INFO"
	.align	4


	//----- nvinfo : EIATTR_CUDA_API_VERSION
	.align		4
        /*0000*/ 	.byte	0x04, 0x37
        /*0002*/ 	.short	(.L_1780 - .L_1779)
.L_1779:
        /*0004*/ 	.word	0x0000007b


	//----- nvinfo : EIATTR_SW2861232_WAR
	.align		4
.L_1780:
        /*0008*/ 	.byte	0x01, 0x35
	.zero		2


	//----- nvinfo : EIATTR_PARAM_CBANK
	.align		4
        /*000c*/ 	.byte	0x04, 0x0a
        /*000e*/ 	.short	(.L_1782 - .L_1781)
	.align		4
.L_1781:
        /*0010*/ 	.word	index@(.nv.constant0.vector_variance_f32)
        /*0014*/ 	.short	0x0160
        /*0016*/ 	.short	0x0008


	//----- nvinfo : EIATTR_CBANK_PARAM_SIZE
	.align		4
.L_1782:
        /*0018*/ 	.byte	0x03, 0x19
        /*001a*/ 	.short	0x0008


	//----- nvinfo : EIATTR_KPARAM_INFO
	.align		4
        /*001c*/ 	.byte	0x04, 0x17
        /*001e*/ 	.short	(.L_1784 - .L_1783)
.L_1783:
        /*0020*/ 	.word	0x00000000
        /*0024*/ 	.short	0x0000
        /*0026*/ 	.short	0x0000
        /*0028*/ 	.byte	0x00, 0xf0, 0x21, 0x00


	//----- nvinfo : EIATTR_MAXREG_COUNT
	.align		4
.L_1784:
        /*002c*/ 	.byte	0x03, 0x1b
        /*002e*/ 	.short	0x00ff


	//----- nvinfo : EIATTR_CRS_STACK_SIZE
	.align		4
        /*0030*/ 	.byte	0x04, 0x1e
        /*0032*/ 	.short	(.L_1786 - .L_1785)
.L_1785:
        /*0034*/ 	.word	0x00000000
.L_1786:


//--------------------- .nv.info.vector_mean_f32  --------------------------
	.section	.nv.info.vector_mean_f32,"",@"SHT_CUDA_INFO"
	.align	4


	//----- nvinfo : EIATTR_CUDA_API_VERSION
	.align		4
        /*0000*/ 	.byte	0x04, 0x37
        /*0002*/ 	.short	(.L_1788 - .L_1787)
.L_1787:
        /*0004*/ 	.word	0x0000007b


	//----- nvinfo : EIATTR_SW2861232_WAR
	.align		4
.L_1788:
        /*0008*/ 	.byte	0x01, 0x35
	.zero		2


	//----- nvinfo : EIATTR_PARAM_CBANK
	.align		4
        /*000c*/ 	.byte	0x04, 0x0a
        /*000e*/ 	.short	(.L_1790 - .L_1789)
	.align		4
.L_1789:
        /*0010*/ 	.word	index@(.nv.constant0.vector_mean_f32)
        /*0014*/ 	.short	0x0160
        /*0016*/ 	.short	0x0008


	//----- nvinfo : EIATTR_CBANK_PARAM_SIZE
	.align		4
.L_1790:
        /*0018*/ 	.byte	0x03, 0x19
        /*001a*/ 	.short	0x0008


	//----- nvinfo : EIATTR_KPARAM_INFO
	.align		4
        /*001c*/ 	.byte	0x04, 0x17
        /*001e*/ 	.short	(.L_1792 - .L_1791)
.L_1791:
        /*0020*/ 	.word	0x00000000
        /*0024*/ 	.short	0x0000
        /*0026*/ 	.short	0x0000
        /*0028*/ 	.byte	0x00, 0xf0, 0x21, 0x00


	//----- nvinfo : EIATTR_MAXREG_COUNT
	.align		4
.L_1792:
        /*002c*/ 	.byte	0x03, 0x1b
        /*002e*/ 	.short	0x00ff


	//----- nvinfo : EIATTR_CRS_STACK_SIZE
	.align		4
        /*0030*/ 	.byte	0x04, 0x1e
        /*0032*/ 	.short	(.L_1794 - .L_1793)
.L_1793:
        /*0034*/ 	.word	0x00000000
.L_1794:


//--------------------- .nv.info.vector_lesser_f32 --------------------------
	.section	.nv.info.vector_lesser_f32,"",@"SHT_CUDA_INFO"
	.align	4


	//----- nvinfo : EIATTR_CUDA_API_VERSION
	.align		4
        /*0000*/ 	.byte	0x04, 0x37
        /*0002*/ 	.short	(.L_1796 - .L_1795)
.L_1795:
        /*0004*/ 	.word	0x0000007b


	//----- nvinfo : EIATTR_SW2861232_WAR
	.align		4
.L_1796:
        /*0008*/ 	.byte	0x01, 0x35
	.zero		2


	//----- nvinfo : EIATTR_PARAM_CBANK
	.align		4
        /*000c*/ 	.byte	0x04, 0x0a
        /*000e*/ 	.short	(.L_1798 - .L_1797)
	.align		4
.L_1797:
        /*0010*/ 	.word	index@(.nv.constant0.vector_lesser_f32)
        /*0014*/ 	.short	0x0160
        /*0016*/ 	.short	0x0008


	//----- nvinfo : EIATTR_CBANK_PARAM_SIZE
	.align		4
.L_1798:
        /*0018*/ 	.byte	0x03, 0x19
        /*001a*/ 	.short	0x0008


	//----- nvinfo : EIATTR_KPARAM_INFO
	.align		4
        /*001c*/ 	.byte	0x04, 0x17
        /*001e*/ 	.short	(.L_1800 - .L_1799)
.L_1799:
        /*0020*/ 	.word	0x00000000
        /*0024*/ 	.short	0x0000
        /*0026*/ 	.short	0x0000
        /*0028*/ 	.byte	0x00, 0xf0, 0x21, 0x00


	//----- nvinfo : EIATTR_MAXREG_COUNT
	.align		4
.L_1800:
        /*002c*/ 	.byte	0x03, 0x1b
        /*002e*/ 	.short	0x00ff


	//----- nvinfo : EIATTR_CRS_STACK_SIZE
	.align		4
        /*0030*/ 	.byte	0x04, 0x1e
        /*0032*/ 	.short	(.L_1802 - .L_1801)
.L_1801:
        /*0034*/ 	.word	0x00000000
.L_1802:


//--------------------- .nv.info.vector_greater_f32 --------------------------
	.section	.nv.info.vector_greater_f32,"",@"SHT_CUDA_INFO"
	.align	4


	//----- nvinfo : EIATTR_CUDA_API_VERSION
	.align		4
        /*0000*/ 	.byte	0x04, 0x37
        /*0002*/ 	.short	(.L_1804 - .L_1803)
.L_1803:
        /*0004*/ 	.word	0x0000007b


	//----- nvinfo : EIATTR_SW2861232_WAR
	.align		4
.L_1804:
        /*0008*/ 	.byte	0x01, 0x35
	.zero		2


	//----- nvinfo : EIATTR_PARAM_CBANK
	.align		4
        /*000c*/ 	.byte	0x04, 0x0a
        /*000e*/ 	.short	(.L_1806 - .L_1805)
	.align		4
.L_1805:
        /*0010*/ 	.word	index@(.nv.constant0.vector_greater_f32)
        /*0014*/ 	.short	0x0160
        /*0016*/ 	.short	0x0008


	//----- nvinfo : EIATTR_CBANK_PARAM_SIZE
	.align		4
.L_1806:
        /*0018*/ 	.byte	0x03, 0x19
        /*001a*/ 	.short	0x0008


	//----- nvinfo : EIATTR_KPARAM_INFO
	.align		4
        /*001c*/ 	.byte	0x04, 0x17
        /*001e*/ 	.short	(.L_1808 - .L_1807)
.L_1807:
        /*0020*/ 	.word	0x00000000
        /*0024*/ 	.short	0x0000
        /*0026*/ 	.short	0x0000
        /*0028*/ 	.byte	0x00, 0xf0, 0x21, 0x00


	//----- nvinfo : EIATTR_MAXREG_COUNT
	.align		4
.L_1808:
        /*002c*/ 	.byte	0x03, 0x1b
        /*002e*/ 	.short	0x00ff


	//----- nvinfo : EIATTR_CRS_STACK_SIZE
	.align		4
        /*0030*/ 	.byte	0x04, 0x1e
        /*0032*/ 	.short	(.L_1810 - .L_1809)
.L_1809:
        /*0034*/ 	.word	0x00000000
.L_1810:


//--------------------- .nv.info.vector_product_f32 --------------------------
	.section	.nv.info.vector_product_f32,"",@"SHT_CUDA_INFO"
	.align	4


	//----- nvinfo : EIATTR_CUDA_API_VERSION
	.align		4
        /*0000*/ 	.byte	0x04, 0x37
        /*0002*/ 	.short	(.L_1812 - .L_1811)
.L_1811:
        /*0004*/ 	.word	0x0000007b


	//----- nvinfo : EIATTR_SW2861232_WAR
	.align		4
.L_1812:
        /*0008*/ 	.byte	0x01, 0x35
	.zero		2


	//----- nvinfo : EIATTR_PARAM_CBANK
	.align		4
        /*000c*/ 	.byte	0x04, 0x0a
        /*000e*/ 	.short	(.L_1814 - .L_1813)
	.align		4
.L_1813:
        /*0010*/ 	.word	index@(.nv.constant0.vector_product_f32)
        /*0014*/ 	.short	0x0160
        /*0016*/ 	.short	0x0008


	//----- nvinfo : EIATTR_CBANK_PARAM_SIZE
	.align		4
.L_1814:
        /*0018*/ 	.byte	0x03, 0x19
        /*001a*/ 	.short	0x0008


	//----- nvinfo : EIATTR_KPARAM_INFO
	.align		4
        /*001c*/ 	.byte	0x04, 0x17
        /*001e*/ 	.short	(.L_1816 - .L_1815)
.L_1815:
        /*0020*/ 	.word	0x00000000
        /*0024*/ 	.short	0x0000
        /*0026*/ 	.short	0x0000
        /*0028*/ 	.byte	0x00, 0xf0, 0x21, 0x00


	//----- nvinfo : EIATTR_MAXREG_COUNT
	.align		4
.L_1816:
        /*002c*/ 	.byte	0x03, 0x1b
        /*002e*/ 	.short	0x00ff


	//----- nvinfo : EIATTR_CRS_STACK_SIZE
	.align		4
        /*0030*/ 	.byte	0x04, 0x1e
        /*0032*/ 	.short	(.L_1818 - .L_1817)
.L_1817:
        /*0034*/ 	.word	0x00000000
.L_1818:


//--------------------- .nv.info.vector_sum_f32   --------------------------
	.section	.nv.info.vector_sum_f32,"",@"SHT_CUDA_INFO"
	.align	4


	//----- nvinfo : EIATTR_CUDA_API_VERSION
	.align		4
        /*0000*/ 	.byte	0x04, 0x37
        /*0002*/ 	.short	(.L_1820 - .L_1819)
.L_1819:
        /*0004*/ 	.word	0x0000007b


	//----- nvinfo : EIATTR_SW2861232_WAR
	.align		4
.L_1820:
        /*0008*/ 	.byte	0x01, 0x35
	.zero		2


	//----- nvinfo : EIATTR_PARAM_CBANK
	.align		4
        /*000c*/ 	.byte	0x04, 0x0a
        /*000e*/ 	.short	(.L_1822 - .L_1821)
	.align		4
.L_1821:
        /*0010*/ 	.word	index@(.nv.constant0.vector_sum_f32)
        /*0014*/ 	.short	0x0160
        /*0016*/ 	.short	0x0008


	//----- nvinfo : EIATTR_CBANK_PARAM_SIZE
	.align		4
.L_1822:
        /*0018*/ 	.byte	0x03, 0x19
        /*001a*/ 	.short	0x0008


	//----- nvinfo : EIATTR_KPARAM_INFO
	.align		4
        /*001c*/ 	.byte	0x04, 0x17
        /*001e*/ 	.short	(.L_1824 - .L_1823)
.L_1823:
        /*0020*/ 	.word	0x00000000
        /*0024*/ 	.short	0x0000
        /*0026*/ 	.short	0x0000
        /*0028*/ 	.byte	0x00, 0xf0, 0x21, 0x00


	//----- nvinfo : EIATTR_MAXREG_COUNT
	.align		4
.L_1824:
        /*002c*/ 	.byte	0x03, 0x1b
        /*002e*/ 	.short	0x00ff


	//----- nvinfo : EIATTR_COOP_GROUP_MASK_REGIDS
	.align		4
        /*0030*/ 	.byte	0x04, 0x29
        /*0032*/ 	.short	(.L_1826 - .L_1825)


	//   ....[0]....
.L_1825:
        /*0034*/ 	.word	0xffffffff


	//   ....[1]....
        /*0038*/ 	.word	0xffffffff


	//   ....[2]....
        /*003c*/ 	.word	0xffffffff


	//   ....[3]....
        /*0040*/ 	.word	0xffffffff


	//   ....[4]....
        /*0044*/ 	.word	0xffffffff


	//   ....[5]....
        /*0048*/ 	.word	0xffffffff


	//   ....[6]....
        /*004c*/ 	.word	0xffffffff


	//   ....[7]....
        /*0050*/ 	.word	0xffffffff


	//   ....[8]....
        /*0054*/ 	.word	0xffffffff


	//   ....[9]....
        /*0058*/ 	.word	0xffffffff


	//----- nvinfo : EIATTR_COOP_GROUP_INSTR_OFFSETS
	.align		4
.L_1826:
        /*005c*/ 	.byte	0x04, 0x28
        /*005e*/ 	.short	(.L_1828 - .L_1827)


	//   ....[0]....
.L_1827:
        /*0060*/ 	.word	0x00000570


	//   ....[1]....
        /*0064*/ 	.word	0x000005f0


	//   ....[2]....
        /*0068*/ 	.word	0x00000620


	//   ....[3]....
        /*006c*/ 	.word	0x00000660


	//   ....[4]....
        /*0070*/ 	.word	0x00000680


	//   ....[5]....
        /*0074*/ 	.word	0x000006f0


	//   ....[6]....
        /*0078*/ 	.word	0x00000730


	//   ....[7]....
        /*007c*/ 	.word	0x00000750


	//   ....[8]....
        /*0080*/ 	.word	0x00000770


	//   ....[9]....
        /*0084*/ 	.word	0x00000790


	//----- nvinfo : EIATTR_EXIT_INSTR_OFFSETS
	.align		4
.L_1828:
        /*0088*/ 	.byte	0x04, 0x1c
        /*008a*/ 	.short	(.L_1830 - .L_1829)


	//   ....[0]....
.L_1829:
        /*008c*/ 	.word	0x000006e0


	//   ....[1]....
        /*0090*/ 	.word	0x000007a0


	//   ....[2]....
        /*0094*/ 	.word	0x00000840


	//----- nvinfo : EIATTR_CRS_STACK_SIZE
	.align		4
.L_1830:
        /*0098*/ 	.byte	0x04, 0x1e
        /*009a*/ 	.short	(.L_1832 - .L_1831)
.L_1831:
        /*009c*/ 	.word	0x00000000
.L_1832:


//--------------------- .nv.rel.action            --------------------------
	.section	.nv.rel.action,"",@"SHT_CUDA_RELOCINFO"
	.align	8
	.sectionentsize	8
        /*0000*/ 	.byte	0x73, 0x00, 0x00, 0x00, 0x00, 0x00, 0x00, 0x00, 0x00, 0x00, 0x00, 0x11, 0x25, 0x00, 0x05, 0x36


//--------------------- .nv.constant0.radix_sort_local --------------------------
	.section	.nv.constant0.radix_sort_local,"a",@progbits
	.align	4
.nv.constant0.radix_sort_local:
	.zero		360


//--------------------- .nv.constant0.vector_lesser_vec_ref_f32 --------------------------
	.section	.nv.constant0.vector_lesser_vec_ref_f32,"a",@progbits
	.align	4
.nv.constant0.vector_lesser_vec_ref_f32:
	.zero		360


//--------------------- .nv.constant0.vector_greater_vec_ref_f32 --------------------------
	.section	.nv.constant0.vector_greater_vec_ref_f32,"a",@progbits
	.align	4
.nv.constant0.vector_greater_vec_ref_f32:
	.zero		360


//--------------------- .nv.constant0.vector_powf_vec_ref_f32 --------------------------
	.section	.nv.constant0.vector_powf_vec_ref_f32,"a",@progbits
	.align	4
.nv.constant0.vector_powf_vec_ref_f32:
	.zero		360


//--------------------- .nv.constant0.vector_div_vec_ref_f32 --------------------------
	.section	.nv.constant0.vector_div_vec_ref_f32,"a",@progbits
	.align	4
.nv.constant0.vector_div_vec_ref_f32:
	.zero		360


//--------------------- .nv.constant0.vector_mul_vec_ref_f32 --------------------------
	.section	.nv.constant0.vector_mul_vec_ref_f32,"a",@progbits
	.align	4
.nv.constant0.vector_mul_vec_ref_f32:
	.zero		360


//--------------------- .nv.constant0.vector_sub_vec_ref_f32 --------------------------
	.section	.nv.constant0.vector_sub_vec_ref_f32,"a",@progbits
	.align	4
.nv.constant0.vector_sub_vec_ref_f32:
	.zero		360


//--------------------- .nv.constant0.vector_add_vec_ref_f32 --------------------------
	.section	.nv.constant0.vector_add_vec_ref_f32,"a",@progbits
	.align	4
.nv.constant0.vector_add_vec_ref_f32:
	.zero		360


//--------------------- .nv.constant0.vector_quote_f32 --------------------------
	.section	.nv.constant0.vector_quote_f32,"a",@progbits
	.align	4
.nv.constant0.vector_quote_f32:
	.zero		352


//--------------------- .nv.constant0.vector_dot_f32 --------------------------
	.section	.nv.constant0.vector_dot_f32,"a",@progbits
	.align	4
.nv.constant0.vector_dot_f32:
	.zero		352


//--------------------- .nv.constant0.vector_lesser_vec_f32 --------------------------
	.section	.nv.constant0.vector_lesser_vec_f32,"a",@progbits
	.align	4
.nv.constant0.vector_lesser_vec_f32:
	.zero		360


//--------------------- .nv.constant0.vector_greater_vec_f32 --------------------------
	.section	.nv.constant0.vector_greater_vec_f32,"a",@progbits
	.align	4
.nv.constant0.vector_greater_vec_f32:
	.zero		360


//--------------------- .nv.constant0.vector_powf_vec_f32 --------------------------
	.section	.nv.constant0.vector_powf_vec_f32,"a",@progbits
	.align	4
.nv.constant0.vector_powf_vec_f32:
	.zero		360


//--------------------- .nv.constant0.vector_div_vec_f32 --------------------------
	.section	.nv.constant0.vector_div_vec_f32,"a",@progbits
	.align	4
.nv.constant0.vector_div_vec_f32:
	.zero		360


//--------------------- .nv.constant0.vector_mul_vec_f32 --------------------------
	.section	.nv.constant0.vector_mul_vec_f32,"a",@progbits
	.align	4
.nv.constant0.vector_mul_vec_f32:
	.zero		360


//--------------------- .nv.constant0.vector_sub_vec_f32 --------------------------
	.section	.nv.constant0.vector_sub_vec_f32,"a",@progbits
	.align	4
.nv.constant0.vector_sub_vec_f32:
	.zero		360


//--------------------- .nv.constant0.vector_add_vec_f32 --------------------------
	.section	.nv.constant0.vector_add_vec_f32,"a",@progbits
	.align	4
.nv.constant0.vector_add_vec_f32:
	.zero		360


//--------------------- .nv.constant0.vector_atanh_ref_f32 --------------------------
	.section	.nv.constant0.vector_atanh_ref_f32,"a",@progbits
	.align	4
.nv.constant0.vector_atanh_ref_f32:
	.zero		360


//--------------------- .nv.constant0.vector_acosh_ref_f32 --------------------------
	.section	.nv.constant0.vector_acosh_ref_f32,"a",@progbits
	.align	4
.nv.constant0.vector_acosh_ref_f32:
	.zero		360


//--------------------- .nv.constant0.vector_asinh_ref_f32 --------------------------
	.section	.nv.constant0.vector_asinh_ref_f32,"a",@progbits
	.align	4
.nv.constant0.vector_asinh_ref_f32:
	.zero		360


//--------------------- .nv.constant0.vector_tanh_ref_f32 --------------------------
	.section	.nv.constant0.vector_tanh_ref_f32,"a",@progbits
	.align	4
.nv.constant0.vector_tanh_ref_f32:
	.zero		360


//--------------------- .nv.constant0.vector_cosh_ref_f32 --------------------------
	.section	.nv.constant0.vector_cosh_ref_f32,"a",@progbits
	.align	4
.nv.constant0.vector_cosh_ref_f32:
	.zero		360


//--------------------- .nv.constant0.vector_sinh_ref_f32 --------------------------
	.section	.nv.constant0.vector_sinh_ref_f32,"a",@progbits
	.align	4
.nv.constant0.vector_sinh_ref_f32:
	.zero		360


//--------------------- .nv.constant0.vector_atan_ref_f32 --------------------------
	.section	.nv.constant0.vector_atan_ref_f32,"a",@progbits
	.align	4
.nv.constant0.vector_atan_ref_f32:
	.zero		360


//--------------------- .nv.constant0.vector_acos_ref_f32 --------------------------
	.section	.nv.constant0.vector_acos_ref_f32,"a",@progbits
	.align	4
.nv.constant0.vector_acos_ref_f32:
	.zero		360


//--------------------- .nv.constant0.vector_asin_ref_f32 --------------------------
	.section	.nv.constant0.vector_asin_ref_f32,"a",@progbits
	.align	4
.nv.constant0.vector_asin_ref_f32:
	.zero		360


//--------------------- .nv.constant0.vector_tan_ref_f32 --------------------------
	.section	.nv.constant0.vector_tan_ref_f32,"a",@progbits
	.align	4
.nv.constant0.vector_tan_ref_f32:
	.zero		360


//--------------------- .nv.constant0.vector_cos_ref_f32 --------------------------
	.section	.nv.constant0.vector_cos_ref_f32,"a",@progbits
	.align	4
.nv.constant0.vector_cos_ref_f32:
	.zero		360


//--------------------- .nv.constant0.vector_sin_ref_f32 --------------------------
	.section	.nv.constant0.vector_sin_ref_f32,"a",@progbits
	.align	4
.nv.constant0.vector_sin_ref_f32:
	.zero		360


//--------------------- .nv.constant0.vector_recip_ref_f32 --------------------------
	.section	.nv.constant0.vector_recip_ref_f32,"a",@progbits
	.align	4
.nv.constant0.vector_recip_ref_f32:
	.zero		360


//--------------------- .nv.constant0.vector_exp2_ref_f32 --------------------------
	.section	.nv.constant0.vector_exp2_ref_f32,"a",@progbits
	.align	4
.nv.constant0.vector_exp2_ref_f32:
	.zero		360


//--------------------- .nv.constant0.vector_exp_ref_f32 --------------------------
	.section	.nv.constant0.vector_exp_ref_f32,"a",@progbits
	.align	4
.nv.constant0.vector_exp_ref_f32:
	.zero		360


//--------------------- .nv.constant0.vector_log2_ref_f32 --------------------------
	.section	.nv.constant0.vector_log2_ref_f32,"a",@progbits
	.align	4
.nv.constant0.vector_log2_ref_f32:
	.zero		360


//--------------------- .nv.constant0.vector_ln_ref_f32 --------------------------
	.section	.nv.constant0.vector_ln_ref_f32,"a",@progbits
	.align	4
.nv.constant0.vector_ln_ref_f32:
	.zero		360


//--------------------- .nv.constant0.vector_powf_ref_f32 --------------------------
	.section	.nv.constant0.vector_powf_ref_f32,"a",@progbits
	.align	4
.nv.constant0.vector_powf_ref_f32:
	.zero		360


//--------------------- .nv.constant0.vector_descale_ref_f32 --------------------------
	.section	.nv.constant0.vector_descale_ref_f32,"a",@progbits
	.align	4
.nv.constant0.vector_descale_ref_f32:
	.zero		360


//--------------------- .nv.constant0.vector_scale_ref_f32 --------------------------
	.section	.nv.constant0.vector_scale_ref_f32,"a",@progbits
	.align	4
.nv.constant0.vector_scale_ref_f32:
	.zero		360


//--------------------- .nv.constant0.vector_div_ref_f32 --------------------------
	.section	.nv.constant0.vector_div_ref_f32,"a",@progbits
	.align	4
.nv.constant0.vector_div_ref_f32:
	.zero		360


//--------------------- .nv.constant0.vector_mul_ref_f32 --------------------------
	.section	.nv.constant0.vector_mul_ref_f32,"a",@progbits
	.align	4
.nv.constant0.vector_mul_ref_f32:
	.zero		360


//--------------------- .nv.constant0.vector_sub_ref_f32 --------------------------
	.section	.nv.constant0.vector_sub_ref_f32,"a",@progbits
	.align	4
.nv.constant0.vector_sub_ref_f32:
	.zero		360


//--------------------- .nv.constant0.vector_add_ref_f32 --------------------------
	.section	.nv.constant0.vector_add_ref_f32,"a",@progbits
	.align	4
.nv.constant0.vector_add_ref_f32:
	.zero		360


//--------------------- .nv.constant0.vector_l2_norm_f32 --------------------------
	.section	.nv.constant0.vector_l2_norm_f32,"a",@progbits
	.align	4
.nv.constant0.vector_l2_norm_f32:
	.zero		360


//--------------------- .nv.constant0.vector_l1_norm_f32 --------------------------
	.section	.nv.constant0.vector_l1_norm_f32,"a",@progbits
	.align	4
.nv.constant0.vector_l1_norm_f32:
	.zero		360


//--------------------- .nv.constant0.vector_atanh_f32 --------------------------
	.section	.nv.constant0.vector_atanh_f32,"a",@progbits
	.align	4
.nv.constant0.vector_atanh_f32:
	.zero		360


//--------------------- .nv.constant0.vector_acosh_f32 --------------------------
	.section	.nv.constant0.vector_acosh_f32,"a",@progbits
	.align	4
.nv.constant0.vector_acosh_f32:
	.zero		360


//--------------------- .nv.constant0.vector_asinh_f32 --------------------------
	.section	.nv.constant0.vector_asinh_f32,"a",@progbits
	.align	4
.nv.constant0.vector_asinh_f32:
	.zero		360


//--------------------- .nv.constant0.vector_tanh_f32 --------------------------
	.section	.nv.constant0.vector_tanh_f32,"a",@progbits
	.align	4
.nv.constant0.vector_tanh_f32:
	.zero		360


//--------------------- .nv.constant0.vector_cosh_f32 --------------------------
	.section	.nv.constant0.vector_cosh_f32,"a",@progbits
	.align	4
.nv.constant0.vector_cosh_f32:
	.zero		360


//--------------------- .nv.constant0.vector_sinh_f32 --------------------------
	.section	.nv.constant0.vector_sinh_f32,"a",@progbits
	.align	4
.nv.constant0.vector_sinh_f32:
	.zero		360


//--------------------- .nv.constant0.vector_atan_f32 --------------------------
	.section	.nv.constant0.vector_atan_f32,"a",@progbits
	.align	4
.nv.constant0.vector_atan_f32:
	.zero		360


//--------------------- .nv.constant0.vector_acos_f32 --------------------------
	.section	.nv.constant0.vector_acos_f32,"a",@progbits
	.align	4
.nv.constant0.vector_acos_f32:
	.zero		360


//--------------------- .nv.constant0.vector_asin_f32 --------------------------
	.section	.nv.constant0.vector_asin_f32,"a",@progbits
	.align	4
.nv.constant0.vector_asin_f32:
	.zero		360


//--------------------- .nv.constant0.vector_tan_f32 --------------------------
	.section	.nv.constant0.vector_tan_f32,"a",@progbits
	.align	4
.nv.constant0.vector_tan_f32:
	.zero		360


//--------------------- .nv.constant0.vector_cos_f32 --------------------------
	.section	.nv.constant0.vector_cos_f32,"a",@progbits
	.align	4
.nv.constant0.vector_cos_f32:
	.zero		360


//--------------------- .nv.constant0.vector_sin_f32 --------------------------
	.section	.nv.constant0.vector_sin_f32,"a",@progbits
	.align	4
.nv.constant0.vector_sin_f32:
	.zero		360


//--------------------- .nv.constant0.vector_recip_f32 --------------------------
	.section	.nv.constant0.vector_recip_f32,"a",@progbits
	.align	4
.nv.constant0.vector_recip_f32:
	.zero		360


//--------------------- .nv.constant0.vector_exp2_f32 --------------------------
	.section	.nv.constant0.vector_exp2_f32,"a",@progbits
	.align	4
.nv.constant0.vector_exp2_f32:
	.zero		360


//--------------------- .nv.constant0.vector_exp_f32 --------------------------
	.section	.nv.constant0.vector_exp_f32,"a",@progbits
	.align	4
.nv.constant0.vector_exp_f32:
	.zero		360


//--------------------- .nv.constant0.vector_log2_f32 --------------------------
	.section	.nv.constant0.vector_log2_f32,"a",@progbits
	.align	4
.nv.constant0.vector_log2_f32:
	.zero		360


//--------------------- .nv.constant0.vector_ln_f32 --------------------------
	.section	.nv.constant0.vector_ln_f32,"a",@progbits
	.align	4
.nv.constant0.vector_ln_f32:
	.zero		360


//--------------------- .nv.constant0.vector_powf_f32 --------------------------
	.section	.nv.constant0.vector_powf_f32,"a",@progbits
	.align	4
.nv.constant0.vector_powf_f32:
	.zero		360


//--------------------- .nv.constant0.vector_descale_f32 --------------------------
	.section	.nv.constant0.vector_descale_f32,"a",@progbits
	.align	4
.nv.constant0.vector_descale_f32:
	.zero		360


//--------------------- .nv.constant0.vector_scale_f32 --------------------------
	.section	.nv.constant0.vector_scale_f32,"a",@progbits
	.align	4
.nv.constant0.vector_scale_f32:
	.zero		360


//--------------------- .nv.constant0.vector_div_f32 --------------------------
	.section	.nv.constant0.vector_div_f32,"a",@progbits
	.align	4
.nv.constant0.vector_div_f32:
	.zero		360


//--------------------- .nv.constant0.vector_mul_f32 --------------------------
	.section	.nv.constant0.vector_mul_f32,"a",@progbits
	.align	4
.nv.constant0.vector_mul_f32:
	.zero		360


//--------------------- .nv.constant0.vector_sub_f32 --------------------------
	.section	.nv.constant0.vector_sub_f32,"a",@progbits
	.align	4
.nv.constant0.vector_sub_f32:
	.zero		360


//--------------------- .nv.constant0.vector_add_f32 --------------------------
	.section	.nv.constant0.vector_add_f32,"a",@progbits
	.align	4
.nv.constant0.vector_add_f32:
	.zero		360


//--------------------- .nv.constant0.vector_deviation_f32 --------------------------
	.section	.nv.constant0.vector_deviation_f32,"a",@progbits
	.align	4
.nv.constant0.vector_deviation_f32:
	.zero		360


//--------------------- .nv.constant0.vector_variance_f32 --------------------------
	.section	.nv.constant0.vector_variance_f32,"a",@progbits
	.align	4
.nv.constant0.vector_variance_f32:
	.zero		360


//--------------------- .nv.constant0.vector_mean_f32 --------------------------
	.section	.nv.constant0.vector_mean_f32,"a",@progbits
	.align	4
.nv.constant0.vector_mean_f32:
	.zero		360


//--------------------- .nv.constant0.vector_lesser_f32 --------------------------
	.section	.nv.constant0.vector_lesser_f32,"a",@progbits
	.align	4
.nv.constant0.vector_lesser_f32:
	.zero		360


//--------------------- .nv.constant0.vector_greater_f32 --------------------------
	.section	.nv.constant0.vector_greater_f32,"a",@progbits
	.align	4
.nv.constant0.vector_greater_f32:
	.zero		360


//--------------------- .nv.constant0.vector_product_f32 --------------------------
	.section	.nv.constant0.vector_product_f32,"a",@progbits
	.align	4
.nv.constant0.vector_product_f32:
	.zero		360


//--------------------- .nv.constant0.vector_sum_f32 --------------------------
	.section	.nv.constant0.vector_sum_f32,"a",@progbits
	.align	4
.nv.constant0.vector_sum_f32:
	.zero		360


//--------------------- .text.radix_sort_local    --------------------------
	.section	.text.radix_sort_local,"ax",@progbits
	.sectionflags	@"SHF_BARRIERS=1"
	.sectioninfo	@"SHI_REGISTERS=64"
	.align	128
        .global         radix_sort_local
        .type           radix_sort_local,@function
        .size           radix_sort_local,(.L_x_1024 - radix_sort_local)
        .other          radix_sort_local,@"STO_CUDA_ENTRY STV_DEFAULT"
radix_sort_local:
.text.radix_sort_local:
[----:B------:R-:W-:-:S02]  /*0000*/  IMAD.MOV.U32 R1, RZ, RZ, c[0x0][0x28] ;  /* 0x00000a00ff017624 */ /* 0x000fc400078e00ff */
[----:B------:R-:W-:Y:S01]  /*0010*/  IMAD.MOV.U32 R2, RZ, RZ, c[0x0][0x160] ;  /* 0x00005800ff027624 */ /* 0x000fe200078e00ff */
[----:B------:R-:W-:Y:S01]  /*0020*/  ULDC.64 UR6, c[0x0][0x118] ;  /* 0x0000460000067ab9 */ /* 0x000fe20000000a00 */
[----:B------:R-:W-:-:S05]  /*0030*/  IMAD.MOV.U32 R3, RZ, RZ, c[0x0][0x164] ;  /* 0x00005900ff037624 */ /* 0x000fca00078e00ff */
[----:B------:R-:W2:Y:S04]  /*0040*/  LDG.E.64.CONSTANT R6, [R2.64+0x8] ;  /* 0x0000080602067981 */ /* 0x000ea8000c1e9b00 */
[----:B------:R0:W5:Y:S01]  /*0050*/  LDG.E.64.CONSTANT R4, [R2.64] ;  /* 0x0000000602047981 */ /* 0x000162000c1e9b00 */
[----:B------:R-:W-:Y:S01]  /*0060*/  BSSY B0, `(.L_x_0) ;  /* 0x0000030000007945 */ /* 0x000fe20003800000 */
[----:B------:R-:W-:Y:S02]  /*0070*/  IMAD.MOV.U32 R19, RZ, RZ, RZ ;  /* 0x000000ffff137224 */ /* 0x000fe400078e00ff */
[----:B------:R-:W1:Y:S01]  /*0080*/  S2R R8, SR_CTAID.X ;  /* 0x0000000000087919 */ /* 0x000e620000002500 */
[----:B------:R-:W-:-:S03]  /*0090*/  IMAD.MOV.U32 R20, RZ, RZ, RZ ;  /* 0x000000ffff147224 */ /* 0x000fc600078e00ff */
[----:B------:R-:W3:Y:S01]  /*00a0*/  S2R R14, SR_TID.X ;  /* 0x00000000000e7919 */ /* 0x000ee20000002100 */
[----:B-1----:R-:W-:-:S05]  /*00b0*/  IMAD.WIDE.U32 R8, R8, 0x800, RZ ;  /* 0x0000080008087825 */ /* 0x002fca00078e00ff */
[----:B---3--:R-:W-:-:S04]  /*00c0*/  LOP3.LUT R11, R8, R14, RZ, 0xfc, !PT ;  /* 0x0000000e080b7212 */ /* 0x008fc800078efcff */
[----:B--2---:R-:W-:-:S04]  /*00d0*/  ISETP.GT.U32.AND P0, PT, R6, R11, PT ;  /* 0x0000000b0600720c */ /* 0x004fc80003f04070 */
[----:B------:R-:W-:-:S13]  /*00e0*/  ISETP.GT.U32.AND.EX P0, PT, R7, R9, PT, P0 ;  /* 0x000000090700720c */ /* 0x000fda0003f04100 */
[----:B------:R-:W-:Y:S05]  /*00f0*/  @!P0 BRA `(.L_x_1) ;  /* 0x0000026000008947 */ /* 0x000fea0003800000 */
[CC--:B0-----:R-:W-:Y:S01]  /*0100*/  ISETP.GT.U32.AND P0, PT, R6.reuse, R11.reuse, PT ;  /* 0x0000000b0600720c */ /* 0x0c1fe20003f04070 */
[----:B------:R-:W-:Y:S01]  /*0110*/  BSSY B1, `(.L_x_2) ;  /* 0x0000022000017945 */ /* 0x000fe20003800000 */
[----:B------:R-:W-:Y:S02]  /*0120*/  LOP3.LUT R10, RZ, R11, RZ, 0x33, !PT ;  /* 0x0000000bff0a7212 */ /* 0x000fe400078e33ff */
[CC--:B------:R-:W-:Y:S02]  /*0130*/  ISETP.GT.U32.AND.EX P0, PT, R7.reuse, R9.reuse, PT, P0 ;  /* 0x000000090700720c */ /* 0x0c0fe40003f04100 */
[----:B------:R-:W-:Y:S02]  /*0140*/  LOP3.LUT R18, RZ, R9, RZ, 0x33, !PT ;  /* 0x00000009ff127212 */ /* 0x000fe400078e33ff */
[----:B------:R-:W-:Y:S02]  /*0150*/  SEL R13, R6, R11, P0 ;  /* 0x0000000b060d7207 */ /* 0x000fe40000000000 */
[----:B------:R-:W-:-:S02]  /*0160*/  SEL R15, R7, R9, P0 ;  /* 0x00000009070f7207 */ /* 0x000fc40000000000 */
[----:B------:R-:W-:-:S05]  /*0170*/  IADD3 R10, P0, R10, R13, RZ ;  /* 0x0000000d0a0a7210 */ /* 0x000fca0007f1e0ff */
[----:B------:R-:W-:-:S05]  /*0180*/  IMAD.X R18, R18, 0x1, R15, P0 ;  /* 0x0000000112127824 */ /* 0x000fca00000e060f */
[----:B------:R-:W-:-:S13]  /*0190*/  ISETP.NE.U32.AND P0, PT, R18, RZ, PT ;  /* 0x000000ff1200720c */ /* 0x000fda0003f05070 */
[----:B------:R-:W-:Y:S05]  /*01a0*/  @P0 BRA `(.L_x_3) ;  /* 0x0000014000000947 */ /* 0x000fea0003800000 */
[----:B------:R-:W0:Y:S01]  /*01b0*/  I2F.U32.RP R0, c[0x0][0x0] ;  /* 0x0000000000007b06 */ /* 0x000e220000209000 */
[----:B------:R-:W-:-:S07]  /*01c0*/  ISETP.NE.U32.AND P2, PT, RZ, c[0x0][0x0], PT ;  /* 0x00000000ff007a0c */ /* 0x000fce0003f45070 */
[----:B0-----:R-:W0:Y:S02]  /*01d0*/  MUFU.RCP R0, R0 ;  /* 0x0000000000007308 */ /* 0x001e240000001000 */
[----:B0-----:R-:W-:-:S06]  /*01e0*/  IADD3 R12, R0, 0xffffffe, RZ ;  /* 0x0ffffffe000c7810 */ /* 0x001fcc0007ffe0ff */
[----:B------:R0:W1:Y:S02]  /*01f0*/  F2I.FTZ.U32.TRUNC.NTZ R13, R12 ;  /* 0x0000000c000d7305 */ /* 0x000064000021f000 */
[----:B0-----:R-:W-:Y:S02]  /*0200*/  IMAD.MOV.U32 R12, RZ, RZ, RZ ;  /* 0x000000ffff0c7224 */ /* 0x001fe400078e00ff */
[----:B-1----:R-:W-:-:S04]  /*0210*/  IMAD.MOV R15, RZ, RZ, -R13 ;  /* 0x000000ffff0f7224 */ /* 0x002fc800078e0a0d */
[----:B------:R-:W-:-:S04]  /*0220*/  IMAD R15, R15, c[0x0][0x0], RZ ;  /* 0x000000000f0f7a24 */ /* 0x000fc800078e02ff */
[----:B------:R-:W-:-:S06]  /*0230*/  IMAD.HI.U32 R13, R13, R15, R12 ;  /* 0x0000000f0d0d7227 */ /* 0x000fcc00078e000c */
[----:B------:R-:W-:-:S04]  /*0240*/  IMAD.HI.U32 R12, R13, R10, RZ ;  /* 0x0000000a0d0c7227 */ /* 0x000fc800078e00ff */
[----:B------:R-:W-:-:S04]  /*0250*/  IMAD.MOV R13, RZ, RZ, -R12 ;  /* 0x000000ffff0d7224 */ /* 0x000fc800078e0a0c */
[----:B------:R-:W-:Y:S02]  /*0260*/  IMAD R10, R13, c[0x0][0x0], R10 ;  /* 0x000000000d0a7a24 */ /* 0x000fe400078e020a */
[----:B------:R-:W-:-:S03]  /*0270*/  IMAD.MOV.U32 R13, RZ, RZ, RZ ;  /* 0x000000ffff0d7224 */ /* 0x000fc600078e00ff */
[----:B------:R-:W-:-:S13]  /*0280*/  ISETP.GE.U32.AND P0, PT, R10, c[0x0][0x0], PT ;  /* 0x000000000a007a0c */ /* 0x000fda0003f06070 */
[----:B------:R-:W-:Y:S02]  /*0290*/  @P0 IADD3 R10, R10, -c[0x0][0x0], RZ ;  /* 0x800000000a0a0a10 */ /* 0x000fe40007ffe0ff */
[----:B------:R-:W-:Y:S02]  /*02a0*/  @P0 IADD3 R12, R12, 0x1, RZ ;  /* 0x000000010c0c0810 */ /* 0x000fe40007ffe0ff */
[----:B------:R-:W-:-:S13]  /*02b0*/  ISETP.GE.U32.AND P1, PT, R10, c[0x0][0x0], PT ;  /* 0x000000000a007a0c */ /* 0x000fda0003f26070 */
[----:B------:R-:W-:Y:S02]  /*02c0*/  @P1 IADD3 R12, R12, 0x1, RZ ;  /* 0x000000010c0c1810 */ /* 0x000fe40007ffe0ff */
[----:B------:R-:W-:Y:S01]  /*02d0*/  @!P2 LOP3.LUT R12, RZ, c[0x0][0x0], RZ, 0x33, !PT ;  /* 0x00000000ff0caa12 */ /* 0x000fe200078e33ff */
[----:B------:R-:W-:Y:S05]  /*02e0*/  BRA `(.L_x_4) ;  /* 0x0000004000007947 */ /* 0x000fea0003800000 */
.L_x_3:
[----:B------:R-:W-:-:S02]  /*02f0*/  MOV R0, 0x310 ;  /* 0x0000031000007802 */ /* 0x000fc40000000f00 */
[----:B-----5:R-:W-:Y:S05]  /*0300*/  CALL.REL.NOINC `($__internal_1_$__cuda_sm20_div_u64) ;  /* 0x00001ff000007944 */ /* 0x020fea0003c00000 */
[----:B------:R-:W-:Y:S02]  /*0310*/  IMAD.MOV.U32 R12, RZ, RZ, R10 ;  /* 0x000000ffff0c7224 */ /* 0x000fe400078e000a */
[----:B------:R-:W-:-:S02]  /*0320*/  IMAD.MOV.U32 R13, RZ, RZ, R15 ;  /* 0x000000ffff0d7224 */ /* 0x000fc400078e000f */
.L_x_4:
[----:B------:R-:W-:Y:S05]  /*0330*/  BSYNC B1 ;  /* 0x0000000000017941 */ /* 0x000fea0003800000 */
.L_x_2:
[----:B------:R-:W-:-:S05]  /*0340*/  IADD3 R19, P0, R12, 0x1, RZ ;  /* 0x000000010c137810 */ /* 0x000fca0007f1e0ff */
[----:B------:R-:W-:-:S03]  /*0350*/  IMAD.X R20, RZ, RZ, R13, P0 ;  /* 0x000000ffff147224 */ /* 0x000fc600000e060d */
.L_x_1:
[----:B0-----:R-:W-:Y:S05]  /*0360*/  BSYNC B0 ;  /* 0x0000000000007941 */ /* 0x001fea0003800000 */
.L_x_0:
[----:B------:R-:W-:Y:S01]  /*0370*/  ISETP.NE.U32.AND P0, PT, R19, RZ, PT ;  /* 0x000000ff1300720c */ /* 0x000fe20003f05070 */
[----:B------:R-:W-:Y:S01]  /*0380*/  BSSY B0, `(.L_x_5) ;  /* 0x0000062000007945 */ /* 0x000fe20003800000 */
[----:B------:R-:W-:Y:S02]  /*0390*/  IADD3 R13, P1, R14, 0x1, RZ ;  /* 0x000000010e0d7810 */ /* 0x000fe40007f3e0ff */
[----:B------:R-:W-:-:S03]  /*03a0*/  ISETP.NE.AND.EX P0, PT, R20, RZ, PT, P0 ;  /* 0x000000ff1400720c */ /* 0x000fc60003f05300 */
[----:B------:R-:W-:-:S10]  /*03b0*/  IMAD.X R12, RZ, RZ, RZ, P1 ;  /* 0x000000ffff0c7224 */ /* 0x000fd400008e06ff */
[----:B------:R-:W-:Y:S01]  /*03c0*/  @!P0 IMAD.SHL.U32 R0, R14, 0x4, RZ ;  /* 0x000000040e008824 */ /* 0x000fe200078e00ff */
[----:B------:R-:W-:Y:S05]  /*03d0*/  @!P0 BRA `(.L_x_6) ;  /* 0x000005c000008947 */ /* 0x000fea0003800000 */
[----:B------:R-:W0:Y:S01]  /*03e0*/  LDC.U16 R17, c[0x0][RZ] ;  /* 0x00000000ff117b82 */ /* 0x000e220000000400 */
[----:B------:R-:W-:Y:S02]  /*03f0*/  LOP3.LUT R0, R14, 0x7ff, RZ, 0x3c, !PT ;  /* 0x000007ff0e007812 */ /* 0x000fe400078e3cff */
[----:B------:R-:W-:Y:S02]  /*0400*/  MOV R16, 0x430 ;  /* 0x0000043000107802 */ /* 0x000fe40000000f00 */
[----:B------:R-:W-:-:S03]  /*0410*/  LOP3.LUT R0, R0, 0xffff, RZ, 0xc0, !PT ;  /* 0x0000ffff00007812 */ /* 0x000fc600078ec0ff */
[----:B0----5:R-:W-:Y:S05]  /*0420*/  CALL.REL.NOINC `($__internal_0_$__cuda_sm20_div_u16) ;  /* 0x00001db000007944 */ /* 0x021fea0003c00000 */
[----:B------:R-:W-:-:S04]  /*0430*/  ISETP.NE.U32.AND P0, PT, R11, RZ, PT ;  /* 0x000000ff0b00720c */ /* 0x000fc80003f05070 */
[----:B------:R-:W-:-:S13]  /*0440*/  ISETP.NE.AND.EX P0, PT, R9, RZ, PT, P0 ;  /* 0x000000ff0900720c */ /* 0x000fda0003f05300 */
[C---:B------:R-:W-:Y:S02]  /*0450*/  @P0 ISETP.GT.U32.AND P1, PT, R6.reuse, R11, PT ;  /* 0x0000000b0600020c */ /* 0x040fe40003f24070 */
[----:B------:R-:W-:Y:S02]  /*0460*/  @P0 LEA R23, P3, R11, R4, 0x2 ;  /* 0x000000040b170211 */ /* 0x000fe400078610ff */
[----:B------:R-:W-:Y:S02]  /*0470*/  @!P0 ISETP.NE.U32.AND P2, PT, R6, RZ, PT ;  /* 0x000000ff0600820c */ /* 0x000fe40003f45070 */
[----:B------:R-:W-:Y:S02]  /*0480*/  @P0 ISETP.GT.U32.AND.EX P1, PT, R7, R9, PT, P1 ;  /* 0x000000090700020c */ /* 0x000fe40003f24110 */
[----:B------:R-:W-:Y:S02]  /*0490*/  @P0 LEA.HI.X R11, R11, R5, R9, 0x2, P3 ;  /* 0x000000050b0b0211 */ /* 0x000fe400018f1409 */
[----:B------:R-:W-:-:S02]  /*04a0*/  @!P0 ISETP.NE.AND.EX P2, PT, R7, RZ, PT, P2 ;  /* 0x000000ff0700820c */ /* 0x000fc40003f45320 */
[----:B------:R-:W-:Y:S02]  /*04b0*/  @P0 SEL R9, R11, RZ, P1 ;  /* 0x000000ff0b090207 */ /* 0x000fe40000800000 */
[----:B------:R-:W-:Y:S02]  /*04c0*/  @P0 SEL R8, R23, RZ, P1 ;  /* 0x000000ff17080207 */ /* 0x000fe40000800000 */
[----:B------:R-:W-:Y:S02]  /*04d0*/  @!P0 SEL R9, R5, RZ, P2 ;  /* 0x000000ff05098207 */ /* 0x000fe40001000000 */
[----:B------:R-:W-:-:S05]  /*04e0*/  @!P0 SEL R8, R4, RZ, P2 ;  /* 0x000000ff04088207 */ /* 0x000fca0001000000 */
[----:B------:R-:W2:Y:S01]  /*04f0*/  LD.E R9, [R8.64] ;  /* 0x0000000608097980 */ /* 0x000ea2000c101900 */
[----:B------:R-:W-:Y:S02]  /*0500*/  IADD3 R0, R18, 0x1, RZ ;  /* 0x0000000112007810 */ /* 0x000fe40007ffe0ff */
[----:B------:R-:W-:Y:S02]  /*0510*/  LEA R10, P4, R6, R4, 0x2 ;  /* 0x00000004060a7211 */ /* 0x000fe400078810ff */
[----:B------:R-:W-:Y:S02]  /*0520*/  LOP3.LUT R0, R0, 0xffff, RZ, 0xc0, !PT ;  /* 0x0000ffff00007812 */ /* 0x000fe400078ec0ff */
[----:B------:R-:W-:Y:S02]  /*0530*/  LEA.HI.X R6, R6, R5, R7, 0x2, P4 ;  /* 0x0000000506067211 */ /* 0x000fe400020f1407 */
[----:B------:R-:W-:Y:S02]  /*0540*/  ISETP.LT.U32.AND P3, PT, R19, R0, PT ;  /* 0x000000001300720c */ /* 0x000fe40003f61070 */
[----:B------:R-:W-:-:S02]  /*0550*/  @!P0 SEL R7, RZ, 0x4, !P2 ;  /* 0x00000004ff078807 */ /* 0x000fc40005000000 */
[----:B------:R-:W-:Y:S02]  /*0560*/  ISETP.LT.U32.AND.EX P3, PT, R20, RZ, PT, P3 ;  /* 0x000000ff1400720c */ /* 0x000fe40003f61130 */
[----:B------:R-:W-:Y:S02]  /*0570*/  @P0 IADD3 R23, P5, R23, 0x4, RZ ;  /* 0x0000000417170810 */ /* 0x000fe40007fbe0ff */
[----:B------:R-:W-:Y:S01]  /*0580*/  SEL R19, R19, R0, P3 ;  /* 0x0000000013137207 */ /* 0x000fe20001800000 */
[----:B------:R-:W-:Y:S01]  /*0590*/  IMAD.SHL.U32 R0, R14, 0x4, RZ ;  /* 0x000000040e007824 */ /* 0x000fe200078e00ff */
[----:B------:R-:W-:Y:S01]  /*05a0*/  SEL R20, R20, RZ, P3 ;  /* 0x000000ff14147207 */ /* 0x000fe20001800000 */
[----:B------:R-:W-:Y:S01]  /*05b0*/  @P0 IMAD.X R11, RZ, RZ, R11, P5 ;  /* 0x000000ffff0b0224 */ /* 0x000fe200028e060b */
[----:B------:R-:W-:Y:S02]  /*05c0*/  ISETP.NE.U32.AND P2, PT, R19, 0x1, PT ;  /* 0x000000011300780c */ /* 0x000fe40003f45070 */
[----:B------:R-:W-:-:S02]  /*05d0*/  @P0 SEL R23, R23, R10, P1 ;  /* 0x0000000a17170207 */ /* 0x000fc40000800000 */
[----:B------:R-:W-:Y:S02]  /*05e0*/  ISETP.NE.AND.EX P2, PT, R20, RZ, PT, P2 ;  /* 0x000000ff1400720c */ /* 0x000fe40003f45320 */
[----:B------:R-:W-:Y:S01]  /*05f0*/  @!P0 IADD3 R23, P3, R4, R7, RZ ;  /* 0x0000000704178210 */ /* 0x000fe20007f7e0ff */
[----:B--2---:R0:W-:Y:S02]  /*0600*/  STS [R14.X4], R9 ;  /* 0x000000090e007388 */ /* 0x0041e40000004800 */
[----:B0-----:R-:W-:Y:S02]  /*0610*/  @P0 SEL R9, R11, R6, P1 ;  /* 0x000000060b090207 */ /* 0x001fe40000800000 */
[----:B------:R-:W-:-:S06]  /*0620*/  @!P0 IMAD.X R9, RZ, RZ, R5, P3 ;  /* 0x000000ffff098224 */ /* 0x000fcc00018e0605 */
[----:B------:R-:W-:Y:S05]  /*0630*/  @!P2 BRA `(.L_x_6) ;  /* 0x000003600000a947 */ /* 0x000fea0003800000 */
[----:B------:R-:W-:Y:S01]  /*0640*/  IMAD.MOV.U32 R21, RZ, RZ, c[0x0][0x0] ;  /* 0x00000000ff157624 */ /* 0x000fe200078e00ff */
[----:B------:R-:W-:Y:S01]  /*0650*/  IADD3 R19, P1, R19, -0x1, RZ ;  /* 0xffffffff13137810 */ /* 0x000fe20007f3e0ff */
[----:B------:R-:W-:Y:S02]  /*0660*/  IMAD.MOV.U32 R17, RZ, RZ, 0x7ff ;  /* 0x000007ffff117424 */ /* 0x000fe400078e00ff */
[----:B------:R-:W-:Y:S01]  /*0670*/  IMAD.MOV.U32 R18, RZ, RZ, RZ ;  /* 0x000000ffff127224 */ /* 0x000fe200078e00ff */
[----:B------:R-:W-:Y:S01]  /*0680*/  IADD3 R21, P0, R21, -0x1, RZ ;  /* 0xffffffff15157810 */ /* 0x000fe20007f1e0ff */
[----:B------:R-:W-:Y:S01]  /*0690*/  IMAD.MOV.U32 R16, RZ, RZ, R13 ;  /* 0x000000ffff107224 */ /* 0x000fe200078e000d */
[----:B------:R-:W-:Y:S01]  /*06a0*/  IADD3.X R20, R20, -0x1, RZ, P1, !PT ;  /* 0xffffffff14147810 */ /* 0x000fe20000ffe4ff */
[----:B------:R-:W-:Y:S02]  /*06b0*/  IMAD.MOV.U32 R8, RZ, RZ, R12 ;  /* 0x000000ffff087224 */ /* 0x000fe400078e000c */
[----:B------:R-:W-:-:S02]  /*06c0*/  IMAD.X R22, RZ, RZ, -0x1, P0 ;  /* 0xffffffffff167424 */ /* 0x000fc400000e06ff */
.L_x_10:
[----:B------:R-:W-:Y:S01]  /*06d0*/  ISETP.NE.U32.AND P1, PT, R17, RZ, PT ;  /* 0x000000ff1100720c */ /* 0x000fe20003f25070 */
[----:B------:R-:W-:Y:S01]  /*06e0*/  BSSY B1, `(.L_x_7) ;  /* 0x000001b000017945 */ /* 0x000fe20003800000 */
[----:B0-----:R-:W-:Y:S01]  /*06f0*/  IADD3 R25, P2, R16, R21, RZ ;  /* 0x0000001510197210 */ /* 0x001fe20007f5e0ff */
[----:B------:R-:W-:Y:S01]  /*0700*/  IMAD.MOV.U32 R11, RZ, RZ, RZ ;  /* 0x000000ffff0b7224 */ /* 0x000fe200078e00ff */
[----:B------:R-:W-:Y:S01]  /*0710*/  ISETP.NE.AND.EX P1, PT, R18, RZ, PT, P1 ;  /* 0x000000ff1200720c */ /* 0x000fe20003f25310 */
[----:B------:R-:W-:Y:S01]  /*0720*/  IMAD.MOV.U32 R15, RZ, RZ, RZ ;  /* 0x000000ffff0f7224 */ /* 0x000fe200078e00ff */
[----:B------:R-:W-:Y:S01]  /*0730*/  ISETP.GE.U32.AND P0, PT, R25, 0x800, PT ;  /* 0x000008001900780c */ /* 0x000fe20003f06070 */
[----:B------:R-:W-:Y:S01]  /*0740*/  IMAD.X R27, R8, 0x1, R22, P2 ;  /* 0x00000001081b7824 */ /* 0x000fe200010e0616 */
[----:B------:R-:W-:-:S04]  /*0750*/  CS2R R4, SRZ ;  /* 0x0000000000047805 */ /* 0x000fc8000001ff00 */
[----:B------:R-:W-:-:S05]  /*0760*/  ISETP.GE.U32.AND.EX P0, PT, R27, RZ, PT, P0 ;  /* 0x000000ff1b00720c */ /* 0x000fca0003f06100 */
[----:B------:R-:W-:Y:S05]  /*0770*/  @!P1 BRA `(.L_x_8) ;  /* 0x0000011000009947 */ /* 0x000fea0003800000 */
[----:B------:R-:W-:Y:S01]  /*0780*/  IADD3 R4, P1, R10, -R23, RZ ;  /* 0x800000170a047210 */ /* 0x000fe20007f3e0ff */
[----:B------:R-:W-:-:S04]  /*0790*/  IMAD.MOV.U32 R24, RZ, RZ, c[0x0][0x0] ;  /* 0x00000000ff187624 */ /* 0x000fc800078e00ff */
[----:B------:R-:W-:Y:S01]  /*07a0*/  IMAD.X R5, R6, 0x1, ~R9, P1 ;  /* 0x0000000106057824 */ /* 0x000fe200008e0e09 */
[----:B------:R-:W-:-:S04]  /*07b0*/  LEA R7, P2, R24, R23, 0x2 ;  /* 0x0000001718077211 */ /* 0x000fc800078410ff */
[--C-:B------:R-:W-:Y:S02]  /*07c0*/  SHF.R.U64 R4, R4, 0x2, R5.reuse ;  /* 0x0000000204047819 */ /* 0x100fe40000001205 */
[----:B------:R-:W-:Y:S02]  /*07d0*/  SHF.R.U32.HI R5, RZ, 0x2, R5 ;  /* 0x00000002ff057819 */ /* 0x000fe40000011605 */
[----:B------:R-:W-:Y:S02]  /*07e0*/  ISETP.GT.U32.AND P1, PT, R4, R21, PT ;  /* 0x000000150400720c */ /* 0x000fe40003f24070 */
[----:B------:R-:W-:Y:S02]  /*07f0*/  LEA.HI.X R9, R24, R9, RZ, 0x2, P2 ;  /* 0x0000000918097211 */ /* 0x000fe400010f14ff */
[----:B------:R-:W-:Y:S02]  /*0800*/  IADD3 R4, P3, R7, -0x4, RZ ;  /* 0xfffffffc07047810 */ /* 0x000fe40007f7e0ff */
[----:B------:R-:W-:-:S02]  /*0810*/  ISETP.GT.U32.AND.EX P1, PT, R5, R22, PT, P1 ;  /* 0x000000160500720c */ /* 0x000fc40003f24110 */
[----:B------:R-:W-:Y:S02]  /*0820*/  IADD3 R11, P2, R17, -0x1, RZ ;  /* 0xffffffff110b7810 */ /* 0x000fe40007f5e0ff */
[----:B------:R-:W-:Y:S02]  /*0830*/  IADD3.X R5, R9, -0x1, RZ, P3, !PT ;  /* 0xffffffff09057810 */ /* 0x000fe40001ffe4ff */
[----:B------:R-:W-:Y:S02]  /*0840*/  IADD3.X R15, R18, -0x1, RZ, P2, !PT ;  /* 0xffffffff120f7810 */ /* 0x000fe400017fe4ff */
[----:B------:R-:W-:Y:S02]  /*0850*/  SEL R23, R7, R10, P1 ;  /* 0x0000000a07177207 */ /* 0x000fe40000800000 */
[----:B------:R-:W-:Y:S02]  /*0860*/  SEL R4, R4, RZ, P1 ;  /* 0x000000ff04047207 */ /* 0x000fe40000800000 */
[----:B------:R-:W-:-:S02]  /*0870*/  SEL R9, R9, R6, P1 ;  /* 0x0000000609097207 */ /* 0x000fc40000800000 */
[----:B------:R-:W-:-:S02]  /*0880*/  SEL R5, R5, RZ, P1 ;  /* 0x000000ff05057207 */ /* 0x000fc40000800000 */
.L_x_8:
[----:B------:R-:W-:Y:S05]  /*0890*/  BSYNC B1 ;  /* 0x0000000000017941 */ /* 0x000fea0003800000 */
.L_x_7:
[----:B------:R-:W-:Y:S05]  /*08a0*/  @P0 BRA `(.L_x_9) ;  /* 0x000018f000000947 */ /* 0x000fea0003800000 */
[----:B------:R-:W2:Y:S01]  /*08b0*/  LD.E R4, [R4.64] ;  /* 0x0000000604047980 */ /* 0x000ea2000c101900 */
[----:B------:R-:W-:Y:S01]  /*08c0*/  IADD3 R19, P1, R19, -0x1, RZ ;  /* 0xffffffff13137810 */ /* 0x000fe20007f3e0ff */
[----:B------:R-:W-:Y:S01]  /*08d0*/  IMAD.MOV.U32 R17, RZ, RZ, R11 ;  /* 0x000000ffff117224 */ /* 0x000fe200078e000b */
[----:B------:R-:W-:Y:S01]  /*08e0*/  ISETP.GE.U32.AND P0, PT, R25, R16, PT ;  /* 0x000000101900720c */ /* 0x000fe20003f06070 */
[----:B------:R-:W-:Y:S01]  /*08f0*/  IMAD.MOV.U32 R18, RZ, RZ, R15 ;  /* 0x000000ffff127224 */ /* 0x000fe200078e000f */
[----:B------:R-:W-:Y:S02]  /*0900*/  IADD3.X R20, R20, -0x1, RZ, P1, !PT ;  /* 0xffffffff14147810 */ /* 0x000fe40000ffe4ff */
[----:B------:R-:W-:Y:S02]  /*0910*/  ISETP.NE.U32.AND P1, PT, R19, RZ, PT ;  /* 0x000000ff1300720c */ /* 0x000fe40003f25070 */
[----:B------:R-:W-:Y:S02]  /*0920*/  IADD3 R7, P2, R16, c[0x0][0x0], RZ ;  /* 0x0000000010077a10 */ /* 0x000fe40007f5e0ff */
[----:B------:R-:W-:-:S02]  /*0930*/  ISETP.NE.AND.EX P1, PT, R20, RZ, PT, P1 ;  /* 0x000000ff1400720c */ /* 0x000fc40003f25310 */
[----:B------:R-:W-:Y:S01]  /*0940*/  ISETP.GE.U32.AND.EX P0, PT, R27, R8, PT, P0 ;  /* 0x000000081b00720c */ /* 0x000fe20003f06100 */
[----:B------:R-:W-:-:S03]  /*0950*/  IMAD.X R8, RZ, RZ, R8, P2 ;  /* 0x000000ffff087224 */ /* 0x000fc600010e0608 */
[----:B------:R-:W-:Y:S02]  /*0960*/  SEL R16, R7, 0x800, P0 ;  /* 0x0000080007107807 */ /* 0x000fe40000000000 */
[----:B------:R-:W-:Y:S01]  /*0970*/  SEL R8, R8, RZ, P0 ;  /* 0x000000ff08087207 */ /* 0x000fe20000000000 */
[----:B--2---:R0:W-:Y:S04]  /*0980*/  STS [R25.X4], R4 ;  /* 0x0000000419007388 */ /* 0x0041e80000004800 */
[----:B------:R-:W-:Y:S05]  /*0990*/  @P1 BRA `(.L_x_10) ;  /* 0xfffffd3000001947 */ /* 0x000fea000383ffff */
.L_x_6:
[----:B------:R-:W-:Y:S05]  /*09a0*/  BSYNC B0 ;  /* 0x0000000000007941 */ /* 0x000fea0003800000 */
.L_x_5:
[----:B0----5:R-:W2:Y:S01]  /*09b0*/  LDG.E.64.CONSTANT R4, [R2.64+0x68] ;  /* 0x0000680602047981 */ /* 0x021ea2000c1e9b00 */
[----:B------:R-:W-:Y:S03]  /*09c0*/  WARPSYNC 0xffffffff ;  /* 0xffffffff00007948 */ /* 0x000fe60003800000 */
[----:B------:R-:W-:Y:S06]  /*09d0*/  BAR.SYNC 0x0 ;  /* 0x0000000000007b1d */ /* 0x000fec0000000000 */
[----:B--2---:R-:W-:-:S04]  /*09e0*/  ISETP.NE.U32.AND P0, PT, R4, RZ, PT ;  /* 0x000000ff0400720c */ /* 0x004fc80003f05070 */
[----:B------:R-:W-:-:S13]  /*09f0*/  ISETP.NE.AND.EX P0, PT, R5, RZ, PT, P0 ;  /* 0x000000ff0500720c */ /* 0x000fda0003f05300 */
[----:B------:R-:W-:Y:S05]  /*0a00*/  @!P0 BRA `(.L_x_11) ;  /* 0x0000177000008947 */ /* 0x000fea0003800000 */
[----:B------:R-:W-:-:S13]  /*0a10*/  ISETP.GT.U32.AND P0, PT, R14, 0x1ff, PT ;  /* 0x000001ff0e00780c */ /* 0x000fda0003f04070 */
[----:B------:R-:W-:Y:S05]  /*0a20*/  @P0 BRA `(.L_x_12) ;  /* 0x0000173000000947 */ /* 0x000fea0003800000 */
[----:B------:R-:W-:Y:S01]  /*0a30*/  IMAD.WIDE.U32 R8, R14, c[0x0][0x0], RZ ;  /* 0x000000000e087a25 */ /* 0x000fe200078e00ff */
[C-C-:B------:R-:W-:Y:S02]  /*0a40*/  SHF.L.U64.HI R10, R13.reuse, 0x1, R12.reuse ;  /* 0x000000010d0a7819 */ /* 0x140fe4000001020c */
[C-C-:B------:R-:W-:Y:S01]  /*0a50*/  SHF.L.U64.HI R22, R13.reuse, 0x2, R12.reuse ;  /* 0x000000020d167819 */ /* 0x140fe2000001020c */
[C---:B------:R-:W-:Y:S01]  /*0a60*/  IMAD.SHL.U32 R37, R13.reuse, 0x2, RZ ;  /* 0x000000020d257824 */ /* 0x040fe200078e00ff */
[----:B------:R-:W-:Y:S01]  /*0a70*/  ISETP.GE.U32.AND P0, PT, R8, 0x200, PT ;  /* 0x000002000800780c */ /* 0x000fe20003f06070 */
[C---:B------:R-:W-:Y:S01]  /*0a80*/  IMAD.SHL.U32 R36, R13.reuse, 0x4, RZ ;  /* 0x000000040d247824 */ /* 0x040fe200078e00ff */
[C-C-:B------:R-:W-:Y:S01]  /*0a90*/  SHF.L.U64.HI R20, R13.reuse, 0x3, R12.reuse ;  /* 0x000000030d147819 */ /* 0x140fe2000001020c */
[----:B------:R-:W-:Y:S01]  /*0aa0*/  IMAD.SHL.U32 R35, R13, 0x8, RZ ;  /* 0x000000080d237824 */ /* 0x000fe200078e00ff */
[----:B------:R-:W-:Y:S01]  /*0ab0*/  ISETP.GE.U32.AND.EX P0, PT, R9, RZ, PT, P0 ;  /* 0x000000ff0900720c */ /* 0x000fe20003f06100 */
[----:B------:R-:W-:Y:S01]  /*0ac0*/  IMAD.SHL.U32 R34, R13, 0x10, RZ ;  /* 0x000000100d227824 */ /* 0x000fe200078e00ff */
[----:B------:R-:W-:Y:S01]  /*0ad0*/  IADD3 R29, P5, R37, -0x2, RZ ;  /* 0xfffffffe251d7810 */ /* 0x000fe20007fbe0ff */
[C---:B------:R-:W-:Y:S01]  /*0ae0*/  IMAD.SHL.U32 R33, R13.reuse, 0x20, RZ ;  /* 0x000000200d217824 */ /* 0x040fe200078e00ff */
[----:B------:R-:W-:Y:S01]  /*0af0*/  IADD3 R28, P6, R36, -0x3, RZ ;  /* 0xfffffffd241c7810 */ /* 0x000fe20007fde0ff */
[C---:B------:R-:W-:Y:S01]  /*0b00*/  IMAD.SHL.U32 R32, R13.reuse, 0x40, RZ ;  /* 0x000000400d207824 */ /* 0x040fe200078e00ff */
[----:B------:R-:W-:Y:S01]  /*0b10*/  IADD3.X R10, R10, -0x1, RZ, P5, !PT ;  /* 0xffffffff0a0a7810 */ /* 0x000fe20002ffe4ff */
[C---:B------:R-:W-:Y:S01]  /*0b20*/  IMAD.SHL.U32 R31, R13.reuse, 0x80, RZ ;  /* 0x000000800d1f7824 */ /* 0x040fe200078e00ff */
[----:B------:R-:W-:Y:S01]  /*0b30*/  IADD3.X R22, R22, -0x1, RZ, P6, !PT ;  /* 0xffffffff16167810 */ /* 0x000fe200037fe4ff */
[C---:B------:R-:W-:Y:S01]  /*0b40*/  IMAD.SHL.U32 R30, R13.reuse, 0x100, RZ ;  /* 0x000001000d1e7824 */ /* 0x040fe200078e00ff */
[----:B------:R-:W-:-:S02]  /*0b50*/  SHF.L.U64.HI R19, R13, 0x4, R12 ;  /* 0x000000040d137819 */ /* 0x000fc4000001020c */
[C-C-:B------:R-:W-:Y:S02]  /*0b60*/  SHF.L.U64.HI R18, R13.reuse, 0x5, R12.reuse ;  /* 0x000000050d127819 */ /* 0x140fe4000001020c */
[C-C-:B------:R-:W-:Y:S02]  /*0b70*/  SHF.L.U64.HI R17, R13.reuse, 0x6, R12.reuse ;  /* 0x000000060d117819 */ /* 0x140fe4000001020c */
[C-C-:B------:R-:W-:Y:S02]  /*0b80*/  SHF.L.U64.HI R16, R13.reuse, 0x7, R12.reuse ;  /* 0x000000070d107819 */ /* 0x140fe4000001020c */
[----:B------:R-:W-:Y:S02]  /*0b90*/  SHF.L.U64.HI R15, R13, 0x8, R12 ;  /* 0x000000080d0f7819 */ /* 0x000fe4000001020c */
[----:B------:R-:W-:Y:S02]  /*0ba0*/  IADD3 R27, P1, R35, -0x5, RZ ;  /* 0xfffffffb231b7810 */ /* 0x000fe40007f3e0ff */
[----:B------:R-:W-:-:S02]  /*0bb0*/  IADD3 R26, P2, R34, -0x9, RZ ;  /* 0xfffffff7221a7810 */ /* 0x000fc40007f5e0ff */
[----:B------:R-:W-:Y:S02]  /*0bc0*/  IADD3 R25, P3, R33, -0x11, RZ ;  /* 0xffffffef21197810 */ /* 0x000fe40007f7e0ff */
[----:B------:R-:W-:Y:S02]  /*0bd0*/  IADD3 R24, P4, R32, -0x21, RZ ;  /* 0xffffffdf20187810 */ /* 0x000fe40007f9e0ff */
[----:B------:R-:W-:Y:S02]  /*0be0*/  IADD3 R23, P5, R31, -0x41, RZ ;  /* 0xffffffbf1f177810 */ /* 0x000fe40007fbe0ff */
[----:B------:R-:W-:Y:S02]  /*0bf0*/  IADD3 R21, P6, R30, -0x81, RZ ;  /* 0xffffff7f1e157810 */ /* 0x000fe40007fde0ff */
[----:B------:R-:W-:Y:S02]  /*0c00*/  IADD3.X R20, R20, -0x1, RZ, P1, !PT ;  /* 0xffffffff14147810 */ /* 0x000fe40000ffe4ff */
[----:B------:R-:W-:-:S02]  /*0c10*/  IADD3.X R19, R19, -0x1, RZ, P2, !PT ;  /* 0xffffffff13137810 */ /* 0x000fc400017fe4ff */
[----:B------:R-:W-:Y:S02]  /*0c20*/  IADD3.X R18, R18, -0x1, RZ, P3, !PT ;  /* 0xffffffff12127810 */ /* 0x000fe40001ffe4ff */
[----:B------:R-:W-:Y:S02]  /*0c30*/  IADD3.X R17, R17, -0x1, RZ, P4, !PT ;  /* 0xffffffff11117810 */ /* 0x000fe400027fe4ff */
[----:B------:R-:W-:Y:S02]  /*0c40*/  IADD3.X R16, R16, -0x1, RZ, P5, !PT ;  /* 0xffffffff10107810 */ /* 0x000fe40002ffe4ff */
[----:B------:R-:W-:Y:S01]  /*0c50*/  IADD3.X R15, R15, -0x1, RZ, P6, !PT ;  /* 0xffffffff0f0f7810 */ /* 0x000fe200037fe4ff */
[----:B------:R-:W-:Y:S05]  /*0c60*/  @P0 BRA `(.L_x_13) ;  /* 0x000014d000000947 */ /* 0x000fea0003800000 */
[----:B------:R-:W2:Y:S01]  /*0c70*/  LDG.E.64.CONSTANT R2, [R2.64+0x60] ;  /* 0x0000600602027981 */ /* 0x000ea2000c1e9b00 */
[----:B------:R-:W-:-:S05]  /*0c80*/  IMAD.SHL.U32 R40, R14, 0x4, RZ ;  /* 0x000000040e287824 */ /* 0x000fca00078e00ff */
[----:B------:R0:W1:Y:S01]  /*0c90*/  LDS.128 R4, [R40.X4] ;  /* 0x0000000028047984 */ /* 0x0000620000004c00 */
[----:B------:R-:W-:Y:S01]  /*0ca0*/  IMAD.MOV.U32 R45, RZ, RZ, c[0x0][0x0] ;  /* 0x00000000ff2d7624 */ /* 0x000fe200078e00ff */
[----:B------:R-:W-:Y:S02]  /*0cb0*/  ISETP.GE.U32.AND P1, PT, R29, 0x200, PT ;  /* 0x000002001d00780c */ /* 0x000fe40003f26070 */
[----:B--2---:R0:W5:Y:S01]  /*0cc0*/  LD.E R42, [R2.64] ;  /* 0x00000006022a7980 */ /* 0x004162000c101900 */
[C---:B------:R-:W-:Y:S01]  /*0cd0*/  ISETP.GE.U32.AND P2, PT, R13.reuse, 0x101, PT ;  /* 0x000001010d00780c */ /* 0x040fe20003f46070 */
[----:B------:R-:W-:Y:S01]  /*0ce0*/  IMAD.SHL.U32 R38, R8, 0x4, RZ ;  /* 0x0000000408267824 */ /* 0x000fe200078e00ff */
[----:B------:R-:W-:Y:S01]  /*0cf0*/  ISETP.GT.U32.AND P3, PT, R13, 0x80, PT ;  /* 0x000000800d00780c */ /* 0x000fe20003f64070 */
[----:B------:R-:W-:Y:S01]  /*0d00*/  CS2R R46, SRZ ;  /* 0x00000000002e7805 */ /* 0x000fe2000001ff00 */
[----:B------:R-:W-:Y:S02]  /*0d10*/  ISETP.GE.U32.AND.EX P1, PT, R10, RZ, PT, P1 ;  /* 0x000000ff0a00720c */ /* 0x000fe40003f26110 */
[----:B------:R-:W-:-:S02]  /*0d20*/  SHF.L.U64.HI R39, R8, 0x2, R9 ;  /* 0x0000000208277819 */ /* 0x000fc40000010209 */
[C---:B------:R-:W-:Y:S02]  /*0d30*/  ISETP.GE.U32.AND.EX P2, PT, R12.reuse, RZ, PT, P2 ;  /* 0x000000ff0c00720c */ /* 0x040fe40003f46120 */
[----:B------:R-:W-:Y:S02]  /*0d40*/  ISETP.GT.U32.AND.EX P3, PT, R12, RZ, PT, P3 ;  /* 0x000000ff0c00720c */ /* 0x000fe40003f64130 */
[----:B------:R-:W-:Y:S02]  /*0d50*/  LEA R48, R8, 0x4000, 0x2 ;  /* 0x0000400008307811 */ /* 0x000fe400078e10ff */
[----:B------:R-:W-:Y:S02]  /*0d60*/  SHF.R.U32.HI R56, RZ, 0x1e, R14 ;  /* 0x0000001eff387819 */ /* 0x000fe4000001160e */
[----:B01----:R-:W-:-:S02]  /*0d70*/  LEA R45, R45, 0x4000, 0x3 ;  /* 0x000040002d2d7811 */ /* 0x003fc400078e18ff */
.L_x_54:
[----:B0-----:R-:W0:Y:S01]  /*0d80*/  LDS.128 R8, [R38.X4] ;  /* 0x0000000026087984 */ /* 0x001e220000004c00 */
[----:B-----5:R-:W-:Y:S01]  /*0d90*/  IMAD.IADD R42, R47, 0x1, R42 ;  /* 0x000000012f2a7824 */ /* 0x020fe200078e022a */
[----:B------:R-:W-:Y:S01]  /*0da0*/  ISETP.GE.U32.AND P4, PT, R14, 0x100, PT ;  /* 0x000001000e00780c */ /* 0x000fe20003f86070 */
[----:B------:R-:W-:Y:S03]  /*0db0*/  WARPSYNC 0xffffffff ;  /* 0xffffffff00007948 */ /* 0x000fe60003800000 */
[----:B---3--:R-:W-:-:S04]  /*0dc0*/  LOP3.LUT R52, R42, 0x1f, RZ, 0xc0, !PT ;  /* 0x0000001f2a347812 */ /* 0x008fc800078ec0ff */
[-C--:B------:R-:W-:Y:S02]  /*0dd0*/  SHF.R.U32.HI R44, RZ, R52.reuse, R5 ;  /* 0x00000034ff2c7219 */ /* 0x080fe40000011605 */
[-C--:B------:R-:W-:Y:S02]  /*0de0*/  SHF.R.U32.HI R50, RZ, R52.reuse, R4 ;  /* 0x00000034ff327219 */ /* 0x080fe40000011604 */
[-C--:B------:R-:W-:Y:S02]  /*0df0*/  SHF.R.U32.HI R43, RZ, R52.reuse, R6 ;  /* 0x00000034ff2b7219 */ /* 0x080fe40000011606 */
[----:B------:R-:W-:Y:S02]  /*0e00*/  SHF.R.U32.HI R41, RZ, R52, R7 ;  /* 0x00000034ff297219 */ /* 0x000fe40000011607 */
[----:B------:R-:W-:Y:S02]  /*0e10*/  LOP3.LUT R44, R44, 0x1, RZ, 0xc0, !PT ;  /* 0x000000012c2c7812 */ /* 0x000fe400078ec0ff */
[----:B------:R-:W-:-:S02]  /*0e20*/  LOP3.LUT R50, R50, 0x1, RZ, 0xc0, !PT ;  /* 0x0000000132327812 */ /* 0x000fc400078ec0ff */
[----:B------:R-:W-:Y:S02]  /*0e30*/  LOP3.LUT R43, R43, 0x1, RZ, 0xc0, !PT ;  /* 0x000000012b2b7812 */ /* 0x000fe400078ec0ff */
[----:B------:R-:W-:Y:S02]  /*0e40*/  LOP3.LUT R42, R41, 0x1, RZ, 0xc0, !PT ;  /* 0x00000001292a7812 */ /* 0x000fe400078ec0ff */
[----:B------:R-:W-:-:S05]  /*0e50*/  IADD3 R55, R43, R44, R50 ;  /* 0x0000002c2b377210 */ /* 0x000fca0007ffe032 */
[----:B------:R-:W-:-:S05]  /*0e60*/  IMAD.IADD R55, R55, 0x1, R42 ;  /* 0x0000000137377824 */ /* 0x000fca00078e022a */
[----:B------:R-:W-:Y:S01]  /*0e70*/  STS [R0+0x4000], R55 ;  /* 0x0040003700007388 */ /* 0x000fe20000000800 */
[-C--:B0-----:R-:W-:Y:S02]  /*0e80*/  SHF.R.U32.HI R42, RZ, R52.reuse, R10 ;  /* 0x00000034ff2a7219 */ /* 0x081fe4000001160a */
        /* <DEDUP_REMOVED lines=9> */
[----:B------:R-:W-:Y:S04]  /*0f20*/  STS [R48], R57 ;  /* 0x0000003930007388 */ /* 0x000fe80000000800 */
[----:B------:R-:W-:Y:S06]  /*0f30*/  BAR.SYNC 0x0 ;  /* 0x0000000000007b1d */ /* 0x000fec0000000000 */
[----:B-1----:R-:W-:Y:S05]  /*0f40*/  @P4 BRA `(.L_x_14) ;  /* 0x0000006000004947 */ /* 0x002fea0003800000 */
[----:B------:R-:W-:Y:S05]  /*0f50*/  @P2 BRA `(.L_x_15) ;  /* 0x000011c000002947 */ /* 0x000fea0003800000 */
[----:B------:R-:W-:Y:S05]  /*0f60*/  @P1 BRA `(.L_x_16) ;  /* 0x0000119000001947 */ /* 0x000fea0003800000 */
[----:B------:R-:W-:Y:S04]  /*0f70*/  LDS R55, [R37.X4+0x3ffc] ;  /* 0x003ffc0025377984 */ /* 0x000fe80000004800 */
[----:B------:R-:W0:Y:S02]  /*0f80*/  LDS R58, [R29.X4+0x4000] ;  /* 0x004000001d3a7984 */ /* 0x000e240000004800 */
[----:B0-----:R-:W-:-:S05]  /*0f90*/  IMAD.IADD R58, R55, 0x1, R58 ;  /* 0x00000001373a7824 */ /* 0x001fca00078e023a */
[----:B------:R0:W-:Y:S02]  /*0fa0*/  STS [R37.X4+0x3ffc], R58 ;  /* 0x003ffc3a25007388 */ /* 0x0001e40000004800 */
.L_x_14:
[----:B------:R-:W-:Y:S01]  /*0fb0*/  ISETP.GT.U32.AND P4, PT, R14, 0x7f, PT ;  /* 0x0000007f0e00780c */ /* 0x000fe20003f84070 */
[----:B------:R-:W-:Y:S01]  /*0fc0*/  WARPSYNC 0xffffffff ;  /* 0xffffffff00007948 */ /* 0x000fe20003800000 */
[----:B------:R-:W-:Y:S11]  /*0fd0*/  BAR.SYNC 0x0 ;  /* 0x0000000000007b1d */ /* 0x000ff60000000000 */
[----:B------:R-:W-:Y:S05]  /*0fe0*/  @P4 BRA `(.L_x_17) ;  /* 0x0000008000004947 */ /* 0x000fea0003800000 */
[----:B------:R-:W-:Y:S05]  /*0ff0*/  @P3 BRA `(.L_x_15) ;  /* 0x0000112000003947 */ /* 0x000fea0003800000 */
[----:B------:R-:W-:-:S04]  /*1000*/  ISETP.GT.U32.AND P4, PT, R28, 0x1ff, PT ;  /* 0x000001ff1c00780c */ /* 0x000fc80003f84070 */
[----:B------:R-:W-:-:S13]  /*1010*/  ISETP.GT.U32.AND.EX P4, PT, R22, RZ, PT, P4 ;  /* 0x000000ff1600720c */ /* 0x000fda0003f84140 */
[----:B------:R-:W-:Y:S05]  /*1020*/  @P4 BRA `(.L_x_16) ;  /* 0x000010d000004947 */ /* 0x000fea0003800000 */
[----:B------:R-:W-:Y:S04]  /*1030*/  LDS R55, [R36.X4+0x3ffc] ;  /* 0x003ffc0024377984 */ /* 0x000fe80000004800 */
[----:B0-----:R-:W0:Y:S02]  /*1040*/  LDS R58, [R28.X4+0x4000] ;  /* 0x004000001c3a7984 */ /* 0x001e240000004800 */
[----:B0-----:R-:W-:-:S05]  /*1050*/  IMAD.IADD R55, R55, 0x1, R58 ;  /* 0x0000000137377824 */ /* 0x001fca00078e023a */
[----:B------:R0:W-:Y:S02]  /*1060*/  STS [R36.X4+0x3ffc], R55 ;  /* 0x003ffc3724007388 */ /* 0x0001e40000004800 */
.L_x_17:
[----:B------:R-:W-:Y:S01]  /*1070*/  ISETP.GT.U32.AND P4, PT, R14, 0x3f, PT ;  /* 0x0000003f0e00780c */ /* 0x000fe20003f84070 */
[----:B------:R-:W-:Y:S01]  /*1080*/  WARPSYNC 0xffffffff ;  /* 0xffffffff00007948 */ /* 0x000fe20003800000 */
[----:B------:R-:W-:Y:S11]  /*1090*/  BAR.SYNC 0x0 ;  /* 0x0000000000007b1d */ /* 0x000ff60000000000 */
[----:B------:R-:W-:Y:S05]  /*10a0*/  @P4 BRA `(.L_x_18) ;  /* 0x000000a000004947 */ /* 0x000fea0003800000 */
[----:B------:R-:W-:-:S04]  /*10b0*/  ISETP.GT.U32.AND P4, PT, R13, 0x40, PT ;  /* 0x000000400d00780c */ /* 0x000fc80003f84070 */
[----:B------:R-:W-:-:S13]  /*10c0*/  ISETP.GT.U32.AND.EX P4, PT, R12, RZ, PT, P4 ;  /* 0x000000ff0c00720c */ /* 0x000fda0003f84140 */
[----:B------:R-:W-:Y:S05]  /*10d0*/  @P4 BRA `(.L_x_15) ;  /* 0x0000104000004947 */ /* 0x000fea0003800000 */
[----:B------:R-:W-:-:S04]  /*10e0*/  ISETP.GT.U32.AND P4, PT, R27, 0x1ff, PT ;  /* 0x000001ff1b00780c */ /* 0x000fc80003f84070 */
[----:B------:R-:W-:-:S13]  /*10f0*/  ISETP.GT.U32.AND.EX P4, PT, R20, RZ, PT, P4 ;  /* 0x000000ff1400720c */ /* 0x000fda0003f84140 */
[----:B------:R-:W-:Y:S05]  /*1100*/  @P4 BRA `(.L_x_16) ;  /* 0x00000ff000004947 */ /* 0x000fea0003800000 */
[----:B0-----:R-:W-:Y:S04]  /*1110*/  LDS R55, [R35.X4+0x3ffc] ;  /* 0x003ffc0023377984 */ /* 0x001fe80000004800 */
[----:B------:R-:W0:Y:S02]  /*1120*/  LDS R58, [R27.X4+0x4000] ;  /* 0x004000001b3a7984 */ /* 0x000e240000004800 */
[----:B0-----:R-:W-:-:S05]  /*1130*/  IMAD.IADD R58, R55, 0x1, R58 ;  /* 0x00000001373a7824 */ /* 0x001fca00078e023a */
[----:B------:R0:W-:Y:S02]  /*1140*/  STS [R35.X4+0x3ffc], R58 ;  /* 0x003ffc3a23007388 */ /* 0x0001e40000004800 */
.L_x_18:
        /* <DEDUP_REMOVED lines=14> */
.L_x_19:
        /* <DEDUP_REMOVED lines=14> */
.L_x_20:
        /* <DEDUP_REMOVED lines=14> */
.L_x_21:
        /* <DEDUP_REMOVED lines=14> */
.L_x_22:
        /* <DEDUP_REMOVED lines=14> */
.L_x_23:
[----:B------:R-:W-:Y:S01]  /*15b0*/  ISETP.NE.AND P4, PT, R14, RZ, PT ;  /* 0x000000ff0e00720c */ /* 0x000fe20003f85270 */
[----:B------:R-:W-:Y:S01]  /*15c0*/  WARPSYNC 0xffffffff ;  /* 0xffffffff00007948 */ /* 0x000fe20003800000 */
[----:B------:R-:W-:Y:S11]  /*15d0*/  BAR.SYNC 0x0 ;  /* 0x0000000000007b1d */ /* 0x000ff60000000000 */
[----:B------:R-:W-:Y:S05]  /*15e0*/  @P4 BRA `(.L_x_24) ;  /* 0x0000007000004947 */ /* 0x000fea0003800000 */
[----:B------:R-:W-:-:S04]  /*15f0*/  ISETP.NE.U32.AND P4, PT, R13, 0x1, PT ;  /* 0x000000010d00780c */ /* 0x000fc80003f85070 */
[----:B------:R-:W-:-:S13]  /*1600*/  ISETP.NE.AND.EX P4, PT, R12, RZ, PT, P4 ;  /* 0x000000ff0c00720c */ /* 0x000fda0003f85340 */
[----:B------:R-:W-:Y:S05]  /*1610*/  @P4 BRA `(.L_x_15) ;  /* 0x00000b0000004947 */ /* 0x000fea0003800000 */
[----:B0-----:R-:W-:Y:S04]  /*1620*/  LDS R55, [0x47fc] ;  /* 0x0047fc00ff377984 */ /* 0x001fe80000000800 */
[----:B------:R-:W0:Y:S02]  /*1630*/  LDS R58, [0x43fc] ;  /* 0x0043fc00ff3a7984 */ /* 0x000e240000000800 */
[----:B0-----:R-:W-:-:S05]  /*1640*/  IMAD.IADD R55, R55, 0x1, R58 ;  /* 0x0000000137377824 */ /* 0x001fca00078e023a */
[----:B------:R0:W-:Y:S02]  /*1650*/  STS [0x47fc], R55 ;  /* 0x0047fc37ff007388 */ /* 0x0001e40000000800 */
.L_x_24:
[----:B0-----:R-:W-:Y:S01]  /*1660*/  IMAD.MOV.U32 R55, RZ, RZ, c[0x0][0x0] ;  /* 0x00000000ff377624 */ /* 0x001fe200078e00ff */
[----:B------:R-:W-:Y:S01]  /*1670*/  WARPSYNC 0xffffffff ;  /* 0xffffffff00007948 */ /* 0x000fe20003800000 */
[----:B------:R-:W-:Y:S06]  /*1680*/  BAR.SYNC 0x0 ;  /* 0x0000000000007b1d */ /* 0x000fec0000000000 */
[----:B------:R-:W-:-:S13]  /*1690*/  ISETP.GE.U32.AND P4, PT, R55, 0x101, PT ;  /* 0x000001013700780c */ /* 0x000fda0003f86070 */
[----:B------:R-:W-:Y:S05]  /*16a0*/  @P4 BRA `(.L_x_25) ;  /* 0x00000a3000004947 */ /* 0x000fea0003800000 */
[----:B------:R-:W-:Y:S01]  /*16b0*/  IMAD.MOV.U32 R55, RZ, RZ, 0x1 ;  /* 0x00000001ff377424 */ /* 0x000fe200078e00ff */
[----:B------:R0:W1:Y:S01]  /*16c0*/  LDS R59, [R0+0x4000] ;  /* 0x00400000003b7984 */ /* 0x0000620000000800 */
[----:B------:R-:W-:Y:S03]  /*16d0*/  BSSY B1, `(.L_x_26) ;  /* 0x0000013000017945 */ /* 0x000fe60003800000 */
[----:B------:R-:W-:Y:S01]  /*16e0*/  SHF.L.U32 R55, R55, R52, RZ ;  /* 0x0000003437377219 */ /* 0x000fe200000006ff */
[----:B------:R0:W2:Y:S03]  /*16f0*/  LDS R57, [R48] ;  /* 0x0000000030397984 */ /* 0x0000a60000000800 */
[----:B------:R-:W-:Y:S01]  /*1700*/  LOP3.LUT P4, RZ, R4, R55, RZ, 0xc0, !PT ;  /* 0x0000003704ff7212 */ /* 0x000fe2000788c0ff */
[----:B------:R0:W3:-:S12]  /*1710*/  LDS R52, [R45+-0x4] ;  /* 0xfffffc002d347984 */ /* 0x0000d80000000800 */
[----:B------:R-:W-:Y:S05]  /*1720*/  @!P4 BRA `(.L_x_27) ;  /* 0x000000700000c947 */ /* 0x000fea0003800000 */
[----:B01-3--:R-:W-:-:S04]  /*1730*/  IADD3 R61, P5, P6, R59, 0x7ff, -R52 ;  /* 0x000007ff3b3d7810 */ /* 0x00bfc80007ebe834 */
[----:B------:R-:W-:Y:S02]  /*1740*/  ISETP.GE.U32.AND P4, PT, R61, 0x800, PT ;  /* 0x000008003d00780c */ /* 0x000fe40003f86070 */
[----:B------:R-:W-:-:S04]  /*1750*/  IADD3.X R58, RZ, -0x1, RZ, P5, P6 ;  /* 0xffffffffff3a7810 */ /* 0x000fc80002fec4ff */
[----:B------:R-:W-:-:S13]  /*1760*/  ISETP.GE.U32.AND.EX P4, PT, R58, RZ, PT, P4 ;  /* 0x000000ff3a00720c */ /* 0x000fda0003f86140 */
[----:B------:R-:W-:Y:S05]  /*1770*/  @P4 BRA `(.L_x_28) ;  /* 0x000006c000004947 */ /* 0x000fea0003800000 */
[----:B------:R0:W-:Y:S01]  /*1780*/  STS [R61.X4], R4 ;  /* 0x000000043d007388 */ /* 0x0001e20000004800 */
[----:B------:R-:W-:Y:S05]  /*1790*/  BRA `(.L_x_29) ;  /* 0x0000006000007947 */ /* 0x000fea0003800000 */
.L_x_27:
[----:B01----:R-:W-:-:S04]  /*17a0*/  IADD3 R61, P5, -R59, R40, RZ ;  /* 0x000000283b3d7210 */ /* 0x003fc80007fbe1ff */
[----:B------:R-:W-:Y:S02]  /*17b0*/  ISETP.GE.U32.AND P4, PT, R61, 0x800, PT ;  /* 0x000008003d00780c */ /* 0x000fe40003f86070 */
[----:B------:R-:W-:-:S04]  /*17c0*/  IADD3.X R58, R56, -0x1, RZ, P5, !PT ;  /* 0xffffffff383a7810 */ /* 0x000fc80002ffe4ff */
[----:B------:R-:W-:-:S13]  /*17d0*/  ISETP.GE.U32.AND.EX P4, PT, R58, RZ, PT, P4 ;  /* 0x000000ff3a00720c */ /* 0x000fda0003f86140 */
[----:B------:R-:W-:Y:S05]  /*17e0*/  @P4 BRA `(.L_x_30) ;  /* 0x000008d000004947 */ /* 0x000fea0003800000 */
[----:B------:R0:W-:Y:S02]  /*17f0*/  STS [R61.X4], R4 ;  /* 0x000000043d007388 */ /* 0x0001e40000004800 */
.L_x_29:
[----:B------:R-:W-:Y:S05]  /*1800*/  BSYNC B1 ;  /* 0x0000000000017941 */ /* 0x000fea0003800000 */
.L_x_26:
[----:B------:R-:W-:Y:S01]  /*1810*/  LOP3.LUT P4, RZ, R8, R55, RZ, 0xc0, !PT ;  /* 0x0000003708ff7212 */ /* 0x000fe2000788c0ff */
[----:B------:R-:W-:-:S12]  /*1820*/  BSSY B1, `(.L_x_31) ;  /* 0x000000f000017945 */ /* 0x000fd80003800000 */
        /* <DEDUP_REMOVED lines=8> */
.L_x_32:
[----:B0-2---:R-:W-:-:S04]  /*18b0*/  IADD3 R61, P5, -R57, R38, RZ ;  /* 0x00000026393d7210 */ /* 0x005fc80007fbe1ff */
[----:B------:R-:W-:Y:S02]  /*18c0*/  ISETP.GE.U32.AND P4, PT, R61, 0x800, PT ;  /* 0x000008003d00780c */ /* 0x000fe40003f86070 */
[----:B------:R-:W-:-:S04]  /*18d0*/  IADD3.X R4, R39, -0x1, RZ, P5, !PT ;  /* 0xffffffff27047810 */ /* 0x000fc80002ffe4ff */
[----:B------:R-:W-:-:S13]  /*18e0*/  ISETP.GE.U32.AND.EX P4, PT, R4, RZ, PT, P4 ;  /* 0x000000ff0400720c */ /* 0x000fda0003f86140 */
[----:B------:R-:W-:Y:S05]  /*18f0*/  @P4 BRA `(.L_x_35) ;  /* 0x000007a000004947 */ /* 0x000fea0003800000 */
[----:B------:R0:W-:Y:S02]  /*1900*/  STS [R61.X4], R8 ;  /* 0x000000083d007388 */ /* 0x0001e40000004800 */
.L_x_34:
[----:B------:R-:W-:Y:S05]  /*1910*/  BSYNC B1 ;  /* 0x0000000000017941 */ /* 0x000fea0003800000 */
.L_x_31:
[----:B------:R-:W-:Y:S01]  /*1920*/  LOP3.LUT P4, RZ, R5, R55, RZ, 0xc0, !PT ;  /* 0x0000003705ff7212 */ /* 0x000fe2000788c0ff */
[----:B------:R-:W-:Y:S01]  /*1930*/  BSSY B1, `(.L_x_36) ;  /* 0x0000010000017945 */ /* 0x000fe20003800000 */
[----:B------:R-:W-:-:S11]  /*1940*/  IMAD.IADD R59, R59, 0x1, -R50 ;  /* 0x000000013b3b7824 */ /* 0x000fd600078e0a32 */
[----:B------:R-:W-:Y:S05]  /*1950*/  @!P4 BRA `(.L_x_37) ;  /* 0x000000700000c947 */ /* 0x000fea0003800000 */
[----:B---3--:R-:W-:-:S04]  /*1960*/  IADD3 R4, P5, P6, R59, 0x7ff, -R52 ;  /* 0x000007ff3b047810 */ /* 0x008fc80007ebe834 */
[----:B------:R-:W-:Y:S02]  /*1970*/  ISETP.GT.U32.AND P4, PT, R4, 0x7ff, PT ;  /* 0x000007ff0400780c */ /* 0x000fe40003f84070 */
[----:B0-----:R-:W-:-:S04]  /*1980*/  IADD3.X R8, RZ, -0x1, RZ, P5, P6 ;  /* 0xffffffffff087810 */ /* 0x001fc80002fec4ff */
[----:B------:R-:W-:-:S13]  /*1990*/  ISETP.GT.U32.AND.EX P4, PT, R8, RZ, PT, P4 ;  /* 0x000000ff0800720c */ /* 0x000fda0003f84140 */
[----:B------:R-:W-:Y:S05]  /*19a0*/  @P4 BRA `(.L_x_28) ;  /* 0x0000049000004947 */ /* 0x000fea0003800000 */
[----:B------:R0:W-:Y:S01]  /*19b0*/  STS [R4.X4], R5 ;  /* 0x0000000504007388 */ /* 0x0001e20000004800 */
[----:B------:R-:W-:Y:S05]  /*19c0*/  BRA `(.L_x_38) ;  /* 0x0000006000007947 */ /* 0x000fea0003800000 */
.L_x_37:
[----:B------:R-:W-:-:S04]  /*19d0*/  IADD3 R4, P5, P6, R40, 0x1, -R59 ;  /* 0x0000000128047810 */ /* 0x000fc80007ebe83b */
[----:B------:R-:W-:Y:S02]  /*19e0*/  ISETP.GT.U32.AND P4, PT, R4, 0x7ff, PT ;  /* 0x000007ff0400780c */ /* 0x000fe40003f84070 */
[----:B0-----:R-:W-:-:S04]  /*19f0*/  IADD3.X R8, R56, -0x1, RZ, P5, P6 ;  /* 0xffffffff38087810 */ /* 0x001fc80002fec4ff */
[----:B------:R-:W-:-:S13]  /*1a00*/  ISETP.GT.U32.AND.EX P4, PT, R8, RZ, PT, P4 ;  /* 0x000000ff0800720c */ /* 0x000fda0003f84140 */
[----:B------:R-:W-:Y:S05]  /*1a10*/  @P4 BRA `(.L_x_30) ;  /* 0x000006a000004947 */ /* 0x000fea0003800000 */
[----:B------:R0:W-:Y:S02]  /*1a20*/  STS [R4.X4], R5 ;  /* 0x0000000504007388 */ /* 0x0001e40000004800 */
.L_x_38:
[----:B------:R-:W-:Y:S05]  /*1a30*/  BSYNC B1 ;  /* 0x0000000000017941 */ /* 0x000fea0003800000 */
.L_x_36:
[----:B------:R-:W-:Y:S01]  /*1a40*/  LOP3.LUT P4, RZ, R9, R55, RZ, 0xc0, !PT ;  /* 0x0000003709ff7212 */ /* 0x000fe2000788c0ff */
[----:B------:R-:W-:Y:S01]  /*1a50*/  BSSY B1, `(.L_x_39) ;  /* 0x0000010000017945 */ /* 0x000fe20003800000 */
[----:B------:R-:W-:-:S11]  /*1a60*/  IMAD.IADD R57, R57, 0x1, -R54 ;  /* 0x0000000139397824 */ /* 0x000fd600078e0a36 */
[----:B------:R-:W-:Y:S05]  /*1a70*/  @!P4 BRA `(.L_x_40) ;  /* 0x000000700000c947 */ /* 0x000fea0003800000 */
[----:B0--3--:R-:W-:-:S04]  /*1a80*/  IADD3 R4, P5, P6, R57, 0x7ff, -R52 ;  /* 0x000007ff39047810 */ /* 0x009fc80007ebe834 */
[----:B------:R-:W-:Y:S02]  /*1a90*/  ISETP.GT.U32.AND P4, PT, R4, 0x7ff, PT ;  /* 0x000007ff0400780c */ /* 0x000fe40003f84070 */
[----:B------:R-:W-:-:S04]  /*1aa0*/  IADD3.X R5, RZ, -0x1, RZ, P5, P6 ;  /* 0xffffffffff057810 */ /* 0x000fc80002fec4ff */
[----:B------:R-:W-:-:S13]  /*1ab0*/  ISETP.GT.U32.AND.EX P4, PT, R5, RZ, PT, P4 ;  /* 0x000000ff0500720c */ /* 0x000fda0003f84140 */
[----:B------:R-:W-:Y:S05]  /*1ac0*/  @P4 BRA `(.L_x_33) ;  /* 0x0000049000004947 */ /* 0x000fea0003800000 */
[----:B------:R0:W-:Y:S01]  /*1ad0*/  STS [R4.X4], R9 ;  /* 0x0000000904007388 */ /* 0x0001e20000004800 */
[----:B------:R-:W-:Y:S05]  /*1ae0*/  BRA `(.L_x_41) ;  /* 0x0000006000007947 */ /* 0x000fea0003800000 */
.L_x_40:
[----:B0-----:R-:W-:-:S04]  /*1af0*/  IADD3 R4, P5, P6, R38, 0x1, -R57 ;  /* 0x0000000126047810 */ /* 0x001fc80007ebe839 */
[----:B------:R-:W-:Y:S02]  /*1b00*/  ISETP.GT.U32.AND P4, PT, R4, 0x7ff, PT ;  /* 0x000007ff0400780c */ /* 0x000fe40003f84070 */
[----:B------:R-:W-:-:S04]  /*1b10*/  IADD3.X R5, R39, -0x1, RZ, P5, P6 ;  /* 0xffffffff27057810 */ /* 0x000fc80002fec4ff */
[----:B------:R-:W-:-:S13]  /*1b20*/  ISETP.GT.U32.AND.EX P4, PT, R5, RZ, PT, P4 ;  /* 0x000000ff0500720c */ /* 0x000fda0003f84140 */
[----:B------:R-:W-:Y:S05]  /*1b30*/  @P4 BRA `(.L_x_35) ;  /* 0x0000056000004947 */ /* 0x000fea0003800000 */
[----:B------:R0:W-:Y:S02]  /*1b40*/  STS [R4.X4], R9 ;  /* 0x0000000904007388 */ /* 0x0001e40000004800 */
.L_x_41:
[----:B------:R-:W-:Y:S05]  /*1b50*/  BSYNC B1 ;  /* 0x0000000000017941 */ /* 0x000fea0003800000 */
.L_x_39:
        /* <DEDUP_REMOVED lines=11> */
.L_x_43:
[----:B------:R-:W-:-:S04]  /*1c10*/  IADD3 R5, P5, P6, R40, 0x2, -R59 ;  /* 0x0000000228057810 */ /* 0x000fc80007ebe83b */
[----:B------:R-:W-:Y:S02]  /*1c20*/  ISETP.GT.U32.AND P4, PT, R5, 0x7ff, PT ;  /* 0x000007ff0500780c */ /* 0x000fe40003f84070 */
[----:B0-----:R-:W-:-:S04]  /*1c30*/  IADD3.X R4, R56, -0x1, RZ, P5, P6 ;  /* 0xffffffff38047810 */ /* 0x001fc80002fec4ff */
[----:B------:R-:W-:-:S13]  /*1c40*/  ISETP.GT.U32.AND.EX P4, PT, R4, RZ, PT, P4 ;  /* 0x000000ff0400720c */ /* 0x000fda0003f84140 */
[----:B------:R-:W-:Y:S05]  /*1c50*/  @P4 BRA `(.L_x_30) ;  /* 0x0000046000004947 */ /* 0x000fea0003800000 */
[----:B------:R0:W-:Y:S02]  /*1c60*/  STS [R5.X4], R6 ;  /* 0x0000000605007388 */ /* 0x0001e40000004800 */
.L_x_44:
[----:B------:R-:W-:Y:S05]  /*1c70*/  BSYNC B1 ;  /* 0x0000000000017941 */ /* 0x000fea0003800000 */
.L_x_42:
        /* <DEDUP_REMOVED lines=11> */
.L_x_46:
[----:B0-----:R-:W-:-:S04]  /*1d30*/  IADD3 R5, P5, P6, R38, 0x2, -R49 ;  /* 0x0000000226057810 */ /* 0x001fc80007ebe831 */
[----:B------:R-:W-:Y:S02]  /*1d40*/  ISETP.GT.U32.AND P4, PT, R5, 0x7ff, PT ;  /* 0x000007ff0500780c */ /* 0x000fe40003f84070 */
[----:B------:R-:W-:-:S04]  /*1d50*/  IADD3.X R4, R39, -0x1, RZ, P5, P6 ;  /* 0xffffffff27047810 */ /* 0x000fc80002fec4ff */
[----:B------:R-:W-:-:S13]  /*1d60*/  ISETP.GT.U32.AND.EX P4, PT, R4, RZ, PT, P4 ;  /* 0x000000ff0400720c */ /* 0x000fda0003f84140 */
[----:B------:R-:W-:Y:S05]  /*1d70*/  @P4 BRA `(.L_x_35) ;  /* 0x0000032000004947 */ /* 0x000fea0003800000 */
[----:B------:R0:W-:Y:S02]  /*1d80*/  STS [R5.X4], R10 ;  /* 0x0000000a05007388 */ /* 0x0001e40000004800 */
.L_x_47:
[----:B------:R-:W-:Y:S05]  /*1d90*/  BSYNC B1 ;  /* 0x0000000000017941 */ /* 0x000fea0003800000 */
.L_x_45:
        /* <DEDUP_REMOVED lines=8> */
[----:B------:R0:W-:Y:S01]  /*1e20*/  @!P4 STS [R4.X4], R7 ;  /* 0x000000070400c388 */ /* 0x0001e20000004800 */
[----:B------:R-:W-:Y:S05]  /*1e30*/  @!P4 BRA `(.L_x_50) ;  /* 0x000000800000c947 */ /* 0x000fea0003800000 */
.L_x_28:
[----:B0-----:R-:W-:-:S02]  /*1e40*/  MOV R4, 0x1e60 ;  /* 0x00001e6000047802 */ /* 0x001fc40000000f00 */
[----:B--2---:R-:W-:Y:S05]  /*1e50*/  CALL.REL.NOINC `($radix_sort_local$_ZN4core9panicking5panic17hc7c8a74e6511bb99E) ;  /* 0x0000037000007944 */ /* 0x004fea0003c00000 */
.L_x_49:
[----:B------:R-:W-:-:S04]  /*1e60*/  IADD3 R4, P5, P6, R40, 0x3, -R51 ;  /* 0x0000000328047810 */ /* 0x000fc80007ebe833 */
[----:B------:R-:W-:Y:S02]  /*1e70*/  ISETP.GT.U32.AND P4, PT, R4, 0x7ff, PT ;  /* 0x000007ff0400780c */ /* 0x000fe40003f84070 */
[----:B0-----:R-:W-:-:S04]  /*1e80*/  IADD3.X R5, R56, -0x1, RZ, P5, P6 ;  /* 0xffffffff38057810 */ /* 0x001fc80002fec4ff */
[----:B------:R-:W-:-:S13]  /*1e90*/  ISETP.GT.U32.AND.EX P4, PT, R5, RZ, PT, P4 ;  /* 0x000000ff0500720c */ /* 0x000fda0003f84140 */
[----:B------:R-:W-:Y:S05]  /*1ea0*/  @P4 BRA `(.L_x_30) ;  /* 0x0000021000004947 */ /* 0x000fea0003800000 */
[----:B------:R0:W-:Y:S02]  /*1eb0*/  STS [R4.X4], R7 ;  /* 0x0000000704007388 */ /* 0x0001e40000004800 */
.L_x_50:
[----:B------:R-:W-:Y:S05]  /*1ec0*/  BSYNC B0 ;  /* 0x0000000000007941 */ /* 0x000fea0003800000 */
.L_x_48:
[----:B------:R-:W-:Y:S01]  /*1ed0*/  LOP3.LUT P4, RZ, R11, R55, RZ, 0xc0, !PT ;  /* 0x000000370bff7212 */ /* 0x000fe2000788c0ff */
[----:B------:R-:W-:-:S12]  /*1ee0*/  IMAD.IADD R53, R49, 0x1, -R42 ;  /* 0x0000000131357824 */ /* 0x000fd800078e0a2a */
[----:B------:R-:W-:Y:S05]  /*1ef0*/  @!P4 BRA `(.L_x_51) ;  /* 0x000000800000c947 */ /* 0x000fea0003800000 */
[----:B---3--:R-:W-:-:S04]  /*1f00*/  IADD3 R52, P5, P6, R53, 0x7ff, -R52 ;  /* 0x000007ff35347810 */ /* 0x008fc80007ebe834 */
[----:B------:R-:W-:Y:S02]  /*1f10*/  ISETP.GT.U32.AND P4, PT, R52, 0x7ff, PT ;  /* 0x000007ff3400780c */ /* 0x000fe40003f84070 */
[----:B0-----:R-:W-:-:S04]  /*1f20*/  IADD3.X R4, RZ, -0x1, RZ, P5, P6 ;  /* 0xffffffffff047810 */ /* 0x001fc80002fec4ff */
[----:B------:R-:W-:-:S13]  /*1f30*/  ISETP.GT.U32.AND.EX P4, PT, R4, RZ, PT, P4 ;  /* 0x000000ff0400720c */ /* 0x000fda0003f84140 */
[----:B------:R0:W-:Y:S01]  /*1f40*/  @!P4 STS [R52.X4], R11 ;  /* 0x0000000b3400c388 */ /* 0x0001e20000004800 */
[----:B------:R-:W-:Y:S05]  /*1f50*/  @!P4 BRA `(.L_x_52) ;  /* 0x000000800000c947 */ /* 0x000fea0003800000 */
.L_x_33:
[----:B------:R-:W-:-:S02]  /*1f60*/  MOV R4, 0x1f80 ;  /* 0x00001f8000047802 */ /* 0x000fc40000000f00 */
[----:B0-----:R-:W-:Y:S05]  /*1f70*/  CALL.REL.NOINC `($radix_sort_local$_ZN4core9panicking5panic17hc7c8a74e6511bb99E) ;  /* 0x0000025000007944 */ /* 0x001fea0003c00000 */
.L_x_51:
[----:B0-----:R-:W-:-:S04]  /*1f80*/  IADD3 R4, P5, P6, R38, 0x3, -R53 ;  /* 0x0000000326047810 */ /* 0x001fc80007ebe835 */
[----:B------:R-:W-:Y:S02]  /*1f90*/  ISETP.GT.U32.AND P4, PT, R4, 0x7ff, PT ;  /* 0x000007ff0400780c */ /* 0x000fe40003f84070 */
[----:B------:R-:W-:-:S04]  /*1fa0*/  IADD3.X R5, R39, -0x1, RZ, P5, P6 ;  /* 0xffffffff27057810 */ /* 0x000fc80002fec4ff */
[----:B------:R-:W-:-:S13]  /*1fb0*/  ISETP.GT.U32.AND.EX P4, PT, R5, RZ, PT, P4 ;  /* 0x000000ff0500720c */ /* 0x000fda0003f84140 */
[----:B------:R-:W-:Y:S05]  /*1fc0*/  @P4 BRA `(.L_x_35) ;  /* 0x000000d000004947 */ /* 0x000fea0003800000 */
[----:B------:R0:W-:Y:S02]  /*1fd0*/  STS [R4.X4], R11 ;  /* 0x0000000b04007388 */ /* 0x0001e40000004800 */
.L_x_52:
[----:B------:R-:W-:Y:S01]  /*1fe0*/  IADD3 R47, P4, R47, 0x1, RZ ;  /* 0x000000012f2f7810 */ /* 0x000fe20007f9e0ff */
[----:B------:R-:W-:Y:S01]  /*1ff0*/  WARPSYNC 0xffffffff ;  /* 0xffffffff00007948 */ /* 0x000fe20003800000 */
[----:B------:R-:W-:Y:S06]  /*2000*/  BAR.SYNC 0x0 ;  /* 0x0000000000007b1d */ /* 0x000fec0000000000 */
[----:B------:R-:W-:Y:S01]  /*2010*/  IMAD.X R46, RZ, RZ, R46, P4 ;  /* 0x000000ffff2e7224 */ /* 0x000fe200020e062e */
[----:B------:R-:W-:-:S04]  /*2020*/  ISETP.NE.U32.AND P4, PT, R47, 0x8, PT ;  /* 0x000000082f00780c */ /* 0x000fc80003f85070 */
[----:B------:R-:W-:-:S13]  /*2030*/  ISETP.NE.AND.EX P4, PT, R46, RZ, PT, P4 ;  /* 0x000000ff2e00720c */ /* 0x000fda0003f85340 */
[----:B------:R-:W-:Y:S05]  /*2040*/  @!P4 EXIT ;  /* 0x000000000000c94d */ /* 0x000fea0003800000 */
[----:B------:R1:W5:Y:S04]  /*2050*/  LD.E R42, [R2.64] ;  /* 0x00000006022a7980 */ /* 0x000368000c101900 */
[----:B0-----:R1:W0:Y:S01]  /*2060*/  LDS.128 R4, [R40.X4] ;  /* 0x0000000028047984 */ /* 0x0012220000004c00 */
[----:B------:R-:W-:Y:S01]  /*2070*/  @P0 CALL.REL.NOINC `(.L_x_53) ;  /* 0x0000001000000944 */ /* 0x000fe20003c00000 */
[----:B------:R-:W-:Y:S05]  /*2080*/  BRA `(.L_x_54) ;  /* 0xffffecf000007947 */ /* 0x000fea000383ffff */
.L_x_53:
[----:B------:R-:W-:Y:S05]  /*2090*/  BRA `(.L_x_13) ;  /* 0x000000a000007947 */ /* 0x000fea0003800000 */
.L_x_35:
[----:B------:R-:W-:-:S02]  /*20a0*/  MOV R4, 0x20c0 ;  /* 0x000020c000047802 */ /* 0x000fc40000000f00 */
[----:B---3--:R-:W-:Y:S05]  /*20b0*/  CALL.REL.NOINC `($radix_sort_local$_ZN4core9panicking5panic17hc7c8a74e6511bb99E) ;  /* 0x0000011000007944 */ /* 0x008fea0003c00000 */
.L_x_30:
[----:B------:R-:W-:-:S02]  /*20c0*/  MOV R4, 0x20e0 ;  /* 0x000020e000047802 */ /* 0x000fc40000000f00 */
[----:B--23--:R-:W-:Y:S05]  /*20d0*/  CALL.REL.NOINC `($radix_sort_local$_ZN4core9panicking5panic17hc7c8a74e6511bb99E) ;  /* 0x000000f000007944 */ /* 0x00cfea0003c00000 */
.L_x_25:
[----:B------:R-:W-:-:S02]  /*20e0*/  MOV R4, 0x2100 ;  /* 0x0000210000047802 */ /* 0x000fc40000000f00 */
[----:B------:R-:W-:Y:S05]  /*20f0*/  CALL.REL.NOINC `($radix_sort_local$_ZN4core9panicking5panic17hc7c8a74e6511bb99E) ;  /* 0x000000d000007944 */ /* 0x000fea0003c00000 */
.L_x_16:
[----:B------:R-:W-:-:S02]  /*2100*/  MOV R4, 0x2120 ;  /* 0x0000212000047802 */ /* 0x000fc40000000f00 */
[----:B0-----:R-:W-:Y:S05]  /*2110*/  CALL.REL.NOINC `($radix_sort_local$_ZN4core9panicking5panic17hc7c8a74e6511bb99E) ;  /* 0x000000b000007944 */ /* 0x001fea0003c00000 */
.L_x_15:
[----:B------:R-:W-:-:S02]  /*2120*/  MOV R4, 0x2140 ;  /* 0x0000214000047802 */ /* 0x000fc40000000f00 */
[----:B0-----:R-:W-:Y:S05]  /*2130*/  CALL.REL.NOINC `($radix_sort_local$_ZN4core9panicking5panic17hc7c8a74e6511bb99E) ;  /* 0x0000009000007944 */ /* 0x001fea0003c00000 */
.L_x_13:
[----:B0-----:R-:W-:-:S02]  /*2140*/  MOV R4, 0x2160 ;  /* 0x0000216000047802 */ /* 0x001fc40000000f00 */
[----:B-1-3-5:R-:W-:Y:S05]  /*2150*/  CALL.REL.NOINC `($radix_sort_local$_ZN4core9panicking5panic17hc7c8a74e6511bb99E) ;  /* 0x0000007000007944 */ /* 0x02afea0003c00000 */
.L_x_12:
[----:B------:R-:W-:-:S02]  /*2160*/  MOV R4, 0x2180 ;  /* 0x0000218000047802 */ /* 0x000fc40000000f00 */
[----:B------:R-:W-:Y:S05]  /*2170*/  CALL.REL.NOINC `($radix_sort_local$_ZN4core9panicking5panic17hc7c8a74e6511bb99E) ;  /* 0x0000005000007944 */ /* 0x000fea0003c00000 */
.L_x_11:
[----:B------:R-:W-:-:S02]  /*2180*/  MOV R0, 0x21a0 ;  /* 0x000021a000007802 */ /* 0x000fc40000000f00 */
[----:B------:R-:W-:Y:S05]  /*2190*/  CALL.REL.NOINC `($radix_sort_local$_ZN4core9panicking18panic_bounds_check17h4e5c286e8d48ca34E) ;  /* 0x0000002000007944 */ /* 0x000fea0003c00000 */
.L_x_9:
[----:B------:R-:W-:-:S02]  /*21a0*/  MOV R4, 0x21c0 ;  /* 0x000021c000047802 */ /* 0x000fc40000000f00 */
[----:B------:R-:W-:Y:S05]  /*21b0*/  CALL.REL.NOINC `($radix_sort_local$_ZN4core9panicking5panic17hc7c8a74e6511bb99E) ;  /* 0x0000001000007944 */ /* 0x000fea0003c00000 */
        .global         $radix_sort_local$_ZN4core9panicking18panic_bounds_check17h4e5c286e8d48ca34E
        .type           $radix_sort_local$_ZN4core9panicking18panic_bounds_check17h4e5c286e8d48ca34E,@function
        .size           $radix_sort_local$_ZN4core9panicking18panic_bounds_check17h4e5c286e8d48ca34E,($radix_sort_local$_ZN4core9panicking5panic17hc7c8a74e6511bb99E - $radix_sort_local$_ZN4core9panicking18panic_bounds_check17h4e5c286e8d48ca34E)
$radix_sort_local$_ZN4core9panicking18panic_bounds_check17h4e5c286e8d48ca34E:
[----:B------:R-:W-:Y:S05]  /*21c0*/  BPT.TRAP 0x1 ;  /* 0x000000040000795c */ /* 0x000fea0000300000 */
        .global         $radix_sort_local$_ZN4core9panicking5panic17hc7c8a74e6511bb99E
        .type           $radix_sort_local$_ZN4core9panicking5panic17hc7c8a74e6511bb99E,@function
        .size           $radix_sort_local$_ZN4core9panicking5panic17hc7c8a74e6511bb99E,($__internal_0_$__cuda_sm20_div_u16 - $radix_sort_local$_ZN4core9panicking5panic17hc7c8a74e6511bb99E)
$radix_sort_local$_ZN4core9panicking5panic17hc7c8a74e6511bb99E:
[----:B------:R-:W-:Y:S05]  /*21d0*/  BPT.TRAP 0x1 ;  /* 0x000000040000795c */ /* 0x000fea0000300000 */
        .weak           $__internal_0_$__cuda_sm20_div_u16
        .type           $__internal_0_$__cuda_sm20_div_u16,@function
        .size           $__internal_0_$__cuda_sm20_div_u16,($__internal_1_$__cuda_sm20_div_u64 - $__internal_0_$__cuda_sm20_div_u16)
$__internal_0_$__cuda_sm20_div_u16:
[----:B------:R-:W0:Y:S01]  /*21e0*/  I2F.U16 R10, R17 ;  /* 0x00000011000a7306 */ /* 0x000e220000101000 */
[----:B------:R-:W-:-:S07]  /*21f0*/  IMAD.MOV.U32 R15, RZ, RZ, 0x4b800000 ;  /* 0x4b800000ff0f7424 */ /* 0x000fce00078e00ff */
[----:B------:R-:W-:Y:S01]  /*2200*/  I2F.U16.RZ R0, R0 ;  /* 0x0000000000007306 */ /* 0x000fe2000010d000 */
[C---:B0-----:R-:W-:Y:S02]  /*2210*/  FSETP.GEU.AND P1, PT, |R10|.reuse, 1.175494350822287508e-38, PT ;  /* 0x008000000a00780b */ /* 0x041fe40003f2e200 */
[----:B------:R-:W-:Y:S02]  /*2220*/  FSETP.GT.AND P0, PT, |R10|, 8.50705917302346158658e+37, PT ;  /* 0x7e8000000a00780b */ /* 0x000fe40003f04200 */
[----:B------:R-:W-:-:S04]  /*2230*/  FSEL R15, R15, 1, !P1 ;  /* 0x3f8000000f0f7808 */ /* 0x000fc80004800000 */
[----:B------:R-:W-:Y:S02]  /*2240*/  FSEL R15, R15, 0.25, !P0 ;  /* 0x3e8000000f0f7808 */ /* 0x000fe40004000000 */
[----:B------:R-:W-:Y:S01]  /*2250*/  ISETP.NE.U32.AND P0, PT, R17, RZ, PT ;  /* 0x000000ff1100720c */ /* 0x000fe20003f05070 */
[----:B------:R-:W-:Y:S02]  /*2260*/  IMAD.MOV.U32 R17, RZ, RZ, 0x0 ;  /* 0x00000000ff117424 */ /* 0x000fe400078e00ff */
[----:B------:R-:W-:-:S06]  /*2270*/  FMUL R10, R10, R15 ;  /* 0x0000000f0a0a7220 */ /* 0x000fcc0000400000 */
[----:B------:R-:W0:Y:S02]  /*2280*/  MUFU.RCP R10, R10 ;  /* 0x0000000a000a7308 */ /* 0x000e240000001000 */
[----:B0-----:R-:W-:-:S05]  /*2290*/  FMUL R15, R15, R10 ;  /* 0x0000000a0f0f7220 */ /* 0x001fca0000400000 */
[----:B------:R-:W-:-:S05]  /*22a0*/  IADD3 R15, R15, 0x2, RZ ;  /* 0x000000020f0f7810 */ /* 0x000fca0007ffe0ff */
[----:B------:R-:W-:-:S06]  /*22b0*/  FMUL.RZ R15, R0, R15 ;  /* 0x0000000f000f7220 */ /* 0x000fcc000040c000 */
[----:B------:R-:W0:Y:S02]  /*22c0*/  F2I.U32.TRUNC.NTZ R15, R15 ;  /* 0x0000000f000f7305 */ /* 0x000e24000020f000 */
[----:B0-----:R-:W-:Y:S01]  /*22d0*/  LOP3.LUT R18, R15, 0xffff, RZ, 0xc0, !PT ;  /* 0x0000ffff0f127812 */ /* 0x001fe200078ec0ff */
[----:B------:R-:W-:Y:S01]  /*22e0*/  @!P0 IMAD.MOV.U32 R18, RZ, RZ, -0x1 ;  /* 0xffffffffff128424 */ /* 0x000fe200078e00ff */
[----:B------:R-:W-:Y:S06]  /*22f0*/  RET.REL.NODEC R16 `(radix_sort_local) ;  /* 0xffffdd0010007950 */ /* 0x000fec0003c3ffff */
        .weak           $__internal_1_$__cuda_sm20_div_u64
        .type           $__internal_1_$__cuda_sm20_div_u64,@function
        .size           $__internal_1_$__cuda_sm20_div_u64,(.L_x_1024 - $__internal_1_$__cuda_sm20_div_u64)
$__internal_1_$__cuda_sm20_div_u64:
[----:B------:R-:W-:Y:S02]  /*2300*/  ULDC UR4, c[0x0][0x0] ;  /* 0x0000000000047ab9 */ /* 0x000fe40000000800 */
[----:B------:R-:W-:Y:S02]  /*2310*/  UMOV UR5, URZ ;  /* 0x0000003f00057c82 */ /* 0x000fe40008000000 */
[----:B------:R-:W0:Y:S08]  /*2320*/  I2F.U64.RP R15, UR4 ;  /* 0x00000004000f7d12 */ /* 0x000e300008309000 */
[----:B0-----:R-:W0:Y:S02]  /*2330*/  MUFU.RCP R15, R15 ;  /* 0x0000000f000f7308 */ /* 0x001e240000001000 */
[----:B0-----:R-:W-:-:S06]  /*2340*/  IADD3 R12, R15, 0x1ffffffe, RZ ;  /* 0x1ffffffe0f0c7810 */ /* 0x001fcc0007ffe0ff */
[----:B------:R-:W0:Y:S02]  /*2350*/  F2I.U64.TRUNC R12, R12 ;  /* 0x0000000c000c7311 */ /* 0x000e24000020d800 */
[----:B0-----:R-:W-:-:S04]  /*2360*/  IMAD.WIDE.U32 R16, R12, c[0x0][0x0], RZ ;  /* 0x000000000c107a25 */ /* 0x001fc800078e00ff */
[----:B------:R-:W-:Y:S01]  /*2370*/  IMAD R17, R13, c[0x0][0x0], R17 ;  /* 0x000000000d117a24 */ /* 0x000fe200078e0211 */
[----:B------:R-:W-:-:S05]  /*2380*/  IADD3 R19, P0, RZ, -R16, RZ ;  /* 0x80000010ff137210 */ /* 0x000fca0007f1e0ff */
[----:B------:R-:W-:-:S04]  /*2390*/  IMAD.HI.U32 R16, R12, R19, RZ ;  /* 0x000000130c107227 */ /* 0x000fc800078e00ff */
[----:B------:R-:W-:Y:S02]  /*23a0*/  IMAD.X R21, RZ, RZ, ~R17, P0 ;  /* 0x000000ffff157224 */ /* 0x000fe400000e0e11 */
[----:B------:R-:W-:Y:S02]  /*23b0*/  IMAD.MOV.U32 R17, RZ, RZ, R12 ;  /* 0x000000ffff117224 */ /* 0x000fe400078e000c */
[-C--:B------:R-:W-:Y:S02]  /*23c0*/  IMAD R23, R13, R21.reuse, RZ ;  /* 0x000000150d177224 */ /* 0x080fe400078e02ff */
[----:B------:R-:W-:-:S04]  /*23d0*/  IMAD.WIDE.U32 R16, P0, R12, R21, R16 ;  /* 0x000000150c107225 */ /* 0x000fc80007800010 */
[----:B------:R-:W-:-:S04]  /*23e0*/  IMAD.HI.U32 R15, R13, R21, RZ ;  /* 0x000000150d0f7227 */ /* 0x000fc800078e00ff */
[----:B------:R-:W-:-:S04]  /*23f0*/  IMAD.HI.U32 R16, P1, R13, R19, R16 ;  /* 0x000000130d107227 */ /* 0x000fc80007820010 */
[----:B------:R-:W-:Y:S01]  /*2400*/  IMAD.X R15, R15, 0x1, R13, P0 ;  /* 0x000000010f0f7824 */ /* 0x000fe200000e060d */
[----:B------:R-:W-:-:S04]  /*2410*/  IADD3 R17, P2, R23, R16, RZ ;  /* 0x0000001017117210 */ /* 0x000fc80007f5e0ff */
[----:B------:R-:W-:Y:S01]  /*2420*/  IADD3.X R15, RZ, RZ, R15, P2, P1 ;  /* 0x000000ffff0f7210 */ /* 0x000fe200017e240f */
[----:B------:R-:W-:-:S05]  /*2430*/  IMAD.WIDE.U32 R12, R17, c[0x0][0x0], RZ ;  /* 0x00000000110c7a25 */ /* 0x000fca00078e00ff */
[----:B------:R-:W-:Y:S01]  /*2440*/  IADD3 R19, P0, RZ, -R12, RZ ;  /* 0x8000000cff137210 */ /* 0x000fe20007f1e0ff */
[----:B------:R-:W-:Y:S02]  /*2450*/  IMAD R12, R15, c[0x0][0x0], R13 ;  /* 0x000000000f0c7a24 */ /* 0x000fe400078e020d */
[----:B------:R-:W-:Y:S02]  /*2460*/  IMAD.MOV.U32 R13, RZ, RZ, RZ ;  /* 0x000000ffff0d7224 */ /* 0x000fe400078e00ff */
[----:B------:R-:W-:-:S04]  /*2470*/  IMAD.HI.U32 R16, R17, R19, RZ ;  /* 0x0000001311107227 */ /* 0x000fc800078e00ff */
[----:B------:R-:W-:-:S04]  /*2480*/  IMAD.X R12, RZ, RZ, ~R12, P0 ;  /* 0x000000ffff0c7224 */ /* 0x000fc800000e0e0c */
[----:B------:R-:W-:-:S04]  /*2490*/  IMAD.WIDE.U32 R16, P0, R17, R12, R16 ;  /* 0x0000000c11107225 */ /* 0x000fc80007800010 */
[C---:B------:R-:W-:Y:S02]  /*24a0*/  IMAD R20, R15.reuse, R12, RZ ;  /* 0x0000000c0f147224 */ /* 0x040fe400078e02ff */
[----:B------:R-:W-:-:S04]  /*24b0*/  IMAD.HI.U32 R17, P1, R15, R19, R16 ;  /* 0x000000130f117227 */ /* 0x000fc80007820010 */
[----:B------:R-:W-:Y:S01]  /*24c0*/  IMAD.HI.U32 R12, R15, R12, RZ ;  /* 0x0000000c0f0c7227 */ /* 0x000fe200078e00ff */
[----:B------:R-:W-:-:S03]  /*24d0*/  IADD3 R17, P2, R20, R17, RZ ;  /* 0x0000001114117210 */ /* 0x000fc60007f5e0ff */
[----:B------:R-:W-:Y:S02]  /*24e0*/  IMAD.X R15, R12, 0x1, R15, P0 ;  /* 0x000000010c0f7824 */ /* 0x000fe400000e060f */
[----:B------:R-:W-:-:S03]  /*24f0*/  IMAD.HI.U32 R12, R17, R10, RZ ;  /* 0x0000000a110c7227 */ /* 0x000fc600078e00ff */
[----:B------:R-:W-:-:S03]  /*2500*/  IADD3.X R15, RZ, RZ, R15, P2, P1 ;  /* 0x000000ffff0f7210 */ /* 0x000fc600017e240f */
[----:B------:R-:W-:-:S04]  /*2510*/  IMAD.WIDE.U32 R12, R17, R18, R12 ;  /* 0x00000012110c7225 */ /* 0x000fc800078e000c */
[C---:B------:R-:W-:Y:S02]  /*2520*/  IMAD R17, R15.reuse, R18, RZ ;  /* 0x000000120f117224 */ /* 0x040fe400078e02ff */
[----:B------:R-:W-:-:S04]  /*2530*/  IMAD.HI.U32 R12, P0, R15, R10, R12 ;  /* 0x0000000a0f0c7227 */ /* 0x000fc8000780000c */
[----:B------:R-:W-:Y:S01]  /*2540*/  IMAD.HI.U32 R13, R15, R18, RZ ;  /* 0x000000120f0d7227 */ /* 0x000fe200078e00ff */
[----:B------:R-:W-:-:S03]  /*2550*/  IADD3 R15, P1, R17, R12, RZ ;  /* 0x0000000c110f7210 */ /* 0x000fc60007f3e0ff */
[----:B------:R-:W-:-:S04]  /*2560*/  IMAD.X R12, RZ, RZ, R13, P0 ;  /* 0x000000ffff0c7224 */ /* 0x000fc800000e060d */
[----:B------:R-:W-:Y:S02]  /*2570*/  IMAD.X R17, RZ, RZ, R12, P1 ;  /* 0x000000ffff117224 */ /* 0x000fe400008e060c */
[----:B------:R-:W-:-:S04]  /*2580*/  IMAD.WIDE.U32 R12, R15, c[0x0][0x0], RZ ;  /* 0x000000000f0c7a25 */ /* 0x000fc800078e00ff */
[----:B------:R-:W-:Y:S01]  /*2590*/  IMAD R13, R17, c[0x0][0x0], R13 ;  /* 0x00000000110d7a24 */ /* 0x000fe200078e020d */
[----:B------:R-:W-:Y:S02]  /*25a0*/  IADD3 R19, P0, -R12, R10, RZ ;  /* 0x0000000a0c137210 */ /* 0x000fe40007f1e1ff */
[----:B------:R-:W-:Y:S02]  /*25b0*/  IADD3 R10, P2, R15, 0x1, RZ ;  /* 0x000000010f0a7810 */ /* 0x000fe40007f5e0ff */
[C---:B------:R-:W-:Y:S01]  /*25c0*/  IADD3 R16, P1, R19.reuse, -c[0x0][0x0], RZ ;  /* 0x8000000013107a10 */ /* 0x040fe20007f3e0ff */
[----:B------:R-:W-:Y:S01]  /*25d0*/  IMAD.X R21, R18, 0x1, ~R13, P0 ;  /* 0x0000000112157824 */ /* 0x000fe200000e0e0d */
[----:B------:R-:W-:Y:S01]  /*25e0*/  ISETP.GE.U32.AND P0, PT, R19, c[0x0][0x0], PT ;  /* 0x0000000013007a0c */ /* 0x000fe20003f06070 */
[----:B------:R-:W-:-:S03]  /*25f0*/  IMAD.X R12, RZ, RZ, R17, P2 ;  /* 0x000000ffff0c7224 */ /* 0x000fc600010e0611 */
[C---:B------:R-:W-:Y:S02]  /*2600*/  ISETP.GE.U32.AND.EX P0, PT, R21.reuse, RZ, PT, P0 ;  /* 0x000000ff1500720c */ /* 0x040fe40003f06100 */
[----:B------:R-:W-:Y:S02]  /*2610*/  IADD3.X R18, R21, -0x1, RZ, P1, !PT ;  /* 0xffffffff15127810 */ /* 0x000fe40000ffe4ff */
[----:B------:R-:W-:Y:S02]  /*2620*/  SEL R16, R16, R19, P0 ;  /* 0x0000001310107207 */ /* 0x000fe40000000000 */
[----:B------:R-:W-:Y:S02]  /*2630*/  SEL R13, R10, R15, P0 ;  /* 0x0000000f0a0d7207 */ /* 0x000fe40000000000 */
[----:B------:R-:W-:Y:S02]  /*2640*/  SEL R15, R18, R21, P0 ;  /* 0x00000015120f7207 */ /* 0x000fe40000000000 */
[----:B------:R-:W-:-:S02]  /*2650*/  SEL R12, R12, R17, P0 ;  /* 0x000000110c0c7207 */ /* 0x000fc40000000000 */
[----:B------:R-:W-:Y:S02]  /*2660*/  ISETP.GE.U32.AND P0, PT, R16, c[0x0][0x0], PT ;  /* 0x0000000010007a0c */ /* 0x000fe40003f06070 */
[----:B------:R-:W-:Y:S02]  /*2670*/  IADD3 R10, P2, R13, 0x1, RZ ;  /* 0x000000010d0a7810 */ /* 0x000fe40007f5e0ff */
[----:B------:R-:W-:Y:S02]  /*2680*/  ISETP.GE.U32.AND.EX P0, PT, R15, RZ, PT, P0 ;  /* 0x000000ff0f00720c */ /* 0x000fe40003f06100 */
[----:B------:R-:W-:Y:S01]  /*2690*/  ISETP.NE.U32.AND P1, PT, RZ, c[0x0][0x0], PT ;  /* 0x00000000ff007a0c */ /* 0x000fe20003f25070 */
[----:B------:R-:W-:Y:S01]  /*26a0*/  IMAD.X R15, RZ, RZ, R12, P2 ;  /* 0x000000ffff0f7224 */ /* 0x000fe200010e060c */
[----:B------:R-:W-:Y:S01]  /*26b0*/  SEL R10, R10, R13, P0 ;  /* 0x0000000d0a0a7207 */ /* 0x000fe20000000000 */
[----:B------:R-:W-:Y:S01]  /*26c0*/  IMAD.MOV.U32 R13, RZ, RZ, 0x0 ;  /* 0x00000000ff0d7424 */ /* 0x000fe200078e00ff */
[----:B------:R-:W-:-:S02]  /*26d0*/  ISETP.NE.AND.EX P1, PT, RZ, RZ, PT, P1 ;  /* 0x000000ffff00720c */ /* 0x000fc40003f25310 */
[----:B------:R-:W-:Y:S01]  /*26e0*/  SEL R15, R15, R12, P0 ;  /* 0x0000000c0f0f7207 */ /* 0x000fe20000000000 */
[----:B------:R-:W-:Y:S01]  /*26f0*/  IMAD.MOV.U32 R12, RZ, RZ, R0 ;  /* 0x000000ffff0c7224 */ /* 0x000fe200078e0000 */
[----:B------:R-:W-:Y:S02]  /*2700*/  SEL R10, R10, 0xffffffff, P1 ;  /* 0xffffffff0a0a7807 */ /* 0x000fe40000800000 */
[----:B------:R-:W-:Y:S01]  /*2710*/  SEL R15, R15, 0xffffffff, P1 ;  /* 0xffffffff0f0f7807 */ /* 0x000fe20000800000 */
[----:B------:R-:W-:Y:S06]  /*2720*/  RET.REL.NODEC R12 `(radix_sort_local) ;  /* 0xffffd8d00c007950 */ /* 0x000fec0003c3ffff */
.L_x_55:
[----:B------:R-:W-:-:S00]  /*2730*/  BRA `(.L_x_55) ;  /* 0xfffffff000007947 */ /* 0x000fc0000383ffff */
[----:B------:R-:W-:-:S00]  /*2740*/  NOP ;  /* 0x0000000000007918 */ /* 0x000fc00000000000 */
        /* <DEDUP_REMOVED lines=11> */
.L_x_1024:


//--------------------- .text.vector_lesser_vec_ref_f32 --------------------------
	.section	.text.vector_lesser_vec_ref_f32,"ax",@progbits
	.sectioninfo	@"SHI_REGISTERS=32"
	.align	128
        .global         vector_lesser_vec_ref_f32
        .type           vector_lesser_vec_ref_f32,@function
        .size           vector_lesser_vec_ref_f32,(.L_x_1025 - vector_lesser_vec_ref_f32)
        .other          vector_lesser_vec_ref_f32,@"STO_CUDA_ENTRY STV_DEFAULT"
vector_lesser_vec_ref_f32:
.text.vector_lesser_vec_ref_f32:
[----:B------:R-:W-:-:S02]  /*0000*/  IMAD.MOV.U32 R1, RZ, RZ, c[0x0][0x28] ;  /* 0x00000a00ff017624 */ /* 0x000fc400078e00ff */
[----:B------:R-:W-:Y:S01]  /*0010*/  IMAD.MOV.U32 R2, RZ, RZ, c[0x0][0x160] ;  /* 0x00005800ff027624 */ /* 0x000fe200078e00ff */
[----:B------:R-:W-:Y:S01]  /*0020*/  ULDC.64 UR12, c[0x0][0x118] ;  /* 0x00004600000c7ab9 */ /* 0x000fe20000000a00 */
[----:B------:R-:W-:-:S05]  /*0030*/  IMAD.MOV.U32 R3, RZ, RZ, c[0x0][0x164] ;  /* 0x00005900ff037624 */ /* 0x000fca00078e00ff */
[----:B------:R0:W2:Y:S04]  /*0040*/  LDG.E.64.CONSTANT R10, [R2.64+0x8] ;  /* 0x0000080c020a7981 */ /* 0x0000a8000c1e9b00 */
[----:B------:R0:W3:Y:S04]  /*0050*/  LDG.E.64.CONSTANT R4, [R2.64+0x10] ;  /* 0x0000100c02047981 */ /* 0x0000e8000c1e9b00 */
[----:B------:R0:W4:Y:S04]  /*0060*/  LDG.E.64.CONSTANT R6, [R2.64+0x18] ;  /* 0x0000180c02067981 */ /* 0x000128000c1e9b00 */
[----:B------:R-:W1:Y:S04]  /*0070*/  S2R R14, SR_TID.X ;  /* 0x00000000000e7919 */ /* 0x000e680000002100 */
[----:B------:R-:W1:Y:S01]  /*0080*/  S2R R9, SR_CTAID.X ;  /* 0x0000000000097919 */ /* 0x000e620000002500 */
[----:B------:R-:W-:Y:S01]  /*0090*/  IMAD.MOV.U32 R15, RZ, RZ, RZ ;  /* 0x000000ffff0f7224 */ /* 0x000fe200078e00ff */
[----:B------:R-:W-:-:S02]  /*00a0*/  ULDC UR4, c[0x0][0x0] ;  /* 0x0000000000047ab9 */ /* 0x000fc40000000800 */
[----:B------:R-:W-:Y:S01]  /*00b0*/  ULDC UR5, c[0x0][0xc] ;  /* 0x0000030000057ab9 */ /* 0x000fe20000000800 */
[----:B------:R-:W-:Y:S01]  /*00c0*/  BSSY B0, `(.L_x_56) ;  /* 0x000003a000007945 */ /* 0x000fe20003800000 */
[----:B------:R0:W5:Y:S01]  /*00d0*/  LDG.E.64.CONSTANT R12, [R2.64] ;  /* 0x0000000c020c7981 */ /* 0x000162000c1e9b00 */
[----:B-1----:R-:W-:Y:S01]  /*00e0*/  IMAD.WIDE.U32 R14, R9, c[0x0][0x0], R14 ;  /* 0x00000000090e7a25 */ /* 0x002fe200078e000e */
[----:B------:R-:W-:Y:S01]  /*00f0*/  UIMAD.WIDE.U32 UR4, UR4, UR5, URZ ;  /* 0x00000005040472a5 */ /* 0x000fe2000f8e003f */
[----:B0-----:R-:W-:Y:S02]  /*0100*/  CS2R R2, SRZ ;  /* 0x0000000000027805 */ /* 0x001fe4000001ff00 */
[----:B------:R-:W-:Y:S01]  /*0110*/  IMAD.MOV.U32 R0, RZ, RZ, RZ ;  /* 0x000000ffff007224 */ /* 0x000fe200078e00ff */
[----:B--2---:R-:W-:-:S04]  /*0120*/  ISETP.GT.U32.AND P0, PT, R10, R14, PT ;  /* 0x0000000e0a00720c */ /* 0x004fc80003f04070 */
[----:B------:R-:W-:Y:S01]  /*0130*/  ISETP.GT.U32.AND.EX P0, PT, R11, R15, PT, P0 ;  /* 0x0000000f0b00720c */ /* 0x000fe20003f04100 */
[----:B---3--:R0:W1:Y:S08]  /*0140*/  R2UR UR8, R4 ;  /* 0x00000000040873c2 */ /* 0x00807000000e0000 */
[----:B------:R2:W3:Y:S01]  /*0150*/  R2UR UR9, R5 ;  /* 0x00000000050973c2 */ /* 0x0004e200000e0000 */
[----:B0-----:R-:W-:-:S07]  /*0160*/  LOP3.LUT R4, RZ, R14, RZ, 0x33, !PT ;  /* 0x0000000eff047212 */ /* 0x001fce00078e33ff */
[----:B----4-:R0:W4:Y:S01]  /*0170*/  R2UR UR10, R6 ;  /* 0x00000000060a73c2 */ /* 0x01012200000e0000 */
[----:B--2---:R-:W-:-:S07]  /*0180*/  IMAD.MOV.U32 R5, RZ, RZ, RZ ;  /* 0x000000ffff057224 */ /* 0x004fce00078e00ff */
[----:B------:R2:W1:Y:S01]  /*0190*/  R2UR UR11, R7 ;  /* 0x00000000070b73c2 */ /* 0x00046200000e0000 */
[----:B0-----:R-:W-:Y:S01]  /*01a0*/  LOP3.LUT R6, RZ, R15, RZ, 0x33, !PT ;  /* 0x0000000fff067212 */ /* 0x001fe200078e33ff */
[----:B-1234-:R-:W-:Y:S06]  /*01b0*/  @!P0 BRA `(.L_x_57) ;  /* 0x000002a000008947 */ /* 0x01efec0003800000 */
[----:B------:R-:W-:Y:S01]  /*01c0*/  ISETP.GT.U32.AND P0, PT, R10, R14, PT ;  /* 0x0000000e0a00720c */ /* 0x000fe20003f04070 */
[----:B------:R-:W-:Y:S03]  /*01d0*/  BSSY B1, `(.L_x_58) ;  /* 0x0000026000017945 */ /* 0x000fe60003800000 */
[----:B------:R-:W-:-:S04]  /*01e0*/  ISETP.GT.U32.AND.EX P0, PT, R11, R15, PT, P0 ;  /* 0x0000000f0b00720c */ /* 0x000fc80003f04100 */
[----:B------:R-:W-:Y:S02]  /*01f0*/  SEL R3, R10, R14, P0 ;  /* 0x0000000e0a037207 */ /* 0x000fe40000000000 */
[----:B------:R-:W-:Y:S02]  /*0200*/  SEL R7, R11, R15, P0 ;  /* 0x0000000f0b077207 */ /* 0x000fe40000000000 */
[----:B------:R-:W-:-:S05]  /*0210*/  IADD3 R16, P0, R3, R4, RZ ;  /* 0x0000000403107210 */ /* 0x000fca0007f1e0ff */
[----:B------:R-:W-:-:S05]  /*0220*/  IMAD.X R7, R7, 0x1, R6, P0 ;  /* 0x0000000107077824 */ /* 0x000fca00000e0606 */
[----:B------:R-:W-:-:S04]  /*0230*/  LOP3.LUT R3, R7, UR5, RZ, 0xfc, !PT ;  /* 0x0000000507037c12 */ /* 0x000fc8000f8efcff */
[----:B------:R-:W-:-:S13]  /*0240*/  ISETP.NE.U32.AND P0, PT, R3, RZ, PT ;  /* 0x000000ff0300720c */ /* 0x000fda0003f05070 */
[----:B------:R-:W-:Y:S05]  /*0250*/  @P0 BRA `(.L_x_59) ;  /* 0x0000014000000947 */ /* 0x000fea0003800000 */
[----:B------:R-:W0:Y:S01]  /*0260*/  I2F.U32.RP R3, UR4 ;  /* 0x0000000400037d06 */ /* 0x000e220008209000 */
[----:B------:R-:W-:Y:S01]  /*0270*/  IMAD R5, RZ, RZ, -UR4 ;  /* 0x80000004ff057e24 */ /* 0x000fe2000f8e02ff */
[----:B------:R-:W-:-:S06]  /*0280*/  ISETP.NE.U32.AND P2, PT, RZ, UR4, PT ;  /* 0x00000004ff007c0c */ /* 0x000fcc000bf45070 */
[----:B0-----:R-:W0:Y:S02]  /*0290*/  MUFU.RCP R3, R3 ;  /* 0x0000000300037308 */ /* 0x001e240000001000 */
[----:B0-----:R-:W-:-:S06]  /*02a0*/  IADD3 R8, R3, 0xffffffe, RZ ;  /* 0x0ffffffe03087810 */ /* 0x001fcc0007ffe0ff */
[----:B------:R0:W1:Y:S02]  /*02b0*/  F2I.FTZ.U32.TRUNC.NTZ R9, R8 ;  /* 0x0000000800097305 */ /* 0x000064000021f000 */
[----:B0-----:R-:W-:Y:S02]  /*02c0*/  IMAD.MOV.U32 R8, RZ, RZ, RZ ;  /* 0x000000ffff087224 */ /* 0x001fe400078e00ff */
[----:B-1----:R-:W-:-:S04]  /*02d0*/  IMAD R5, R5, R9, RZ ;  /* 0x0000000905057224 */ /* 0x002fc800078e02ff */
[----:B------:R-:W-:-:S06]  /*02e0*/  IMAD.HI.U32 R9, R9, R5, R8 ;  /* 0x0000000509097227 */ /* 0x000fcc00078e0008 */
[----:B------:R-:W-:-:S04]  /*02f0*/  IMAD.HI.U32 R8, R9, R16, RZ ;  /* 0x0000001009087227 */ /* 0x000fc800078e00ff */
[----:B------:R-:W-:Y:S02]  /*0300*/  IMAD.MOV R5, RZ, RZ, -R8 ;  /* 0x000000ffff057224 */ /* 0x000fe400078e0a08 */
[----:B------:R-:W-:Y:S02]  /*0310*/  IMAD.MOV.U32 R9, RZ, RZ, RZ ;  /* 0x000000ffff097224 */ /* 0x000fe400078e00ff */
[----:B------:R-:W-:-:S05]  /*0320*/  IMAD R5, R5, UR4, R16 ;  /* 0x0000000405057c24 */ /* 0x000fca000f8e0210 */
[----:B------:R-:W-:-:S13]  /*0330*/  ISETP.GE.U32.AND P0, PT, R5, UR4, PT ;  /* 0x0000000405007c0c */ /* 0x000fda000bf06070 */
[----:B------:R-:W-:Y:S02]  /*0340*/  @P0 IADD3 R5, R5, -UR4, RZ ;  /* 0x8000000405050c10 */ /* 0x000fe4000fffe0ff */
[----:B------:R-:W-:Y:S02]  /*0350*/  @P0 IADD3 R8, R8, 0x1, RZ ;  /* 0x0000000108080810 */ /* 0x000fe40007ffe0ff */
[----:B------:R-:W-:-:S13]  /*0360*/  ISETP.GE.U32.AND P1, PT, R5, UR4, PT ;  /* 0x0000000405007c0c */ /* 0x000fda000bf26070 */
[----:B------:R-:W-:Y:S02]  /*0370*/  @P1 IADD3 R8, R8, 0x1, RZ ;  /* 0x0000000108081810 */ /* 0x000fe40007ffe0ff */
[----:B------:R-:W-:Y:S01]  /*0380*/  @!P2 LOP3.LUT R8, RZ, UR4, RZ, 0x33, !PT ;  /* 0x00000004ff08ac12 */ /* 0x000fe2000f8e33ff */
[----:B------:R-:W-:Y:S05]  /*0390*/  BRA `(.L_x_60) ;  /* 0x0000009000007947 */ /* 0x000fea0003800000 */
.L_x_59:
[----:B------:R-:W-:Y:S02]  /*03a0*/  IMAD.U32 R21, RZ, RZ, UR5 ;  /* 0x00000005ff157e24 */ /* 0x000fe4000f8e00ff */
[----:B------:R-:W-:Y:S01]  /*03b0*/  IMAD.U32 R8, RZ, RZ, UR4 ;  /* 0x00000004ff087e24 */ /* 0x000fe2000f8e00ff */
[----:B------:R-:W-:Y:S01]  /*03c0*/  MOV R8, 0x410 ;  /* 0x0000041000087802 */ /* 0x000fe20000000f00 */
[----:B------:R-:W-:Y:S02]  /*03d0*/  IMAD.U32 R20, RZ, RZ, UR4 ;  /* 0x00000004ff147e24 */ /* 0x000fe4000f8e00ff */
[----:B------:R-:W-:Y:S02]  /*03e0*/  IMAD.U32 R9, RZ, RZ, UR5 ;  /* 0x00000005ff097e24 */ /* 0x000fe4000f8e00ff */
[----:B------:R-:W-:-:S02]  /*03f0*/  IMAD.MOV.U32 R21, RZ, RZ, R16 ;  /* 0x000000ffff157224 */ /* 0x000fc400078e0010 */
[----:B-----5:R-:W-:Y:S05]  /*0400*/  CALL.REL.NOINC `($__internal_2_$__cuda_sm20_div_u64) ;  /* 0x00000d8000007944 */ /* 0x020fea0003c00000 */
[----:B------:R-:W-:Y:S02]  /*0410*/  IMAD.MOV.U32 R8, RZ, RZ, R16 ;  /* 0x000000ffff087224 */ /* 0x000fe400078e0010 */
[----:B------:R-:W-:-:S02]  /*0420*/  IMAD.MOV.U32 R9, RZ, RZ, R7 ;  /* 0x000000ffff097224 */ /* 0x000fc400078e0007 */
.L_x_60:
[----:B------:R-:W-:Y:S05]  /*0430*/  BSYNC B1 ;  /* 0x0000000000017941 */ /* 0x000fea0003800000 */
.L_x_58:
[----:B------:R-:W-:-:S05]  /*0440*/  IADD3 R3, P0, R8, 0x1, RZ ;  /* 0x0000000108037810 */ /* 0x000fca0007f1e0ff */
[----:B------:R-:W-:-:S03]  /*0450*/  IMAD.X R5, RZ, RZ, R9, P0 ;  /* 0x000000ffff057224 */ /* 0x000fc600000e0609 */
.L_x_57:
[----:B------:R-:W-:Y:S05]  /*0460*/  BSYNC B0 ;  /* 0x0000000000007941 */ /* 0x000fea0003800000 */
.L_x_56:
[----:B------:R-:W-:Y:S01]  /*0470*/  IMAD.U32 R7, RZ, RZ, UR11 ;  /* 0x0000000bff077e24 */ /* 0x000fe2000f8e00ff */
[----:B------:R-:W-:Y:S01]  /*0480*/  ISETP.LT.U32.AND P0, PT, R14, UR10, PT ;  /* 0x0000000a0e007c0c */ /* 0x000fe2000bf01070 */
[----:B------:R-:W-:Y:S03]  /*0490*/  BSSY B0, `(.L_x_61) ;  /* 0x000002d000007945 */ /* 0x000fe60003800000 */
[----:B------:R-:W-:-:S13]  /*04a0*/  ISETP.GT.U32.AND.EX P0, PT, R7, R15, PT, P0 ;  /* 0x0000000f0700720c */ /* 0x000fda0003f04100 */
[----:B------:R-:W-:Y:S05]  /*04b0*/  @!P0 BRA `(.L_x_62) ;  /* 0x000002a000008947 */ /* 0x000fea0003800000 */
[----:B------:R-:W-:Y:S01]  /*04c0*/  IMAD.U32 R7, RZ, RZ, UR11 ;  /* 0x0000000bff077e24 */ /* 0x000fe2000f8e00ff */
[----:B------:R-:W-:Y:S01]  /*04d0*/  ISETP.LT.U32.AND P0, PT, R14, UR10, PT ;  /* 0x0000000a0e007c0c */ /* 0x000fe2000bf01070 */
[----:B------:R-:W-:Y:S03]  /*04e0*/  BSSY B1, `(.L_x_63) ;  /* 0x0000025000017945 */ /* 0x000fe60003800000 */
[----:B------:R-:W-:-:S04]  /*04f0*/  ISETP.GT.U32.AND.EX P0, PT, R7, R15, PT, P0 ;  /* 0x0000000f0700720c */ /* 0x000fc80003f04100 */
[----:B------:R-:W-:Y:S02]  /*0500*/  SEL R7, R14, UR10, !P0 ;  /* 0x0000000a0e077c07 */ /* 0x000fe4000c000000 */
[----:B------:R-:W-:Y:S02]  /*0510*/  SEL R9, R15, UR11, !P0 ;  /* 0x0000000b0f097c07 */ /* 0x000fe4000c000000 */
[----:B------:R-:W-:-:S05]  /*0520*/  IADD3 R0, P0, R7, R4, RZ ;  /* 0x0000000407007210 */ /* 0x000fca0007f1e0ff */
[----:B------:R-:W-:-:S05]  /*0530*/  IMAD.X R7, R9, 0x1, R6, P0 ;  /* 0x0000000109077824 */ /* 0x000fca00000e0606 */
[----:B------:R-:W-:-:S04]  /*0540*/  LOP3.LUT R2, R7, UR5, RZ, 0xfc, !PT ;  /* 0x0000000507027c12 */ /* 0x000fc8000f8efcff */
[----:B------:R-:W-:-:S13]  /*0550*/  ISETP.NE.U32.AND P0, PT, R2, RZ, PT ;  /* 0x000000ff0200720c */ /* 0x000fda0003f05070 */
[----:B------:R-:W-:Y:S05]  /*0560*/  @P0 BRA `(.L_x_64) ;  /* 0x0000014000000947 */ /* 0x000fea0003800000 */
[----:B------:R-:W0:Y:S01]  /*0570*/  I2F.U32.RP R2, UR4 ;  /* 0x0000000400027d06 */ /* 0x000e220008209000 */
[----:B------:R-:W-:Y:S01]  /*0580*/  IMAD R9, RZ, RZ, -UR4 ;  /* 0x80000004ff097e24 */ /* 0x000fe2000f8e02ff */
[----:B------:R-:W-:Y:S01]  /*0590*/  ISETP.NE.U32.AND P2, PT, RZ, UR4, PT ;  /* 0x00000004ff007c0c */ /* 0x000fe2000bf45070 */
[----:B------:R-:W-:-:S05]  /*05a0*/  IMAD.MOV.U32 R6, RZ, RZ, RZ ;  /* 0x000000ffff067224 */ /* 0x000fca00078e00ff */
[----:B0-----:R-:W0:Y:S02]  /*05b0*/  MUFU.RCP R2, R2 ;  /* 0x0000000200027308 */ /* 0x001e240000001000 */
[----:B0-----:R-:W-:-:S06]  /*05c0*/  IADD3 R4, R2, 0xffffffe, RZ ;  /* 0x0ffffffe02047810 */ /* 0x001fcc0007ffe0ff */
[----:B------:R-:W0:Y:S02]  /*05d0*/  F2I.FTZ.U32.TRUNC.NTZ R7, R4 ;  /* 0x0000000400077305 */ /* 0x000e24000021f000 */
[----:B0-----:R-:W-:-:S04]  /*05e0*/  IMAD R9, R9, R7, RZ ;  /* 0x0000000709097224 */ /* 0x001fc800078e02ff */
[----:B------:R-:W-:-:S06]  /*05f0*/  IMAD.HI.U32 R9, R7, R9, R6 ;  /* 0x0000000907097227 */ /* 0x000fcc00078e0006 */
[----:B------:R-:W-:-:S04]  /*0600*/  IMAD.HI.U32 R6, R9, R0, RZ ;  /* 0x0000000009067227 */ /* 0x000fc800078e00ff */
[----:B------:R-:W-:-:S04]  /*0610*/  IMAD.MOV R7, RZ, RZ, -R6 ;  /* 0x000000ffff077224 */ /* 0x000fc800078e0a06 */
[----:B------:R-:W-:Y:S02]  /*0620*/  IMAD R0, R7, UR4, R0 ;  /* 0x0000000407007c24 */ /* 0x000fe4000f8e0200 */
[----:B------:R-:W-:-:S03]  /*0630*/  IMAD.MOV.U32 R7, RZ, RZ, RZ ;  /* 0x000000ffff077224 */ /* 0x000fc600078e00ff */
[----:B------:R-:W-:-:S13]  /*0640*/  ISETP.GE.U32.AND P0, PT, R0, UR4, PT ;  /* 0x0000000400007c0c */ /* 0x000fda000bf06070 */
[----:B------:R-:W-:Y:S02]  /*0650*/  @P0 IADD3 R0, R0, -UR4, RZ ;  /* 0x8000000400000c10 */ /* 0x000fe4000fffe0ff */
[----:B------:R-:W-:Y:S02]  /*0660*/  @P0 IADD3 R6, R6, 0x1, RZ ;  /* 0x0000000106060810 */ /* 0x000fe40007ffe0ff */
[----:B------:R-:W-:-:S13]  /*0670*/  ISETP.GE.U32.AND P1, PT, R0, UR4, PT ;  /* 0x0000000400007c0c */ /* 0x000fda000bf26070 */
[----:B------:R-:W-:Y:S02]  /*0680*/  @P1 IADD3 R6, R6, 0x1, RZ ;  /* 0x0000000106061810 */ /* 0x000fe40007ffe0ff */
[----:B------:R-:W-:Y:S01]  /*0690*/  @!P2 LOP3.LUT R6, RZ, UR4, RZ, 0x33, !PT ;  /* 0x00000004ff06ac12 */ /* 0x000fe2000f8e33ff */
[----:B------:R-:W-:Y:S05]  /*06a0*/  BRA `(.L_x_65) ;  /* 0x0000008000007947 */ /* 0x000fea0003800000 */
.L_x_64:
[----:B------:R-:W-:Y:S02]  /*06b0*/  IMAD.U32 R21, RZ, RZ, UR5 ;  /* 0x00000005ff157e24 */ /* 0x000fe4000f8e00ff */
[----:B------:R-:W-:Y:S01]  /*06c0*/  IMAD.U32 R8, RZ, RZ, UR4 ;  /* 0x00000004ff087e24 */ /* 0x000fe2000f8e00ff */
[----:B------:R-:W-:Y:S01]  /*06d0*/  MOV R8, 0x720 ;  /* 0x0000072000087802 */ /* 0x000fe20000000f00 */
[----:B------:R-:W-:Y:S02]  /*06e0*/  IMAD.U32 R20, RZ, RZ, UR4 ;  /* 0x00000004ff147e24 */ /* 0x000fe4000f8e00ff */
[----:B------:R-:W-:Y:S02]  /*06f0*/  IMAD.U32 R9, RZ, RZ, UR5 ;  /* 0x00000005ff097e24 */ /* 0x000fe4000f8e00ff */
[----:B------:R-:W-:-:S02]  /*0700*/  IMAD.MOV.U32 R21, RZ, RZ, R0 ;  /* 0x000000ffff157224 */ /* 0x000fc400078e0000 */
[----:B-----5:R-:W-:Y:S05]  /*0710*/  CALL.REL.NOINC `($__internal_2_$__cuda_sm20_div_u64) ;  /* 0x00000a7000007944 */ /* 0x020fea0003c00000 */
[----:B------:R-:W-:-:S02]  /*0720*/  IMAD.MOV.U32 R6, RZ, RZ, R16 ;  /* 0x000000ffff067224 */ /* 0x000fc400078e0010 */
.L_x_65:
[----:B------:R-:W-:Y:S05]  /*0730*/  BSYNC B1 ;  /* 0x0000000000017941 */ /* 0x000fea0003800000 */
.L_x_63:
[----:B------:R-:W-:-:S05]  /*0740*/  IADD3 R0, P0, R6, 0x1, RZ ;  /* 0x0000000106007810 */ /* 0x000fca0007f1e0ff */
[----:B------:R-:W-:-:S03]  /*0750*/  IMAD.X R2, RZ, RZ, R7, P0 ;  /* 0x000000ffff027224 */ /* 0x000fc600000e0607 */
.L_x_62:
[----:B------:R-:W-:Y:S05]  /*0760*/  BSYNC B0 ;  /* 0x0000000000007941 */ /* 0x000fea0003800000 */
.L_x_61:
[----:B------:R-:W-:-:S04]  /*0770*/  ISETP.LT.U32.AND P0, PT, R3, R0, PT ;  /* 0x000000000300720c */ /* 0x000fc80003f01070 */
[----:B------:R-:W-:-:S04]  /*0780*/  ISETP.LT.U32.AND.EX P0, PT, R5, R2, PT, P0 ;  /* 0x000000020500720c */ /* 0x000fc80003f01100 */
[----:B------:R-:W-:Y:S02]  /*0790*/  SEL R8, R3, R0, P0 ;  /* 0x0000000003087207 */ /* 0x000fe40000000000 */
[----:B------:R-:W-:Y:S02]  /*07a0*/  SEL R9, R5, R2, P0 ;  /* 0x0000000205097207 */ /* 0x000fe40000000000 */
[----:B------:R-:W-:-:S04]  /*07b0*/  ISETP.NE.U32.AND P0, PT, R8, RZ, PT ;  /* 0x000000ff0800720c */ /* 0x000fc80003f05070 */
[----:B------:R-:W-:-:S13]  /*07c0*/  ISETP.NE.AND.EX P0, PT, R9, RZ, PT, P0 ;  /* 0x000000ff0900720c */ /* 0x000fda0003f05300 */
[----:B------:R-:W-:Y:S05]  /*07d0*/  @!P0 EXIT ;  /* 0x000000000000894d */ /* 0x000fea0003800000 */
[----:B------:R-:W-:Y:S01]  /*07e0*/  ISETP.NE.U32.AND P0, PT, R14, RZ, PT ;  /* 0x000000ff0e00720c */ /* 0x000fe20003f05070 */
[----:B------:R-:W-:Y:S01]  /*07f0*/  BSSY B0, `(.L_x_66) ;  /* 0x0000019000007945 */ /* 0x000fe20003800000 */
[----:B-----5:R-:W-:Y:S01]  /*0800*/  LEA R0, P1, R10, R12, 0x2 ;  /* 0x0000000c0a007211 */ /* 0x020fe200078210ff */
[C---:B------:R-:W-:Y:S01]  /*0810*/  IMAD.SHL.U32 R7, R14.reuse, 0x4, RZ ;  /* 0x000000040e077824 */ /* 0x040fe200078e00ff */
[----:B------:R-:W-:Y:S02]  /*0820*/  ISETP.NE.AND.EX P0, PT, R15, RZ, PT, P0 ;  /* 0x000000ff0f00720c */ /* 0x000fe40003f05300 */
[----:B------:R-:W-:Y:S02]  /*0830*/  SHF.L.U64.HI R17, R14, 0x2, R15 ;  /* 0x000000020e117819 */ /* 0x000fe4000001020f */
[----:B------:R-:W-:-:S09]  /*0840*/  LEA.HI.X R2, R10, R13, R11, 0x2, P1 ;  /* 0x0000000d0a027211 */ /* 0x000fd200008f140b */
[----:B------:R-:W-:Y:S05]  /*0850*/  @!P0 BRA `(.L_x_67) ;  /* 0x000000b000008947 */ /* 0x000fea0003800000 */
[----:B------:R-:W-:Y:S02]  /*0860*/  IADD3 R4, P2, R12, R7, RZ ;  /* 0x000000070c047210 */ /* 0x000fe40007f5e0ff */
[----:B------:R-:W-:-:S03]  /*0870*/  ISETP.GT.U32.AND P1, PT, R10, R14, PT ;  /* 0x0000000e0a00720c */ /* 0x000fc60003f24070 */
[----:B------:R-:W-:Y:S01]  /*0880*/  IMAD.X R5, R13, 0x1, R17, P2 ;  /* 0x000000010d057824 */ /* 0x000fe200010e0611 */
[----:B------:R-:W-:Y:S02]  /*0890*/  IADD3 R3, P2, R4, 0x4, RZ ;  /* 0x0000000404037810 */ /* 0x000fe40007f5e0ff */
[----:B------:R-:W-:-:S03]  /*08a0*/  ISETP.GT.U32.AND.EX P1, PT, R11, R15, PT, P1 ;  /* 0x0000000f0b00720c */ /* 0x000fc60003f24110 */
[----:B------:R-:W-:Y:S01]  /*08b0*/  IMAD.X R13, RZ, RZ, R5, P2 ;  /* 0x000000ffff0d7224 */ /* 0x000fe200010e0605 */
[----:B------:R-:W-:Y:S02]  /*08c0*/  SEL R3, R3, R0, P1 ;  /* 0x0000000003037207 */ /* 0x000fe40000800000 */
[----:B------:R-:W-:Y:S02]  /*08d0*/  SEL R4, R4, RZ, P1 ;  /* 0x000000ff04047207 */ /* 0x000fe40000800000 */
[----:B------:R-:W-:Y:S02]  /*08e0*/  SEL R5, R5, RZ, P1 ;  /* 0x000000ff05057207 */ /* 0x000fe40000800000 */
[----:B------:R-:W-:Y:S01]  /*08f0*/  SEL R13, R13, R2, P1 ;  /* 0x000000020d0d7207 */ /* 0x000fe20000800000 */
[----:B------:R-:W-:Y:S05]  /*0900*/  BRA `(.L_x_68) ;  /* 0x0000007000007947 */ /* 0x000fea0003800000 */
.L_x_67:
[----:B------:R-:W-:-:S04]  /*0910*/  ISETP.NE.U32.AND P1, PT, R10, RZ, PT ;  /* 0x000000ff0a00720c */ /* 0x000fc80003f25070 */
[----:B------:R-:W-:-:S04]  /*0920*/  ISETP.NE.AND.EX P1, PT, R11, RZ, PT, P1 ;  /* 0x000000ff0b00720c */ /* 0x000fc80003f25310 */
[----:B------:R-:W-:Y:S02]  /*0930*/  SEL R3, RZ, 0x4, !P1 ;  /* 0x00000004ff037807 */ /* 0x000fe40004800000 */
[----:B------:R-:W-:Y:S02]  /*0940*/  SEL R5, R13, RZ, P1 ;  /* 0x000000ff0d057207 */ /* 0x000fe40000800000 */
[C---:B------:R-:W-:Y:S02]  /*0950*/  IADD3 R3, P2, R12.reuse, R3, RZ ;  /* 0x000000030c037210 */ /* 0x040fe40007f5e0ff */
[----:B------:R-:W-:-:S03]  /*0960*/  SEL R4, R12, RZ, P1 ;  /* 0x000000ff0c047207 */ /* 0x000fc60000800000 */
[----:B------:R-:W-:-:S03]  /*0970*/  IMAD.X R13, RZ, RZ, R13, P2 ;  /* 0x000000ffff0d7224 */ /* 0x000fc600010e060d */
.L_x_68:
[----:B------:R-:W-:Y:S05]  /*0980*/  BSYNC B0 ;  /* 0x0000000000007941 */ /* 0x000fea0003800000 */
.L_x_66:
[----:B------:R-:W-:Y:S01]  /*0990*/  ULEA UR16, UP0, UR10, UR8, 0x2 ;  /* 0x000000080a107291 */ /* 0x000fe2000f80103f */
[----:B------:R-:W-:Y:S03]  /*09a0*/  BSSY B0, `(.L_x_69) ;  /* 0x000001a000007945 */ /* 0x000fe60003800000 */
[----:B------:R-:W-:Y:S01]  /*09b0*/  ULEA.HI.X UR17, UR10, UR9, UR11, 0x2, UP0 ;  /* 0x000000090a117291 */ /* 0x000fe200080f140b */
[----:B------:R-:W-:Y:S05]  /*09c0*/  @!P0 BRA `(.L_x_70) ;  /* 0x000000c000008947 */ /* 0x000fea0003800000 */
[----:B------:R-:W-:Y:S01]  /*09d0*/  IADD3 R10, P1, R7, UR8, RZ ;  /* 0x00000008070a7c10 */ /* 0x000fe2000ff3e0ff */
[----:B------:R-:W-:Y:S01]  /*09e0*/  IMAD.U32 R7, RZ, RZ, UR11 ;  /* 0x0000000bff077e24 */ /* 0x000fe2000f8e00ff */
[----:B------:R-:W-:Y:S02]  /*09f0*/  ISETP.LT.U32.AND P0, PT, R14, UR10, PT ;  /* 0x0000000a0e007c0c */ /* 0x000fe4000bf01070 */
[----:B------:R-:W-:Y:S02]  /*0a00*/  IADD3.X R11, R17, UR9, RZ, P1, !PT ;  /* 0x00000009110b7c10 */ /* 0x000fe40008ffe4ff */
[----:B------:R-:W-:-:S02]  /*0a10*/  IADD3 R6, P1, R10, 0x4, RZ ;  /* 0x000000040a067810 */ /* 0x000fc40007f3e0ff */
[----:B------:R-:W-:-:S03]  /*0a20*/  ISETP.GT.U32.AND.EX P0, PT, R7, R15, PT, P0 ;  /* 0x0000000f0700720c */ /* 0x000fc60003f04100 */
[----:B------:R-:W-:Y:S01]  /*0a30*/  IMAD.X R7, RZ, RZ, R11, P1 ;  /* 0x000000ffff077224 */ /* 0x000fe200008e060b */
[----:B------:R-:W-:Y:S02]  /*0a40*/  SEL R6, R6, UR16, P0 ;  /* 0x0000001006067c07 */ /* 0x000fe40008000000 */
[----:B------:R-:W-:Y:S02]  /*0a50*/  SEL R10, R10, RZ, P0 ;  /* 0x000000ff0a0a7207 */ /* 0x000fe40000000000 */
[----:B------:R-:W-:Y:S02]  /*0a60*/  SEL R11, R11, RZ, P0 ;  /* 0x000000ff0b0b7207 */ /* 0x000fe40000000000 */
[----:B------:R-:W-:Y:S01]  /*0a70*/  SEL R7, R7, UR17, P0 ;  /* 0x0000001107077c07 */ /* 0x000fe20008000000 */
[----:B------:R-:W-:Y:S05]  /*0a80*/  BRA `(.L_x_71) ;  /* 0x000000b000007947 */ /* 0x000fea0003800000 */
.L_x_70:
[----:B------:R-:W-:-:S04]  /*0a90*/  UISETP.NE.U32.AND UP0, UPT, UR10, URZ, UPT ;  /* 0x0000003f0a00728c */ /* 0x000fc8000bf05070 */
[----:B------:R-:W-:-:S04]  /*0aa0*/  UISETP.NE.AND.EX UP0, UPT, UR11, URZ, UPT, UP0 ;  /* 0x0000003f0b00728c */ /* 0x000fc8000bf05300 */
[----:B------:R-:W-:Y:S02]  /*0ab0*/  USEL UR6, URZ, 0x4, !UP0 ;  /* 0x000000043f067887 */ /* 0x000fe4000c000000 */
[----:B------:R-:W-:Y:S02]  /*0ac0*/  USEL UR7, UR8, URZ, UP0 ;  /* 0x0000003f08077287 */ /* 0x000fe40008000000 */
[----:B------:R-:W-:Y:S02]  /*0ad0*/  UIADD3 UR6, UP1, UR8, UR6, URZ ;  /* 0x0000000608067290 */ /* 0x000fe4000ff3e03f */
[----:B------:R-:W-:Y:S02]  /*0ae0*/  USEL UR14, UR9, URZ, UP0 ;  /* 0x0000003f090e7287 */ /* 0x000fe40008000000 */
[----:B------:R-:W-:Y:S01]  /*0af0*/  UIADD3.X UR15, URZ, UR9, URZ, UP1, !UPT ;  /* 0x000000093f0f7290 */ /* 0x000fe20008ffe43f */
[----:B------:R-:W-:Y:S02]  /*0b00*/  IMAD.U32 R10, RZ, RZ, UR7 ;  /* 0x00000007ff0a7e24 */ /* 0x000fe4000f8e00ff */
[----:B------:R-:W-:-:S02]  /*0b10*/  IMAD.U32 R6, RZ, RZ, UR6 ;  /* 0x00000006ff067e24 */ /* 0x000fc4000f8e00ff */
[----:B------:R-:W-:Y:S02]  /*0b20*/  IMAD.U32 R11, RZ, RZ, UR14 ;  /* 0x0000000eff0b7e24 */ /* 0x000fe4000f8e00ff */
[----:B------:R-:W-:-:S02]  /*0b30*/  IMAD.U32 R7, RZ, RZ, UR15 ;  /* 0x0000000fff077e24 */ /* 0x000fc4000f8e00ff */
.L_x_71:
[----:B------:R-:W-:Y:S05]  /*0b40*/  BSYNC B0 ;  /* 0x0000000000007941 */ /* 0x000fea0003800000 */
.L_x_69:
[----:B------:R-:W2:Y:S04]  /*0b50*/  LD.E R15, [R4.64] ;  /* 0x0000000c040f7980 */ /* 0x000ea8000c101900 */
[----:B------:R-:W2:Y:S01]  /*0b60*/  LD.E R10, [R10.64] ;  /* 0x0000000c0a0a7980 */ /* 0x000ea2000c101900 */
[----:B------:R-:W-:-:S04]  /*0b70*/  ISETP.NE.U32.AND P0, PT, R8, 0x1, PT ;  /* 0x000000010800780c */ /* 0x000fc80003f05070 */
[----:B------:R-:W-:Y:S02]  /*0b80*/  ISETP.NE.AND.EX P0, PT, R9, RZ, PT, P0 ;  /* 0x000000ff0900720c */ /* 0x000fe40003f05300 */
[----:B--2---:R-:W-:-:S04]  /*0b90*/  FSETP.GEU.AND P1, PT, R15, R10, PT ;  /* 0x0000000a0f00720b */ /* 0x004fc80003f2e000 */
[----:B------:R-:W-:-:S05]  /*0ba0*/  FSEL R15, R15, R10, !P1 ;  /* 0x0000000a0f0f7208 */ /* 0x000fca0004800000 */
[----:B------:R0:W-:Y:S02]  /*0bb0*/  ST.E [R4.64], R15 ;  /* 0x0000000f04007985 */ /* 0x0001e4000c10190c */
[----:B------:R-:W-:Y:S05]  /*0bc0*/  @!P0 EXIT ;  /* 0x000000000000894d */ /* 0x000fea0003800000 */
[C---:B------:R-:W-:Y:S01]  /*0bd0*/  ISETP.NE.U32.AND P0, PT, R8.reuse, 0x2, PT ;  /* 0x000000020800780c */ /* 0x040fe20003f05070 */
[----:B------:R-:W-:Y:S01]  /*0be0*/  UIADD3 UR8, UP0, UR4, -0x1, URZ ;  /* 0xffffffff04087890 */ /* 0x000fe2000ff1e03f */
[----:B0-----:R-:W-:Y:S01]  /*0bf0*/  IADD3 R4, P1, R8, -0x1, RZ ;  /* 0xffffffff08047810 */ /* 0x001fe20007f3e0ff */
[----:B------:R-:W-:Y:S01]  /*0c00*/  USHF.L.U64.HI UR7, UR4, 0x2, UR5 ;  /* 0x0000000204077899 */ /* 0x000fe20008010205 */
[----:B------:R-:W-:Y:S01]  /*0c10*/  ISETP.NE.AND.EX P0, PT, R9, RZ, PT, P0 ;  /* 0x000000ff0900720c */ /* 0x000fe20003f05300 */
[----:B------:R-:W-:Y:S01]  /*0c20*/  USHF.L.U32 UR6, UR4, 0x2, URZ ;  /* 0x0000000204067899 */ /* 0x000fe2000800063f */
[----:B------:R-:W-:Y:S01]  /*0c30*/  BSSY B0, `(.L_x_72) ;  /* 0x0000036000007945 */ /* 0x000fe20003800000 */
[----:B------:R-:W-:Y:S01]  /*0c40*/  UIADD3.X UR4, UR5, -0x1, URZ, UP0, !UPT ;  /* 0xffffffff05047890 */ /* 0x000fe200087fe43f */
[----:B------:R-:W-:-:S02]  /*0c50*/  LOP3.LUT P2, RZ, R4, 0x1, RZ, 0xc0, !PT ;  /* 0x0000000104ff7812 */ /* 0x000fc4000784c0ff */
[----:B------:R-:W-:-:S07]  /*0c60*/  IADD3.X R8, R9, -0x1, RZ, P1, !PT ;  /* 0xffffffff09087810 */ /* 0x000fce0000ffe4ff */
[----:B------:R-:W-:Y:S05]  /*0c70*/  @!P0 BRA `(.L_x_73) ;  /* 0x0000031000008947 */ /* 0x000fea0003800000 */
[----:B------:R-:W-:-:S02]  /*0c80*/  LOP3.LUT R9, R4, 0xfffffffe, RZ, 0xc0, !PT ;  /* 0xfffffffe04097812 */ /* 0x000fc400078ec0ff */
.L_x_74:
[----:B------:R-:W-:Y:S02]  /*0c90*/  IADD3 R10, P0, -R3, R0, RZ ;  /* 0x00000000030a7210 */ /* 0x000fe40007f1e1ff */
[C---:B------:R-:W-:Y:S02]  /*0ca0*/  IADD3 R4, P1, -R6.reuse, UR16, RZ ;  /* 0x0000001006047c10 */ /* 0x040fe4000ff3e1ff */
[----:B------:R-:W-:Y:S01]  /*0cb0*/  IADD3 R6, P4, R6, UR6, RZ ;  /* 0x0000000606067c10 */ /* 0x000fe2000ff9e0ff */
[----:B------:R-:W-:Y:S01]  /*0cc0*/  IMAD.X R11, R2, 0x1, ~R13, P0 ;  /* 0x00000001020b7824 */ /* 0x000fe200000e0e0d */
[----:B------:R-:W-:Y:S02]  /*0cd0*/  IADD3.X R5, ~R7, UR17, RZ, P1, !PT ;  /* 0x0000001107057c10 */ /* 0x000fe40008ffe5ff */
[----:B------:R-:W-:Y:S02]  /*0ce0*/  IADD3 R17, P3, R3, UR6, RZ ;  /* 0x0000000603117c10 */ /* 0x000fe4000ff7e0ff */
[----:B------:R-:W-:-:S02]  /*0cf0*/  SHF.R.U64 R4, R4, 0x2, R5 ;  /* 0x0000000204047819 */ /* 0x000fc40000001205 */
[----:B------:R-:W-:Y:S02]  /*0d00*/  SHF.R.U64 R10, R10, 0x2, R11 ;  /* 0x000000020a0a7819 */ /* 0x000fe4000000120b */
[----:B------:R-:W-:Y:S02]  /*0d10*/  SHF.R.U32.HI R3, RZ, 0x2, R5 ;  /* 0x00000002ff037819 */ /* 0x000fe40000011605 */
[----:B------:R-:W-:Y:S02]  /*0d20*/  ISETP.GT.U32.AND P1, PT, R4, UR8, PT ;  /* 0x0000000804007c0c */ /* 0x000fe4000bf24070 */
[----:B------:R-:W-:Y:S02]  /*0d30*/  ISETP.GT.U32.AND P0, PT, R10, UR8, PT ;  /* 0x000000080a007c0c */ /* 0x000fe4000bf04070 */
[----:B------:R-:W-:Y:S02]  /*0d40*/  IADD3.X R7, R7, UR7, RZ, P4, !PT ;  /* 0x0000000707077c10 */ /* 0x000fe4000a7fe4ff */
[----:B------:R-:W-:-:S02]  /*0d50*/  IADD3.X R13, R13, UR7, RZ, P3, !PT ;  /* 0x000000070d0d7c10 */ /* 0x000fc40009ffe4ff */
[----:B------:R-:W-:Y:S02]  /*0d60*/  SHF.R.U32.HI R5, RZ, 0x2, R11 ;  /* 0x00000002ff057819 */ /* 0x000fe4000001160b */
[----:B------:R-:W-:Y:S02]  /*0d70*/  IADD3 R10, P4, R6, -0x4, RZ ;  /* 0xfffffffc060a7810 */ /* 0x000fe40007f9e0ff */
[----:B------:R-:W-:Y:S02]  /*0d80*/  IADD3 R4, P3, R17, -0x4, RZ ;  /* 0xfffffffc11047810 */ /* 0x000fe40007f7e0ff */
[----:B------:R-:W-:Y:S02]  /*0d90*/  ISETP.GT.U32.AND.EX P1, PT, R3, UR4, PT, P1 ;  /* 0x0000000403007c0c */ /* 0x000fe4000bf24110 */
[----:B------:R-:W-:Y:S02]  /*0da0*/  ISETP.GT.U32.AND.EX P0, PT, R5, UR4, PT, P0 ;  /* 0x0000000405007c0c */ /* 0x000fe4000bf04100 */
[----:B------:R-:W-:-:S02]  /*0db0*/  IADD3.X R3, R7, -0x1, RZ, P4, !PT ;  /* 0xffffffff07037810 */ /* 0x000fc400027fe4ff */
[----:B------:R-:W-:Y:S02]  /*0dc0*/  IADD3.X R5, R13, -0x1, RZ, P3, !PT ;  /* 0xffffffff0d057810 */ /* 0x000fe40001ffe4ff */
[----:B------:R-:W-:Y:S02]  /*0dd0*/  SEL R10, R10, RZ, P1 ;  /* 0x000000ff0a0a7207 */ /* 0x000fe40000800000 */
[----:B------:R-:W-:Y:S02]  /*0de0*/  SEL R11, R3, RZ, P1 ;  /* 0x000000ff030b7207 */ /* 0x000fe40000800000 */
[----:B------:R-:W-:Y:S02]  /*0df0*/  SEL R4, R4, RZ, P0 ;  /* 0x000000ff04047207 */ /* 0x000fe40000000000 */
[----:B------:R-:W-:Y:S01]  /*0e00*/  SEL R5, R5, RZ, P0 ;  /* 0x000000ff05057207 */ /* 0x000fe20000000000 */
[----:B------:R-:W2:Y:S04]  /*0e10*/  LD.E R10, [R10.64] ;  /* 0x0000000c0a0a7980 */ /* 0x000ea8000c101900 */
[----:B------:R-:W2:Y:S01]  /*0e20*/  LD.E R15, [R4.64] ;  /* 0x0000000c040f7980 */ /* 0x000ea2000c101900 */
[----:B------:R-:W-:-:S02]  /*0e30*/  SEL R3, R17, R0, P0 ;  /* 0x0000000011037207 */ /* 0x000fc40000000000 */
[----:B------:R-:W-:Y:S02]  /*0e40*/  SEL R6, R6, UR16, P1 ;  /* 0x0000001006067c07 */ /* 0x000fe40008800000 */
[----:B------:R-:W-:Y:S02]  /*0e50*/  SEL R7, R7, UR17, P1 ;  /* 0x0000001107077c07 */ /* 0x000fe40008800000 */
[----:B------:R-:W-:Y:S02]  /*0e60*/  SEL R13, R13, R2, P0 ;  /* 0x000000020d0d7207 */ /* 0x000fe40000000000 */
[----:B------:R-:W-:Y:S02]  /*0e70*/  IADD3 R3, P1, R3, UR6, RZ ;  /* 0x0000000603037c10 */ /* 0x000fe4000ff3e0ff */
[----:B------:R-:W-:Y:S02]  /*0e80*/  IADD3 R6, P3, R6, UR6, RZ ;  /* 0x0000000606067c10 */ /* 0x000fe4000ff7e0ff */
[----:B------:R-:W-:Y:S01]  /*0e90*/  IADD3.X R13, R13, UR7, RZ, P1, !PT ;  /* 0x000000070d0d7c10 */ /* 0x000fe20008ffe4ff */
[----:B------:R-:W-:Y:S01]  /*0ea0*/  IMAD.MOV.U32 R12, RZ, RZ, R3 ;  /* 0x000000ffff0c7224 */ /* 0x000fe200078e0003 */
[----:B------:R-:W-:-:S02]  /*0eb0*/  IADD3.X R7, R7, UR7, RZ, P3, !PT ;  /* 0x0000000707077c10 */ /* 0x000fc40009ffe4ff */
[----:B--2---:R-:W-:-:S04]  /*0ec0*/  FSETP.GEU.AND P0, PT, R15, R10, PT ;  /* 0x0000000a0f00720b */ /* 0x004fc80003f0e000 */
[----:B------:R-:W-:-:S05]  /*0ed0*/  FSEL R15, R15, R10, !P0 ;  /* 0x0000000a0f0f7208 */ /* 0x000fca0004000000 */
[----:B------:R0:W-:Y:S04]  /*0ee0*/  ST.E [R4.64], R15 ;  /* 0x0000000f04007985 */ /* 0x0001e8000c10190c */
[----:B------:R-:W2:Y:S04]  /*0ef0*/  LD.E R10, [R6.64+-0x4] ;  /* 0xfffffc0c060a7980 */ /* 0x000ea8000c101900 */
[----:B------:R-:W2:Y:S02]  /*0f00*/  LD.E R11, [R12.64+-0x4] ;  /* 0xfffffc0c0c0b7980 */ /* 0x000ea4000c101900 */
[----:B--2---:R-:W-:-:S04]  /*0f10*/  FSETP.GEU.AND P0, PT, R11, R10, PT ;  /* 0x0000000a0b00720b */ /* 0x004fc80003f0e000 */
[----:B------:R-:W-:Y:S02]  /*0f20*/  FSEL R11, R11, R10, !P0 ;  /* 0x0000000a0b0b7208 */ /* 0x000fe40004000000 */
[----:B------:R-:W-:-:S03]  /*0f30*/  IADD3 R9, P0, R9, -0x2, RZ ;  /* 0xfffffffe09097810 */ /* 0x000fc60007f1e0ff */
[----:B------:R0:W-:Y:S01]  /*0f40*/  ST.E [R12.64+-0x4], R11 ;  /* 0xfffffc0b0c007985 */ /* 0x0001e2000c10190c */
[----:B------:R-:W-:Y:S02]  /*0f50*/  IADD3.X R8, R8, -0x1, RZ, P0, !PT ;  /* 0xffffffff08087810 */ /* 0x000fe400007fe4ff */
[----:B------:R-:W-:-:S04]  /*0f60*/  ISETP.NE.U32.AND P0, PT, R9, RZ, PT ;  /* 0x000000ff0900720c */ /* 0x000fc80003f05070 */
[----:B------:R-:W-:-:S13]  /*0f70*/  ISETP.NE.AND.EX P0, PT, R8, RZ, PT, P0 ;  /* 0x000000ff0800720c */ /* 0x000fda0003f05300 */
[----:B0-----:R-:W-:Y:S05]  /*0f80*/  @P0 BRA `(.L_x_74) ;  /* 0xfffffd0000000947 */ /* 0x001fea000383ffff */
.L_x_73:
[----:B------:R-:W-:Y:S05]  /*0f90*/  BSYNC B0 ;  /* 0x0000000000007941 */ /* 0x000fea0003800000 */
.L_x_72:
[----:B------:R-:W-:Y:S05]  /*0fa0*/  @!P2 EXIT ;  /* 0x000000000000a94d */ /* 0x000fea0003800000 */
[----:B------:R-:W-:Y:S01]  /*0fb0*/  IADD3 R4, P0, -R3, R0, RZ ;  /* 0x0000000003047210 */ /* 0x000fe20007f1e1ff */
[----:B------:R-:W-:Y:S01]  /*0fc0*/  IMAD.U32 R8, RZ, RZ, UR6 ;  /* 0x00000006ff087e24 */ /* 0x000fe2000f8e00ff */
[----:B------:R-:W-:Y:S01]  /*0fd0*/  IADD3 R0, P1, -R6, UR16, RZ ;  /* 0x0000001006007c10 */ /* 0x000fe2000ff3e1ff */
[----:B------:R-:W-:Y:S02]  /*0fe0*/  IMAD.U32 R11, RZ, RZ, UR6 ;  /* 0x00000006ff0b7e24 */ /* 0x000fe4000f8e00ff */
[----:B------:R-:W-:Y:S01]  /*0ff0*/  IMAD.X R9, R2, 0x1, ~R13, P0 ;  /* 0x0000000102097824 */ /* 0x000fe200000e0e0d */
[----:B------:R-:W-:Y:S02]  /*1000*/  IADD3.X R5, ~R7, UR17, RZ, P1, !PT ;  /* 0x0000001107057c10 */ /* 0x000fe40008ffe5ff */
[----:B------:R-:W-:Y:S01]  /*1010*/  IADD3 R3, P5, P4, R3, -0x4, R8 ;  /* 0xfffffffc03037810 */ /* 0x000fe20007cbe008 */
[----:B------:R-:W-:Y:S01]  /*1020*/  IMAD.U32 R8, RZ, RZ, UR7 ;  /* 0x00000007ff087e24 */ /* 0x000fe2000f8e00ff */
[----:B------:R-:W-:-:S02]  /*1030*/  SHF.R.U64 R2, R4, 0x2, R9 ;  /* 0x0000000204027819 */ /* 0x000fc40000001209 */
[----:B------:R-:W-:Y:S02]  /*1040*/  SHF.R.U64 R0, R0, 0x2, R5 ;  /* 0x0000000200007819 */ /* 0x000fe40000001205 */
[----:B------:R-:W-:Y:S01]  /*1050*/  IADD3 R4, P2, P3, R6, -0x4, R11 ;  /* 0xfffffffc06047810 */ /* 0x000fe20007b5e00b */
[----:B------:R-:W-:Y:S01]  /*1060*/  IMAD.U32 R6, RZ, RZ, UR7 ;  /* 0x00000007ff067e24 */ /* 0x000fe2000f8e00ff */
[----:B------:R-:W-:Y:S02]  /*1070*/  ISETP.GT.U32.AND P0, PT, R2, UR8, PT ;  /* 0x0000000802007c0c */ /* 0x000fe4000bf04070 */
[----:B------:R-:W-:Y:S02]  /*1080*/  ISETP.GT.U32.AND P1, PT, R0, UR8, PT ;  /* 0x0000000800007c0c */ /* 0x000fe4000bf24070 */
[----:B------:R-:W-:Y:S02]  /*1090*/  SHF.R.U32.HI R2, RZ, 0x2, R9 ;  /* 0x00000002ff027819 */ /* 0x000fe40000011609 */
[----:B------:R-:W-:-:S02]  /*10a0*/  SHF.R.U32.HI R0, RZ, 0x2, R5 ;  /* 0x00000002ff007819 */ /* 0x000fc40000011605 */
[----:B------:R-:W-:Y:S02]  /*10b0*/  ISETP.GT.U32.AND.EX P0, PT, R2, UR4, PT, P0 ;  /* 0x0000000402007c0c */ /* 0x000fe4000bf04100 */
[----:B------:R-:W-:Y:S02]  /*10c0*/  ISETP.GT.U32.AND.EX P1, PT, R0, UR4, PT, P1 ;  /* 0x0000000400007c0c */ /* 0x000fe4000bf24110 */
[----:B------:R-:W-:Y:S02]  /*10d0*/  IADD3.X R13, R13, -0x1, R6, P5, P4 ;  /* 0xffffffff0d0d7810 */ /* 0x000fe40002fe8406 */
[----:B------:R-:W-:Y:S02]  /*10e0*/  IADD3.X R7, R7, -0x1, R8, P2, P3 ;  /* 0xffffffff07077810 */ /* 0x000fe400017e6408 */
[----:B------:R-:W-:Y:S02]  /*10f0*/  SEL R2, R3, RZ, P0 ;  /* 0x000000ff03027207 */ /* 0x000fe40000000000 */
[----:B------:R-:W-:-:S02]  /*1100*/  SEL R4, R4, RZ, P1 ;  /* 0x000000ff04047207 */ /* 0x000fc40000800000 */
[----:B------:R-:W-:Y:S02]  /*1110*/  SEL R3, R13, RZ, P0 ;  /* 0x000000ff0d037207 */ /* 0x000fe40000000000 */
[----:B------:R-:W-:-:S03]  /*1120*/  SEL R5, R7, RZ, P1 ;  /* 0x000000ff07057207 */ /* 0x000fc60000800000 */
[----:B------:R-:W2:Y:S04]  /*1130*/  LD.E R7, [R2.64] ;  /* 0x0000000c02077980 */ /* 0x000ea8000c101900 */
[----:B------:R-:W2:Y:S02]  /*1140*/  LD.E R4, [R4.64] ;  /* 0x0000000c04047980 */ /* 0x000ea4000c101900 */
[----:B--2---:R-:W-:-:S04]  /*1150*/  FSETP.GEU.AND P0, PT, R7, R4, PT ;  /* 0x000000040700720b */ /* 0x004fc80003f0e000 */
[----:B------:R-:W-:-:S05]  /*1160*/  FSEL R7, R7, R4, !P0 ;  /* 0x0000000407077208 */ /* 0x000fca0004000000 */
[----:B------:R-:W-:Y:S01]  /*1170*/  ST.E [R2.64], R7 ;  /* 0x0000000702007985 */ /* 0x000fe2000c10190c */
[----:B------:R-:W-:Y:S05]  /*1180*/  EXIT ;  /* 0x000000000000794d */ /* 0x000fea0003800000 */
        .weak           $__internal_2_$__cuda_sm20_div_u64
        .type           $__internal_2_$__cuda_sm20_div_u64,@function
        .size           $__internal_2_$__cuda_sm20_div_u64,(.L_x_1025 - $__internal_2_$__cuda_sm20_div_u64)
$__internal_2_$__cuda_sm20_div_u64:
[----:B------:R-:W-:Y:S02]  /*1190*/  IMAD.MOV.U32 R22, RZ, RZ, R20 ;  /* 0x000000ffff167224 */ /* 0x000fe400078e0014 */
[----:B------:R-:W-:-:S04]  /*11a0*/  IMAD.MOV.U32 R23, RZ, RZ, R9 ;  /* 0x000000ffff177224 */ /* 0x000fc800078e0009 */
[----:B------:R-:W0:Y:S08]  /*11b0*/  I2F.U64.RP R22, R22 ;  /* 0x0000001600167312 */ /* 0x000e300000309000 */
[----:B0-----:R-:W0:Y:S02]  /*11c0*/  MUFU.RCP R16, R22 ;  /* 0x0000001600107308 */ /* 0x001e240000001000 */
[----:B0-----:R-:W-:-:S06]  /*11d0*/  IADD3 R16, R16, 0x1ffffffe, RZ ;  /* 0x1ffffffe10107810 */ /* 0x001fcc0007ffe0ff */
[----:B------:R-:W0:Y:S02]  /*11e0*/  F2I.U64.TRUNC R16, R16 ;  /* 0x0000001000107311 */ /* 0x000e24000020d800 */
[----:B0-----:R-:W-:-:S04]  /*11f0*/  IMAD.WIDE.U32 R18, R16, R20, RZ ;  /* 0x0000001410127225 */ /* 0x001fc800078e00ff */
[----:B------:R-:W-:Y:S01]  /*1200*/  IMAD R19, R16, R9, R19 ;  /* 0x0000000910137224 */ /* 0x000fe200078e0213 */
[----:B------:R-:W-:-:S03]  /*1210*/  IADD3 R25, P0, RZ, -R18, RZ ;  /* 0x80000012ff197210 */ /* 0x000fc60007f1e0ff */
[----:B------:R-:W-:Y:S02]  /*1220*/  IMAD R19, R17, R20, R19 ;  /* 0x0000001411137224 */ /* 0x000fe400078e0213 */
        /* <DEDUP_REMOVED lines=10> */
[----:B------:R-:W-:-:S04]  /*12d0*/  IMAD.WIDE.U32 R16, R19, R20, RZ ;  /* 0x0000001413107225 */ /* 0x000fc800078e00ff */
[----:B------:R-:W-:Y:S01]  /*12e0*/  IMAD R17, R19, R9, R17 ;  /* 0x0000000913117224 */ /* 0x000fe200078e0211 */
[----:B------:R-:W-:-:S03]  /*12f0*/  IADD3 R25, P0, RZ, -R16, RZ ;  /* 0x80000010ff197210 */ /* 0x000fc60007f1e0ff */
[----:B------:R-:W-:Y:S02]  /*1300*/  IMAD R17, R23, R20, R17 ;  /* 0x0000001417117224 */ /* 0x000fe400078e0211 */
        /* <DEDUP_REMOVED lines=9> */
[----:B------:R-:W-:Y:S01]  /*13a0*/  IADD3.X R22, RZ, RZ, R23, P2, P1 ;  /* 0x000000ffff167210 */ /* 0x000fe200017e2417 */
[----:B------:R-:W-:-:S04]  /*13b0*/  IMAD.MOV.U32 R17, RZ, RZ, RZ ;  /* 0x000000ffff117224 */ /* 0x000fc800078e00ff */
[----:B------:R-:W-:-:S04]  /*13c0*/  IMAD.WIDE.U32 R16, R18, R7, R16 ;  /* 0x0000000712107225 */ /* 0x000fc800078e0010 */
[C---:B------:R-:W-:Y:S02]  /*13d0*/  IMAD R23, R22.reuse, R7, RZ ;  /* 0x0000000716177224 */ /* 0x040fe400078e02ff */
[----:B------:R-:W-:-:S04]  /*13e0*/  IMAD.HI.U32 R16, P0, R22, R21, R16 ;  /* 0x0000001516107227 */ /* 0x000fc80007800010 */
[----:B------:R-:W-:Y:S01]  /*13f0*/  IMAD.HI.U32 R19, R22, R7, RZ ;  /* 0x0000000716137227 */ /* 0x000fe200078e00ff */
[----:B------:R-:W-:-:S03]  /*1400*/  IADD3 R23, P1, R23, R16, RZ ;  /* 0x0000001017177210 */ /* 0x000fc60007f3e0ff */
[----:B------:R-:W-:Y:S02]  /*1410*/  IMAD.X R19, RZ, RZ, R19, P0 ;  /* 0x000000ffff137224 */ /* 0x000fe400000e0613 */
[----:B------:R-:W-:-:S04]  /*1420*/  IMAD.WIDE.U32 R16, R23, R20, RZ ;  /* 0x0000001417107225 */ /* 0x000fc800078e00ff */
[----:B------:R-:W-:Y:S01]  /*1430*/  IMAD.X R19, RZ, RZ, R19, P1 ;  /* 0x000000ffff137224 */ /* 0x000fe200008e0613 */
[----:B------:R-:W-:Y:S01]  /*1440*/  IADD3 R21, P1, -R16, R21, RZ ;  /* 0x0000001510157210 */ /* 0x000fe20007f3e1ff */
[----:B------:R-:W-:-:S03]  /*1450*/  IMAD R17, R23, R9, R17 ;  /* 0x0000000917117224 */ /* 0x000fc600078e0211 */
[-C--:B------:R-:W-:Y:S01]  /*1460*/  ISETP.GE.U32.AND P0, PT, R21, R20.reuse, PT ;  /* 0x000000141500720c */ /* 0x080fe20003f06070 */
[----:B------:R-:W-:-:S04]  /*1470*/  IMAD R16, R19, R20, R17 ;  /* 0x0000001413107224 */ /* 0x000fc800078e0211 */
[----:B------:R-:W-:Y:S01]  /*1480*/  IMAD.X R24, R7, 0x1, ~R16, P1 ;  /* 0x0000000107187824 */ /* 0x000fe200008e0e10 */
[----:B------:R-:W-:Y:S02]  /*1490*/  IADD3 R16, P2, R23, 0x1, RZ ;  /* 0x0000000117107810 */ /* 0x000fe40007f5e0ff */
[----:B------:R-:W-:Y:S02]  /*14a0*/  IADD3 R7, P1, -R20, R21, RZ ;  /* 0x0000001514077210 */ /* 0x000fe40007f3e1ff */
[C---:B------:R-:W-:Y:S01]  /*14b0*/  ISETP.GE.U32.AND.EX P0, PT, R24.reuse, R9, PT, P0 ;  /* 0x000000091800720c */ /* 0x040fe20003f06100 */
[----:B------:R-:W-:Y:S02]  /*14c0*/  IMAD.X R18, RZ, RZ, R19, P2 ;  /* 0x000000ffff127224 */ /* 0x000fe400010e0613 */
[----:B------:R-:W-:Y:S01]  /*14d0*/  IMAD.X R22, R24, 0x1, ~R9, P1 ;  /* 0x0000000118167824 */ /* 0x000fe200008e0e09 */
[----:B------:R-:W-:Y:S02]  /*14e0*/  SEL R23, R16, R23, P0 ;  /* 0x0000001710177207 */ /* 0x000fe40000000000 */
[----:B------:R-:W-:-:S02]  /*14f0*/  SEL R7, R7, R21, P0 ;  /* 0x0000001507077207 */ /* 0x000fc40000000000 */
[----:B------:R-:W-:Y:S02]  /*1500*/  SEL R18, R18, R19, P0 ;  /* 0x0000001312127207 */ /* 0x000fe40000000000 */
[----:B------:R-:W-:Y:S02]  /*1510*/  IADD3 R16, P2, R23, 0x1, RZ ;  /* 0x0000000117107810 */ /* 0x000fe40007f5e0ff */
[----:B------:R-:W-:Y:S02]  /*1520*/  SEL R22, R22, R24, P0 ;  /* 0x0000001816167207 */ /* 0x000fe40000000000 */
[----:B------:R-:W-:Y:S01]  /*1530*/  ISETP.GE.U32.AND P0, PT, R7, R20, PT ;  /* 0x000000140700720c */ /* 0x000fe20003f06070 */
[----:B------:R-:W-:Y:S01]  /*1540*/  IMAD.X R7, RZ, RZ, R18, P2 ;  /* 0x000000ffff077224 */ /* 0x000fe200010e0612 */
[----:B------:R-:W-:Y:S02]  /*1550*/  ISETP.NE.U32.AND P1, PT, R20, RZ, PT ;  /* 0x000000ff1400720c */ /* 0x000fe40003f25070 */
[----:B------:R-:W-:-:S02]  /*1560*/  ISETP.GE.U32.AND.EX P0, PT, R22, R9, PT, P0 ;  /* 0x000000091600720c */ /* 0x000fc40003f06100 */
[----:B------:R-:W-:Y:S01]  /*1570*/  ISETP.NE.AND.EX P1, PT, R9, RZ, PT, P1 ;  /* 0x000000ff0900720c */ /* 0x000fe20003f25310 */
[----:B------:R-:W-:Y:S01]  /*1580*/  IMAD.MOV.U32 R9, RZ, RZ, 0x0 ;  /* 0x00000000ff097424 */ /* 0x000fe200078e00ff */
[----:B------:R-:W-:Y:S02]  /*1590*/  SEL R16, R16, R23, P0 ;  /* 0x0000001710107207 */ /* 0x000fe40000000000 */
[----:B------:R-:W-:Y:S02]  /*15a0*/  SEL R7, R7, R18, P0 ;  /* 0x0000001207077207 */ /* 0x000fe40000000000 */
[----:B------:R-:W-:Y:S02]  /*15b0*/  SEL R16, R16, 0xffffffff, P1 ;  /* 0xffffffff10107807 */ /* 0x000fe40000800000 */
[----:B------:R-:W-:Y:S01]  /*15c0*/  SEL R7, R7, 0xffffffff, P1 ;  /* 0xffffffff07077807 */ /* 0x000fe20000800000 */
[----:B------:R-:W-:Y:S06]  /*15d0*/  RET.REL.NODEC R8 `(vector_lesser_vec_ref_f32) ;  /* 0xffffea2008007950 */ /* 0x000fec0003c3ffff */
.L_x_75:
        /* <DEDUP_REMOVED lines=10> */
.L_x_1025:


//--------------------- .text.vector_greater_vec_ref_f32 --------------------------
	.section	.text.vector_greater_vec_ref_f32,"ax",@progbits
	.sectioninfo	@"SHI_REGISTERS=32"
	.align	128
        .global         vector_greater_vec_ref_f32
        .type           vector_greater_vec_ref_f32,@function
        .size           vector_greater_vec_ref_f32,(.L_x_1026 - vector_greater_vec_ref_f32)
        .other          vector_greater_vec_ref_f32,@"STO_CUDA_ENTRY STV_DEFAULT"
vector_greater_vec_ref_f32:
.text.vector_greater_vec_ref_f32:
        /* <DEDUP_REMOVED lines=58> */
.L_x_79:
[----:B------:R-:W-:Y:S02]  /*03a0*/  IMAD.U32 R21, RZ, RZ, UR5 ;  /* 0x00000005ff157e24 */ /* 0x000fe4000f8e00ff */
[----:B------:R-:W-:Y:S01]  /*03b0*/  IMAD.U32 R8, RZ, RZ, UR4 ;  /* 0x00000004ff087e24 */ /* 0x000fe2000f8e00ff */
[----:B------:R-:W-:Y:S01]  /*03c0*/  MOV R8, 0x410 ;  /* 0x0000041000087802 */ /* 0x000fe20000000f00 */
[----:B------:R-:W-:Y:S02]  /*03d0*/  IMAD.U32 R20, RZ, RZ, UR4 ;  /* 0x00000004ff147e24 */ /* 0x000fe4000f8e00ff */
[----:B------:R-:W-:Y:S02]  /*03e0*/  IMAD.U32 R9, RZ, RZ, UR5 ;  /* 0x00000005ff097e24 */ /* 0x000fe4000f8e00ff */
[----:B------:R-:W-:-:S02]  /*03f0*/  IMAD.MOV.U32 R21, RZ, RZ, R16 ;  /* 0x000000ffff157224 */ /* 0x000fc400078e0010 */
[----:B-----5:R-:W-:Y:S05]  /*0400*/  CALL.REL.NOINC `($__internal_3_$__cuda_sm20_div_u64) ;  /* 0x00000d8000007944 */ /* 0x020fea0003c00000 */
[----:B------:R-:W-:Y:S02]  /*0410*/  IMAD.MOV.U32 R8, RZ, RZ, R16 ;  /* 0x000000ffff087224 */ /* 0x000fe400078e0010 */
[----:B------:R-:W-:-:S02]  /*0420*/  IMAD.MOV.U32 R9, RZ, RZ, R7 ;  /* 0x000000ffff097224 */ /* 0x000fc400078e0007 */
.L_x_80:
[----:B------:R-:W-:Y:S05]  /*0430*/  BSYNC B1 ;  /* 0x0000000000017941 */ /* 0x000fea0003800000 */
.L_x_78:
[----:B------:R-:W-:-:S05]  /*0440*/  IADD3 R3, P0, R8, 0x1, RZ ;  /* 0x0000000108037810 */ /* 0x000fca0007f1e0ff */
[----:B------:R-:W-:-:S03]  /*0450*/  IMAD.X R5, RZ, RZ, R9, P0 ;  /* 0x000000ffff057224 */ /* 0x000fc600000e0609 */
.L_x_77:
[----:B------:R-:W-:Y:S05]  /*0460*/  BSYNC B0 ;  /* 0x0000000000007941 */ /* 0x000fea0003800000 */
.L_x_76:
        /* <DEDUP_REMOVED lines=36> */
.L_x_84:
[----:B------:R-:W-:Y:S02]  /*06b0*/  IMAD.U32 R21, RZ, RZ, UR5 ;  /* 0x00000005ff157e24 */ /* 0x000fe4000f8e00ff */
[----:B------:R-:W-:Y:S01]  /*06c0*/  IMAD.U32 R8, RZ, RZ, UR4 ;  /* 0x00000004ff087e24 */ /* 0x000fe2000f8e00ff */
[----:B------:R-:W-:Y:S01]  /*06d0*/  MOV R8, 0x720 ;  /* 0x0000072000087802 */ /* 0x000fe20000000f00 */
[----:B------:R-:W-:Y:S02]  /*06e0*/  IMAD.U32 R20, RZ, RZ, UR4 ;  /* 0x00000004ff147e24 */ /* 0x000fe4000f8e00ff */
[----:B------:R-:W-:Y:S02]  /*06f0*/  IMAD.U32 R9, RZ, RZ, UR5 ;  /* 0x00000005ff097e24 */ /* 0x000fe4000f8e00ff */
[----:B------:R-:W-:-:S02]  /*0700*/  IMAD.MOV.U32 R21, RZ, RZ, R0 ;  /* 0x000000ffff157224 */ /* 0x000fc400078e0000 */
[----:B-----5:R-:W-:Y:S05]  /*0710*/  CALL.REL.NOINC `($__internal_3_$__cuda_sm20_div_u64) ;  /* 0x00000a7000007944 */ /* 0x020fea0003c00000 */
[----:B------:R-:W-:-:S02]  /*0720*/  IMAD.MOV.U32 R6, RZ, RZ, R16 ;  /* 0x000000ffff067224 */ /* 0x000fc400078e0010 */
.L_x_85:
[----:B------:R-:W-:Y:S05]  /*0730*/  BSYNC B1 ;  /* 0x0000000000017941 */ /* 0x000fea0003800000 */
.L_x_83:
[----:B------:R-:W-:-:S05]  /*0740*/  IADD3 R0, P0, R6, 0x1, RZ ;  /* 0x0000000106007810 */ /* 0x000fca0007f1e0ff */
[----:B------:R-:W-:-:S03]  /*0750*/  IMAD.X R2, RZ, RZ, R7, P0 ;  /* 0x000000ffff027224 */ /* 0x000fc600000e0607 */
.L_x_82:
[----:B------:R-:W-:Y:S05]  /*0760*/  BSYNC B0 ;  /* 0x0000000000007941 */ /* 0x000fea0003800000 */
.L_x_81:
        /* <DEDUP_REMOVED lines=26> */
.L_x_87:
[----:B------:R-:W-:-:S04]  /*0910*/  ISETP.NE.U32.AND P1, PT, R10, RZ, PT ;  /* 0x000000ff0a00720c */ /* 0x000fc80003f25070 */
[----:B------:R-:W-:-:S04]  /*0920*/  ISETP.NE.AND.EX P1, PT, R11, RZ, PT, P1 ;  /* 0x000000ff0b00720c */ /* 0x000fc80003f25310 */
[----:B------:R-:W-:Y:S02]  /*0930*/  SEL R3, RZ, 0x4, !P1 ;  /* 0x00000004ff037807 */ /* 0x000fe40004800000 */
[----:B------:R-:W-:Y:S02]  /*0940*/  SEL R5, R13, RZ, P1 ;  /* 0x000000ff0d057207 */ /* 0x000fe40000800000 */
[C---:B------:R-:W-:Y:S02]  /*0950*/  IADD3 R3, P2, R12.reuse, R3, RZ ;  /* 0x000000030c037210 */ /* 0x040fe40007f5e0ff */
[----:B------:R-:W-:-:S03]  /*0960*/  SEL R4, R12, RZ, P1 ;  /* 0x000000ff0c047207 */ /* 0x000fc60000800000 */
[----:B------:R-:W-:-:S03]  /*0970*/  IMAD.X R13, RZ, RZ, R13, P2 ;  /* 0x000000ffff0d7224 */ /* 0x000fc600010e060d */
.L_x_88:
[----:B------:R-:W-:Y:S05]  /*0980*/  BSYNC B0 ;  /* 0x0000000000007941 */ /* 0x000fea0003800000 */
.L_x_86:
        /* <DEDUP_REMOVED lines=16> */
.L_x_90:
        /* <DEDUP_REMOVED lines=11> */
.L_x_91:
[----:B------:R-:W-:Y:S05]  /*0b40*/  BSYNC B0 ;  /* 0x0000000000007941 */ /* 0x000fea0003800000 */
.L_x_89:
[----:B------:R-:W2:Y:S04]  /*0b50*/  LD.E R15, [R4.64] ;  /* 0x0000000c040f7980 */ /* 0x000ea8000c101900 */
[----:B------:R-:W2:Y:S01]  /*0b60*/  LD.E R10, [R10.64] ;  /* 0x0000000c0a0a7980 */ /* 0x000ea2000c101900 */
[----:B------:R-:W-:-:S04]  /*0b70*/  ISETP.NE.U32.AND P0, PT, R8, 0x1, PT ;  /* 0x000000010800780c */ /* 0x000fc80003f05070 */
[----:B------:R-:W-:Y:S02]  /*0b80*/  ISETP.NE.AND.EX P0, PT, R9, RZ, PT, P0 ;  /* 0x000000ff0900720c */ /* 0x000fe40003f05300 */
[----:B--2---:R-:W-:-:S04]  /*0b90*/  FSETP.GT.AND P1, PT, R15, R10, PT ;  /* 0x0000000a0f00720b */ /* 0x004fc80003f24000 */
[----:B------:R-:W-:-:S05]  /*0ba0*/  FSEL R15, R15, R10, P1 ;  /* 0x0000000a0f0f7208 */ /* 0x000fca0000800000 */
        /* <DEDUP_REMOVED lines=14> */
.L_x_94:
        /* <DEDUP_REMOVED lines=35> */
[----:B--2---:R-:W-:-:S04]  /*0ec0*/  FSETP.GT.AND P0, PT, R15, R10, PT ;  /* 0x0000000a0f00720b */ /* 0x004fc80003f04000 */
[----:B------:R-:W-:-:S05]  /*0ed0*/  FSEL R15, R15, R10, P0 ;  /* 0x0000000a0f0f7208 */ /* 0x000fca0000000000 */
[----:B------:R0:W-:Y:S04]  /*0ee0*/  ST.E [R4.64], R15 ;  /* 0x0000000f04007985 */ /* 0x0001e8000c10190c */
[----:B------:R-:W2:Y:S04]  /*0ef0*/  LD.E R10, [R6.64+-0x4] ;  /* 0xfffffc0c060a7980 */ /* 0x000ea8000c101900 */
[----:B------:R-:W2:Y:S02]  /*0f00*/  LD.E R11, [R12.64+-0x4] ;  /* 0xfffffc0c0c0b7980 */ /* 0x000ea4000c101900 */
[----:B--2---:R-:W-:-:S04]  /*0f10*/  FSETP.GT.AND P0, PT, R11, R10, PT ;  /* 0x0000000a0b00720b */ /* 0x004fc80003f04000 */
[----:B------:R-:W-:Y:S02]  /*0f20*/  FSEL R11, R11, R10, P0 ;  /* 0x0000000a0b0b7208 */ /* 0x000fe40000000000 */
[----:B------:R-:W-:-:S03]  /*0f30*/  IADD3 R9, P0, R9, -0x2, RZ ;  /* 0xfffffffe09097810 */ /* 0x000fc60007f1e0ff */
[----:B------:R0:W-:Y:S01]  /*0f40*/  ST.E [R12.64+-0x4], R11 ;  /* 0xfffffc0b0c007985 */ /* 0x0001e2000c10190c */
[----:B------:R-:W-:Y:S02]  /*0f50*/  IADD3.X R8, R8, -0x1, RZ, P0, !PT ;  /* 0xffffffff08087810 */ /* 0x000fe400007fe4ff */
[----:B------:R-:W-:-:S04]  /*0f60*/  ISETP.NE.U32.AND P0, PT, R9, RZ, PT ;  /* 0x000000ff0900720c */ /* 0x000fc80003f05070 */
[----:B------:R-:W-:-:S13]  /*0f70*/  ISETP.NE.AND.EX P0, PT, R8, RZ, PT, P0 ;  /* 0x000000ff0800720c */ /* 0x000fda0003f05300 */
[----:B0-----:R-:W-:Y:S05]  /*0f80*/  @P0 BRA `(.L_x_94) ;  /* 0xfffffd0000000947 */ /* 0x001fea000383ffff */
.L_x_93:
[----:B------:R-:W-:Y:S05]  /*0f90*/  BSYNC B0 ;  /* 0x0000000000007941 */ /* 0x000fea0003800000 */
.L_x_92:
        /* <DEDUP_REMOVED lines=27> */
[----:B--2---:R-:W-:-:S04]  /*1150*/  FSETP.GT.AND P0, PT, R7, R4, PT ;  /* 0x000000040700720b */ /* 0x004fc80003f04000 */
[----:B------:R-:W-:-:S05]  /*1160*/  FSEL R7, R7, R4, P0 ;  /* 0x0000000407077208 */ /* 0x000fca0000000000 */
[----:B------:R-:W-:Y:S01]  /*1170*/  ST.E [R2.64], R7 ;  /* 0x0000000702007985 */ /* 0x000fe2000c10190c */
[----:B------:R-:W-:Y:S05]  /*1180*/  EXIT ;  /* 0x000000000000794d */ /* 0x000fea0003800000 */
        .weak           $__internal_3_$__cuda_sm20_div_u64
        .type           $__internal_3_$__cuda_sm20_div_u64,@function
        .size           $__internal_3_$__cuda_sm20_div_u64,(.L_x_1026 - $__internal_3_$__cuda_sm20_div_u64)
$__internal_3_$__cuda_sm20_div_u64:
        /* <DEDUP_REMOVED lines=68> */
[----:B------:R-:W-:Y:S06]  /*15d0*/  RET.REL.NODEC R8 `(vector_greater_vec_ref_f32) ;  /* 0xffffea2008007950 */ /* 0x000fec0003c3ffff */
.L_x_95:
        /* <DEDUP_REMOVED lines=10> */
.L_x_1026:


//--------------------- .text.vector_powf_vec_ref_f32 --------------------------
	.section	.text.vector_powf_vec_ref_f32,"ax",@progbits
	.sectioninfo	@"SHI_REGISTERS=32"
	.align	128
        .global         vector_powf_vec_ref_f32
        .type           vector_powf_vec_ref_f32,@function
        .size           vector_powf_vec_ref_f32,(.L_x_1027 - vector_powf_vec_ref_f32)
        .other          vector_powf_vec_ref_f32,@"STO_CUDA_ENTRY STV_DEFAULT"
vector_powf_vec_ref_f32:
.text.vector_powf_vec_ref_f32:
        /* <DEDUP_REMOVED lines=58> */
.L_x_99:
[----:B------:R-:W-:Y:S02]  /*03a0*/  IMAD.U32 R21, RZ, RZ, UR5 ;  /* 0x00000005ff157e24 */ /* 0x000fe4000f8e00ff */
[----:B------:R-:W-:Y:S01]  /*03b0*/  IMAD.U32 R8, RZ, RZ, UR4 ;  /* 0x00000004ff087e24 */ /* 0x000fe2000f8e00ff */
[----:B------:R-:W-:Y:S01]  /*03c0*/  MOV R8, 0x410 ;  /* 0x0000041000087802 */ /* 0x000fe20000000f00 */
[----:B------:R-:W-:Y:S02]  /*03d0*/  IMAD.U32 R20, RZ, RZ, UR4 ;  /* 0x00000004ff147e24 */ /* 0x000fe4000f8e00ff */
[----:B------:R-:W-:Y:S02]  /*03e0*/  IMAD.U32 R9, RZ, RZ, UR5 ;  /* 0x00000005ff097e24 */ /* 0x000fe4000f8e00ff */
[----:B------:R-:W-:-:S02]  /*03f0*/  IMAD.MOV.U32 R21, RZ, RZ, R16 ;  /* 0x000000ffff157224 */ /* 0x000fc400078e0010 */
[----:B-----5:R-:W-:Y:S05]  /*0400*/  CALL.REL.NOINC `($__internal_4_$__cuda_sm20_div_u64) ;  /* 0x00000dc000007944 */ /* 0x020fea0003c00000 */
[----:B------:R-:W-:Y:S02]  /*0410*/  IMAD.MOV.U32 R8, RZ, RZ, R16 ;  /* 0x000000ffff087224 */ /* 0x000fe400078e0010 */
[----:B------:R-:W-:-:S02]  /*0420*/  IMAD.MOV.U32 R9, RZ, RZ, R7 ;  /* 0x000000ffff097224 */ /* 0x000fc400078e0007 */
.L_x_100:
[----:B------:R-:W-:Y:S05]  /*0430*/  BSYNC B1 ;  /* 0x0000000000017941 */ /* 0x000fea0003800000 */
.L_x_98:
[----:B------:R-:W-:-:S05]  /*0440*/  IADD3 R3, P0, R8, 0x1, RZ ;  /* 0x0000000108037810 */ /* 0x000fca0007f1e0ff */
[----:B------:R-:W-:-:S03]  /*0450*/  IMAD.X R5, RZ, RZ, R9, P0 ;  /* 0x000000ffff057224 */ /* 0x000fc600000e0609 */
.L_x_97:
[----:B------:R-:W-:Y:S05]  /*0460*/  BSYNC B0 ;  /* 0x0000000000007941 */ /* 0x000fea0003800000 */
.L_x_96:
        /* <DEDUP_REMOVED lines=36> */
.L_x_104:
[----:B------:R-:W-:Y:S02]  /*06b0*/  IMAD.U32 R21, RZ, RZ, UR5 ;  /* 0x00000005ff157e24 */ /* 0x000fe4000f8e00ff */
[----:B------:R-:W-:Y:S01]  /*06c0*/  IMAD.U32 R8, RZ, RZ, UR4 ;  /* 0x00000004ff087e24 */ /* 0x000fe2000f8e00ff */
[----:B------:R-:W-:Y:S01]  /*06d0*/  MOV R8, 0x720 ;  /* 0x0000072000087802 */ /* 0x000fe20000000f00 */
[----:B------:R-:W-:Y:S02]  /*06e0*/  IMAD.U32 R20, RZ, RZ, UR4 ;  /* 0x00000004ff147e24 */ /* 0x000fe4000f8e00ff */
[----:B------:R-:W-:Y:S02]  /*06f0*/  IMAD.U32 R9, RZ, RZ, UR5 ;  /* 0x00000005ff097e24 */ /* 0x000fe4000f8e00ff */
[----:B------:R-:W-:-:S02]  /*0700*/  IMAD.MOV.U32 R21, RZ, RZ, R0 ;  /* 0x000000ffff157224 */ /* 0x000fc400078e0000 */
[----:B-----5:R-:W-:Y:S05]  /*0710*/  CALL.REL.NOINC `($__internal_4_$__cuda_sm20_div_u64) ;  /* 0x00000ab000007944 */ /* 0x020fea0003c00000 */
[----:B------:R-:W-:-:S02]  /*0720*/  IMAD.MOV.U32 R6, RZ, RZ, R16 ;  /* 0x000000ffff067224 */ /* 0x000fc400078e0010 */
.L_x_105:
[----:B------:R-:W-:Y:S05]  /*0730*/  BSYNC B1 ;  /* 0x0000000000017941 */ /* 0x000fea0003800000 */
.L_x_103:
[----:B------:R-:W-:-:S05]  /*0740*/  IADD3 R0, P0, R6, 0x1, RZ ;  /* 0x0000000106007810 */ /* 0x000fca0007f1e0ff */
[----:B------:R-:W-:-:S03]  /*0750*/  IMAD.X R2, RZ, RZ, R7, P0 ;  /* 0x000000ffff027224 */ /* 0x000fc600000e0607 */
.L_x_102:
[----:B------:R-:W-:Y:S05]  /*0760*/  BSYNC B0 ;  /* 0x0000000000007941 */ /* 0x000fea0003800000 */
.L_x_101:
        /* <DEDUP_REMOVED lines=26> */
.L_x_107:
[----:B------:R-:W-:-:S04]  /*0910*/  ISETP.NE.U32.AND P1, PT, R10, RZ, PT ;  /* 0x000000ff0a00720c */ /* 0x000fc80003f25070 */
[----:B------:R-:W-:-:S04]  /*0920*/  ISETP.NE.AND.EX P1, PT, R11, RZ, PT, P1 ;  /* 0x000000ff0b00720c */ /* 0x000fc80003f25310 */
[----:B------:R-:W-:Y:S02]  /*0930*/  SEL R3, RZ, 0x4, !P1 ;  /* 0x00000004ff037807 */ /* 0x000fe40004800000 */
[----:B------:R-:W-:Y:S02]  /*0940*/  SEL R5, R13, RZ, P1 ;  /* 0x000000ff0d057207 */ /* 0x000fe40000800000 */
[C---:B------:R-:W-:Y:S02]  /*0950*/  IADD3 R3, P2, R12.reuse, R3, RZ ;  /* 0x000000030c037210 */ /* 0x040fe40007f5e0ff */
[----:B------:R-:W-:-:S03]  /*0960*/  SEL R4, R12, RZ, P1 ;  /* 0x000000ff0c047207 */ /* 0x000fc60000800000 */
[----:B------:R-:W-:-:S03]  /*0970*/  IMAD.X R13, RZ, RZ, R13, P2 ;  /* 0x000000ffff0d7224 */ /* 0x000fc600010e060d */
.L_x_108:
[----:B------:R-:W-:Y:S05]  /*0980*/  BSYNC B0 ;  /* 0x0000000000007941 */ /* 0x000fea0003800000 */
.L_x_106:
        /* <DEDUP_REMOVED lines=16> */
.L_x_110:
        /* <DEDUP_REMOVED lines=11> */
.L_x_111:
[----:B------:R-:W-:Y:S05]  /*0b40*/  BSYNC B0 ;  /* 0x0000000000007941 */ /* 0x000fea0003800000 */
.L_x_109:
[----:B------:R-:W2:Y:S04]  /*0b50*/  LD.E R12, [R4.64] ;  /* 0x0000000c040c7980 */ /* 0x000ea8000c101900 */
[----:B------:R-:W3:Y:S01]  /*0b60*/  LD.E R10, [R10.64] ;  /* 0x0000000c0a0a7980 */ /* 0x000ee2000c101900 */
[----:B------:R-:W-:-:S04]  /*0b70*/  ISETP.NE.U32.AND P0, PT, R8, 0x1, PT ;  /* 0x000000010800780c */ /* 0x000fc80003f05070 */
[----:B------:R-:W-:Y:S01]  /*0b80*/  ISETP.NE.AND.EX P0, PT, R9, RZ, PT, P0 ;  /* 0x000000ff0900720c */ /* 0x000fe20003f05300 */
[----:B--2---:R-:W3:Y:S02]  /*0b90*/  MUFU.LG2 R15, R12 ;  /* 0x0000000c000f7308 */ /* 0x004ee40000000c00 */
[----:B---3--:R-:W-:-:S06]  /*0ba0*/  FMUL.FTZ R15, R10, R15 ;  /* 0x0000000f0a0f7220 */ /* 0x008fcc0000410000 */
[----:B------:R-:W0:Y:S02]  /*0bb0*/  MUFU.EX2 R15, R15 ;  /* 0x0000000f000f7308 */ /* 0x000e240000000800 */
[----:B0-----:R0:W-:Y:S02]  /*0bc0*/  ST.E [R4.64], R15 ;  /* 0x0000000f04007985 */ /* 0x0011e4000c10190c */
        /* <DEDUP_REMOVED lines=13> */
.L_x_114:
[----:B0-----:R-:W-:Y:S02]  /*0ca0*/  IADD3 R4, P0, -R3, R0, RZ ;  /* 0x0000000003047210 */ /* 0x001fe40007f1e1ff */
[----:B------:R-:W-:-:S03]  /*0cb0*/  IADD3 R10, P3, -R6, UR16, RZ ;  /* 0x00000010060a7c10 */ /* 0x000fc6000ff7e1ff */
[----:B------:R-:W-:Y:S01]  /*0cc0*/  IMAD.X R5, R2, 0x1, ~R13, P0 ;  /* 0x0000000102057824 */ /* 0x000fe200000e0e0d */
[----:B------:R-:W-:Y:S02]  /*0cd0*/  IADD3 R3, P0, R3, UR6, RZ ;  /* 0x0000000603037c10 */ /* 0x000fe4000ff1e0ff */
[----:B------:R-:W-:Y:S02]  /*0ce0*/  IADD3.X R11, ~R7, UR17, RZ, P3, !PT ;  /* 0x00000011070b7c10 */ /* 0x000fe40009ffe5ff */
[--C-:B------:R-:W-:Y:S02]  /*0cf0*/  SHF.R.U64 R4, R4, 0x2, R5.reuse ;  /* 0x0000000204047819 */ /* 0x100fe40000001205 */
[----:B------:R-:W-:Y:S02]  /*0d00*/  IADD3.X R13, R13, UR7, RZ, P0, !PT ;  /* 0x000000070d0d7c10 */ /* 0x000fe400087fe4ff */
[----:B------:R-:W-:Y:S02]  /*0d10*/  ISETP.GT.U32.AND P0, PT, R4, UR8, PT ;  /* 0x0000000804007c0c */ /* 0x000fe4000bf04070 */
[----:B------:R-:W-:-:S02]  /*0d20*/  SHF.R.U32.HI R5, RZ, 0x2, R5 ;  /* 0x00000002ff057819 */ /* 0x000fc40000011605 */
[----:B------:R-:W-:Y:S02]  /*0d30*/  IADD3 R4, P1, R3, -0x4, RZ ;  /* 0xfffffffc03047810 */ /* 0x000fe40007f3e0ff */
[----:B------:R-:W-:Y:S02]  /*0d40*/  ISETP.GT.U32.AND.EX P0, PT, R5, UR4, PT, P0 ;  /* 0x0000000405007c0c */ /* 0x000fe4000bf04100 */
[----:B------:R-:W-:Y:S02]  /*0d50*/  IADD3.X R5, R13, -0x1, RZ, P1, !PT ;  /* 0xffffffff0d057810 */ /* 0x000fe40000ffe4ff */
[----:B------:R-:W-:Y:S02]  /*0d60*/  IADD3 R6, P3, R6, UR6, RZ ;  /* 0x0000000606067c10 */ /* 0x000fe4000ff7e0ff */
[----:B------:R-:W-:Y:S02]  /*0d70*/  SEL R4, R4, RZ, P0 ;  /* 0x000000ff04047207 */ /* 0x000fe40000000000 */
[----:B------:R-:W-:-:S02]  /*0d80*/  SEL R5, R5, RZ, P0 ;  /* 0x000000ff05057207 */ /* 0x000fc40000000000 */
[--C-:B------:R-:W-:Y:S02]  /*0d90*/  SHF.R.U64 R10, R10, 0x2, R11.reuse ;  /* 0x000000020a0a7819 */ /* 0x100fe4000000120b */
[----:B------:R-:W-:Y:S02]  /*0da0*/  IADD3.X R16, R7, UR7, RZ, P3, !PT ;  /* 0x0000000707107c10 */ /* 0x000fe40009ffe4ff */
[----:B------:R-:W2:Y:S01]  /*0db0*/  LD.E R7, [R4.64] ;  /* 0x0000000c04077980 */ /* 0x000ea2000c101900 */
[----:B------:R-:W-:Y:S02]  /*0dc0*/  ISETP.GT.U32.AND P1, PT, R10, UR8, PT ;  /* 0x000000080a007c0c */ /* 0x000fe4000bf24070 */
[----:B------:R-:W-:Y:S02]  /*0dd0*/  SHF.R.U32.HI R11, RZ, 0x2, R11 ;  /* 0x00000002ff0b7819 */ /* 0x000fe4000001160b */
[----:B------:R-:W-:Y:S02]  /*0de0*/  IADD3 R10, P3, R6, -0x4, RZ ;  /* 0xfffffffc060a7810 */ /* 0x000fe40007f7e0ff */
[----:B------:R-:W-:-:S02]  /*0df0*/  ISETP.GT.U32.AND.EX P1, PT, R11, UR4, PT, P1 ;  /* 0x000000040b007c0c */ /* 0x000fc4000bf24110 */
[----:B------:R-:W-:Y:S02]  /*0e00*/  IADD3.X R11, R16, -0x1, RZ, P3, !PT ;  /* 0xffffffff100b7810 */ /* 0x000fe40001ffe4ff */
[----:B------:R-:W-:Y:S02]  /*0e10*/  SEL R10, R10, RZ, P1 ;  /* 0x000000ff0a0a7207 */ /* 0x000fe40000800000 */
[----:B------:R-:W-:-:S05]  /*0e20*/  SEL R11, R11, RZ, P1 ;  /* 0x000000ff0b0b7207 */ /* 0x000fca0000800000 */
[----:B------:R-:W3:Y:S01]  /*0e30*/  LD.E R10, [R10.64] ;  /* 0x0000000c0a0a7980 */ /* 0x000ee2000c101900 */
[----:B------:R-:W-:Y:S02]  /*0e40*/  SEL R3, R3, R0, P0 ;  /* 0x0000000003037207 */ /* 0x000fe40000000000 */
[----:B------:R-:W-:Y:S02]  /*0e50*/  SEL R13, R13, R2, P0 ;  /* 0x000000020d0d7207 */ /* 0x000fe40000000000 */
[----:B------:R-:W-:-:S04]  /*0e60*/  IADD3 R3, P0, R3, UR6, RZ ;  /* 0x0000000603037c10 */ /* 0x000fc8000ff1e0ff */
[----:B------:R-:W-:Y:S02]  /*0e70*/  IADD3.X R13, R13, UR7, RZ, P0, !PT ;  /* 0x000000070d0d7c10 */ /* 0x000fe400087fe4ff */
[----:B------:R-:W-:-:S04]  /*0e80*/  SEL R6, R6, UR16, P1 ;  /* 0x0000001006067c07 */ /* 0x000fc80008800000 */
[----:B------:R-:W-:Y:S01]  /*0e90*/  IADD3 R6, P0, R6, UR6, RZ ;  /* 0x0000000606067c10 */ /* 0x000fe2000ff1e0ff */
[----:B--2---:R-:W3:Y:S02]  /*0ea0*/  MUFU.LG2 R7, R7 ;  /* 0x0000000700077308 */ /* 0x004ee40000000c00 */
[----:B---3--:R-:W-:-:S06]  /*0eb0*/  FMUL.FTZ R12, R10, R7 ;  /* 0x000000070a0c7220 */ /* 0x008fcc0000410000 */
[----:B------:R0:W1:Y:S02]  /*0ec0*/  MUFU.EX2 R15, R12 ;  /* 0x0000000c000f7308 */ /* 0x0000640000000800 */
[----:B0-----:R-:W-:Y:S01]  /*0ed0*/  IMAD.MOV.U32 R12, RZ, RZ, R3 ;  /* 0x000000ffff0c7224 */ /* 0x001fe200078e0003 */
[----:B-1----:R0:W-:Y:S04]  /*0ee0*/  ST.E [R4.64], R15 ;  /* 0x0000000f04007985 */ /* 0x0021e8000c10190c */
[----:B------:R-:W2:Y:S01]  /*0ef0*/  LD.E R14, [R12.64+-0x4] ;  /* 0xfffffc0c0c0e7980 */ /* 0x000ea2000c101900 */
[----:B------:R-:W-:-:S04]  /*0f00*/  SEL R7, R16, UR17, P1 ;  /* 0x0000001110077c07 */ /* 0x000fc80008800000 */
[----:B------:R-:W-:-:S05]  /*0f10*/  IADD3.X R7, R7, UR7, RZ, P0, !PT ;  /* 0x0000000707077c10 */ /* 0x000fca00087fe4ff */
[----:B------:R-:W3:Y:S01]  /*0f20*/  LD.E R10, [R6.64+-0x4] ;  /* 0xfffffc0c060a7980 */ /* 0x000ee2000c101900 */
[----:B------:R-:W-:-:S04]  /*0f30*/  IADD3 R9, P0, R9, -0x2, RZ ;  /* 0xfffffffe09097810 */ /* 0x000fc80007f1e0ff */
[----:B------:R-:W-:Y:S02]  /*0f40*/  IADD3.X R8, R8, -0x1, RZ, P0, !PT ;  /* 0xffffffff08087810 */ /* 0x000fe400007fe4ff */
[----:B------:R-:W-:-:S04]  /*0f50*/  ISETP.NE.U32.AND P0, PT, R9, RZ, PT ;  /* 0x000000ff0900720c */ /* 0x000fc80003f05070 */
[----:B------:R-:W-:Y:S01]  /*0f60*/  ISETP.NE.AND.EX P0, PT, R8, RZ, PT, P0 ;  /* 0x000000ff0800720c */ /* 0x000fe20003f05300 */
[----:B--2---:R-:W3:Y:S02]  /*0f70*/  MUFU.LG2 R11, R14 ;  /* 0x0000000e000b7308 */ /* 0x004ee40000000c00 */
[----:B---3--:R-:W-:-:S06]  /*0f80*/  FMUL.FTZ R10, R10, R11 ;  /* 0x0000000b0a0a7220 */ /* 0x008fcc0000410000 */
[----:B------:R-:W1:Y:S02]  /*0f90*/  MUFU.EX2 R11, R10 ;  /* 0x0000000a000b7308 */ /* 0x000e640000000800 */
[----:B-1----:R0:W-:Y:S02]  /*0fa0*/  ST.E [R12.64+-0x4], R11 ;  /* 0xfffffc0b0c007985 */ /* 0x0021e4000c10190c */
[----:B------:R-:W-:Y:S05]  /*0fb0*/  @P0 BRA `(.L_x_114) ;  /* 0xfffffce000000947 */ /* 0x000fea000383ffff */
.L_x_113:
[----:B------:R-:W-:Y:S05]  /*0fc0*/  BSYNC B0 ;  /* 0x0000000000007941 */ /* 0x000fea0003800000 */
.L_x_112:
[----:B------:R-:W-:Y:S05]  /*0fd0*/  @!P2 EXIT ;  /* 0x000000000000a94d */ /* 0x000fea0003800000 */
[C---:B------:R-:W-:Y:S01]  /*0fe0*/  IADD3 R0, P0, -R3.reuse, R0, RZ ;  /* 0x0000000003007210 */ /* 0x040fe20007f1e1ff */
[----:B0-----:R-:W-:Y:S02]  /*0ff0*/  IMAD.U32 R4, RZ, RZ, UR6 ;  /* 0x00000006ff047e24 */ /* 0x001fe4000f8e00ff */
[----:B------:R-:W-:Y:S02]  /*1000*/  IMAD.U32 R9, RZ, RZ, UR6 ;  /* 0x00000006ff097e24 */ /* 0x000fe4000f8e00ff */
[----:B------:R-:W-:Y:S01]  /*1010*/  IMAD.X R5, R2, 0x1, ~R13, P0 ;  /* 0x0000000102057824 */ /* 0x000fe200000e0e0d */
[----:B------:R-:W-:Y:S01]  /*1020*/  IADD3 R3, P1, P2, R3, -0x4, R4 ;  /* 0xfffffffc03037810 */ /* 0x000fe20007a3e004 */
[----:B------:R-:W-:-:S03]  /*1030*/  IMAD.U32 R4, RZ, RZ, UR7 ;  /* 0x00000007ff047e24 */ /* 0x000fc6000f8e00ff */
[--C-:B------:R-:W-:Y:S02]  /*1040*/  SHF.R.U64 R2, R0, 0x2, R5.reuse ;  /* 0x0000000200027819 */ /* 0x100fe40000001205 */
[----:B------:R-:W-:Y:S02]  /*1050*/  IADD3 R0, P3, -R6, UR16, RZ ;  /* 0x0000001006007c10 */ /* 0x000fe4000ff7e1ff */
[----:B------:R-:W-:Y:S02]  /*1060*/  ISETP.GT.U32.AND P0, PT, R2, UR8, PT ;  /* 0x0000000802007c0c */ /* 0x000fe4000bf04070 */
[----:B------:R-:W-:Y:S02]  /*1070*/  SHF.R.U32.HI R2, RZ, 0x2, R5 ;  /* 0x00000002ff027819 */ /* 0x000fe40000011605 */
[----:B------:R-:W-:Y:S02]  /*1080*/  IADD3.X R5, ~R7, UR17, RZ, P3, !PT ;  /* 0x0000001107057c10 */ /* 0x000fe40009ffe5ff */
[----:B------:R-:W-:-:S02]  /*1090*/  ISETP.GT.U32.AND.EX P0, PT, R2, UR4, PT, P0 ;  /* 0x0000000402007c0c */ /* 0x000fc4000bf04100 */
[----:B------:R-:W-:Y:S02]  /*10a0*/  IADD3.X R13, R13, -0x1, R4, P1, P2 ;  /* 0xffffffff0d0d7810 */ /* 0x000fe40000fe4404 */
[----:B------:R-:W-:Y:S02]  /*10b0*/  SHF.R.U64 R0, R0, 0x2, R5 ;  /* 0x0000000200007819 */ /* 0x000fe40000001205 */
[----:B------:R-:W-:Y:S02]  /*10c0*/  SEL R2, R3, RZ, P0 ;  /* 0x000000ff03027207 */ /* 0x000fe40000000000 */
[----:B------:R-:W-:Y:S02]  /*10d0*/  SEL R3, R13, RZ, P0 ;  /* 0x000000ff0d037207 */ /* 0x000fe40000000000 */
[----:B------:R-:W-:Y:S02]  /*10e0*/  ISETP.GT.U32.AND P0, PT, R0, UR8, PT ;  /* 0x0000000800007c0c */ /* 0x000fe4000bf04070 */
[----:B------:R-:W-:Y:S01]  /*10f0*/  IADD3 R4, P1, P2, R6, -0x4, R9 ;  /* 0xfffffffc06047810 */ /* 0x000fe20007a3e009 */
[----:B------:R-:W2:Y:S01]  /*1100*/  LD.E R0, [R2.64] ;  /* 0x0000000c02007980 */ /* 0x000ea2000c101900 */
[----:B------:R-:W-:Y:S01]  /*1110*/  SHF.R.U32.HI R5, RZ, 0x2, R5 ;  /* 0x00000002ff057819 */ /* 0x000fe20000011605 */
[----:B------:R-:W-:-:S03]  /*1120*/  IMAD.U32 R6, RZ, RZ, UR7 ;  /* 0x00000007ff067e24 */ /* 0x000fc6000f8e00ff */
[----:B------:R-:W-:Y:S02]  /*1130*/  ISETP.GT.U32.AND.EX P0, PT, R5, UR4, PT, P0 ;  /* 0x0000000405007c0c */ /* 0x000fe4000bf04100 */
[----:B------:R-:W-:Y:S02]  /*1140*/  IADD3.X R7, R7, -0x1, R6, P1, P2 ;  /* 0xffffffff07077810 */ /* 0x000fe40000fe4406 */
[----:B------:R-:W-:Y:S02]  /*1150*/  SEL R4, R4, RZ, P0 ;  /* 0x000000ff04047207 */ /* 0x000fe40000000000 */
[----:B------:R-:W-:-:S05]  /*1160*/  SEL R5, R7, RZ, P0 ;  /* 0x000000ff07057207 */ /* 0x000fca0000000000 */
[----:B------:R-:W3:Y:S01]  /*1170*/  LD.E R4, [R4.64] ;  /* 0x0000000c04047980 */ /* 0x000ee2000c101900 */
[----:B--2---:R-:W3:Y:S02]  /*1180*/  MUFU.LG2 R7, R0 ;  /* 0x0000000000077308 */ /* 0x004ee40000000c00 */
[----:B---3--:R-:W-:-:S06]  /*1190*/  FMUL.FTZ R7, R4, R7 ;  /* 0x0000000704077220 */ /* 0x008fcc0000410000 */
[----:B------:R-:W0:Y:S02]  /*11a0*/  MUFU.EX2 R7, R7 ;  /* 0x0000000700077308 */ /* 0x000e240000000800 */
[----:B0-----:R-:W-:Y:S01]  /*11b0*/  ST.E [R2.64], R7 ;  /* 0x0000000702007985 */ /* 0x001fe2000c10190c */
[----:B------:R-:W-:Y:S05]  /*11c0*/  EXIT ;  /* 0x000000000000794d */ /* 0x000fea0003800000 */
        .weak           $__internal_4_$__cuda_sm20_div_u64
        .type           $__internal_4_$__cuda_sm20_div_u64,@function
        .size           $__internal_4_$__cuda_sm20_div_u64,(.L_x_1027 - $__internal_4_$__cuda_sm20_div_u64)
$__internal_4_$__cuda_sm20_div_u64:
        /* <DEDUP_REMOVED lines=68> */
[----:B------:R-:W-:Y:S06]  /*1610*/  RET.REL.NODEC R8 `(vector_powf_vec_ref_f32) ;  /* 0xffffe9e008007950 */ /* 0x000fec0003c3ffff */
.L_x_115:
        /* <DEDUP_REMOVED lines=14> */
.L_x_1027:


//--------------------- .text.vector_div_vec_ref_f32 --------------------------
	.section	.text.vector_div_vec_ref_f32,"ax",@progbits
	.sectioninfo	@"SHI_REGISTERS=32"
	.align	128
        .global         vector_div_vec_ref_f32
        .type           vector_div_vec_ref_f32,@function
        .size           vector_div_vec_ref_f32,(.L_x_1028 - vector_div_vec_ref_f32)
        .other          vector_div_vec_ref_f32,@"STO_CUDA_ENTRY STV_DEFAULT"
vector_div_vec_ref_f32:
.text.vector_div_vec_ref_f32:
        /* <DEDUP_REMOVED lines=58> */
.L_x_119:
[----:B------:R-:W-:Y:S02]  /*03a0*/  IMAD.U32 R21, RZ, RZ, UR5 ;  /* 0x00000005ff157e24 */ /* 0x000fe4000f8e00ff */
[----:B------:R-:W-:Y:S01]  /*03b0*/  IMAD.U32 R8, RZ, RZ, UR4 ;  /* 0x00000004ff087e24 */ /* 0x000fe2000f8e00ff */
[----:B------:R-:W-:Y:S01]  /*03c0*/  MOV R8, 0x410 ;  /* 0x0000041000087802 */ /* 0x000fe20000000f00 */
[----:B------:R-:W-:Y:S02]  /*03d0*/  IMAD.U32 R20, RZ, RZ, UR4 ;  /* 0x00000004ff147e24 */ /* 0x000fe4000f8e00ff */
[----:B------:R-:W-:Y:S02]  /*03e0*/  IMAD.U32 R9, RZ, RZ, UR5 ;  /* 0x00000005ff097e24 */ /* 0x000fe4000f8e00ff */
[----:B------:R-:W-:-:S02]  /*03f0*/  IMAD.MOV.U32 R21, RZ, RZ, R16 ;  /* 0x000000ffff157224 */ /* 0x000fc400078e0010 */
[----:B-----5:R-:W-:Y:S05]  /*0400*/  CALL.REL.NOINC `($__internal_5_$__cuda_sm20_div_u64) ;  /* 0x00000da000007944 */ /* 0x020fea0003c00000 */
[----:B------:R-:W-:Y:S02]  /*0410*/  IMAD.MOV.U32 R8, RZ, RZ, R16 ;  /* 0x000000ffff087224 */ /* 0x000fe400078e0010 */
[----:B------:R-:W-:-:S02]  /*0420*/  IMAD.MOV.U32 R9, RZ, RZ, R7 ;  /* 0x000000ffff097224 */ /* 0x000fc400078e0007 */
.L_x_120:
[----:B------:R-:W-:Y:S05]  /*0430*/  BSYNC B1 ;  /* 0x0000000000017941 */ /* 0x000fea0003800000 */
.L_x_118:
[----:B------:R-:W-:-:S05]  /*0440*/  IADD3 R3, P0, R8, 0x1, RZ ;  /* 0x0000000108037810 */ /* 0x000fca0007f1e0ff */
[----:B------:R-:W-:-:S03]  /*0450*/  IMAD.X R5, RZ, RZ, R9, P0 ;  /* 0x000000ffff057224 */ /* 0x000fc600000e0609 */
.L_x_117:
[----:B------:R-:W-:Y:S05]  /*0460*/  BSYNC B0 ;  /* 0x0000000000007941 */ /* 0x000fea0003800000 */
.L_x_116:
        /* <DEDUP_REMOVED lines=36> */
.L_x_124:
[----:B------:R-:W-:Y:S02]  /*06b0*/  IMAD.U32 R21, RZ, RZ, UR5 ;  /* 0x00000005ff157e24 */ /* 0x000fe4000f8e00ff */
[----:B------:R-:W-:Y:S01]  /*06c0*/  IMAD.U32 R8, RZ, RZ, UR4 ;  /* 0x00000004ff087e24 */ /* 0x000fe2000f8e00ff */
[----:B------:R-:W-:Y:S01]  /*06d0*/  MOV R8, 0x720 ;  /* 0x0000072000087802 */ /* 0x000fe20000000f00 */
[----:B------:R-:W-:Y:S02]  /*06e0*/  IMAD.U32 R20, RZ, RZ, UR4 ;  /* 0x00000004ff147e24 */ /* 0x000fe4000f8e00ff */
[----:B------:R-:W-:Y:S02]  /*06f0*/  IMAD.U32 R9, RZ, RZ, UR5 ;  /* 0x00000005ff097e24 */ /* 0x000fe4000f8e00ff */
[----:B------:R-:W-:-:S02]  /*0700*/  IMAD.MOV.U32 R21, RZ, RZ, R0 ;  /* 0x000000ffff157224 */ /* 0x000fc400078e0000 */
[----:B-----5:R-:W-:Y:S05]  /*0710*/  CALL.REL.NOINC `($__internal_5_$__cuda_sm20_div_u64) ;  /* 0x00000a9000007944 */ /* 0x020fea0003c00000 */
[----:B------:R-:W-:-:S02]  /*0720*/  IMAD.MOV.U32 R6, RZ, RZ, R16 ;  /* 0x000000ffff067224 */ /* 0x000fc400078e0010 */
.L_x_125:
[----:B------:R-:W-:Y:S05]  /*0730*/  BSYNC B1 ;  /* 0x0000000000017941 */ /* 0x000fea0003800000 */
.L_x_123:
[----:B------:R-:W-:-:S05]  /*0740*/  IADD3 R0, P0, R6, 0x1, RZ ;  /* 0x0000000106007810 */ /* 0x000fca0007f1e0ff */
[----:B------:R-:W-:-:S03]  /*0750*/  IMAD.X R2, RZ, RZ, R7, P0 ;  /* 0x000000ffff027224 */ /* 0x000fc600000e0607 */
.L_x_122:
[----:B------:R-:W-:Y:S05]  /*0760*/  BSYNC B0 ;  /* 0x0000000000007941 */ /* 0x000fea0003800000 */
.L_x_121:
        /* <DEDUP_REMOVED lines=26> */
.L_x_127:
[----:B------:R-:W-:-:S04]  /*0910*/  ISETP.NE.U32.AND P1, PT, R10, RZ, PT ;  /* 0x000000ff0a00720c */ /* 0x000fc80003f25070 */
[----:B------:R-:W-:-:S04]  /*0920*/  ISETP.NE.AND.EX P1, PT, R11, RZ, PT, P1 ;  /* 0x000000ff0b00720c */ /* 0x000fc80003f25310 */
[----:B------:R-:W-:Y:S02]  /*0930*/  SEL R3, RZ, 0x4, !P1 ;  /* 0x00000004ff037807 */ /* 0x000fe40004800000 */
[----:B------:R-:W-:Y:S02]  /*0940*/  SEL R9, R13, RZ, P1 ;  /* 0x000000ff0d097207 */ /* 0x000fe40000800000 */
[C---:B------:R-:W-:Y:S02]  /*0950*/  IADD3 R4, P2, R12.reuse, R3, RZ ;  /* 0x000000030c047210 */ /* 0x040fe40007f5e0ff */
[----:B------:R-:W-:-:S03]  /*0960*/  SEL R8, R12, RZ, P1 ;  /* 0x000000ff0c087207 */ /* 0x000fc60000800000 */
[----:B------:R-:W-:-:S03]  /*0970*/  IMAD.X R13, RZ, RZ, R13, P2 ;  /* 0x000000ffff0d7224 */ /* 0x000fc600010e060d */
.L_x_128:
[----:B------:R-:W-:Y:S05]  /*0980*/  BSYNC B0 ;  /* 0x0000000000007941 */ /* 0x000fea0003800000 */
.L_x_126:
        /* <DEDUP_REMOVED lines=16> */
.L_x_130:
        /* <DEDUP_REMOVED lines=11> */
.L_x_131:
[----:B------:R-:W-:Y:S05]  /*0b40*/  BSYNC B0 ;  /* 0x0000000000007941 */ /* 0x000fea0003800000 */
.L_x_129:
[----:B------:R-:W2:Y:S04]  /*0b50*/  LD.E R10, [R10.64] ;  /* 0x0000000c0a0a7980 */ /* 0x000ea8000c101900 */
[----:B------:R-:W3:Y:S01]  /*0b60*/  LD.E R12, [R8.64] ;  /* 0x0000000c080c7980 */ /* 0x000ee2000c101900 */
[----:B------:R-:W-:-:S04]  /*0b70*/  ISETP.NE.U32.AND P0, PT, R7, 0x1, PT ;  /* 0x000000010700780c */ /* 0x000fc80003f05070 */
[----:B------:R-:W-:Y:S01]  /*0b80*/  ISETP.NE.AND.EX P0, PT, R5, RZ, PT, P0 ;  /* 0x000000ff0500720c */ /* 0x000fe20003f05300 */
[----:B--2---:R-:W3:Y:S02]  /*0b90*/  MUFU.RCP R15, R10 ;  /* 0x0000000a000f7308 */ /* 0x004ee40000001000 */
[----:B---3--:R-:W-:-:S05]  /*0ba0*/  FMUL.FTZ R15, R12, R15 ;  /* 0x0000000f0c0f7220 */ /* 0x008fca0000410000 */
[----:B------:R0:W-:Y:S05]  /*0bb0*/  ST.E [R8.64], R15 ;  /* 0x0000000f08007985 */ /* 0x0001ea000c10190c */
[----:B------:R-:W-:Y:S05]  /*0bc0*/  @!P0 EXIT ;  /* 0x000000000000894d */ /* 0x000fea0003800000 */
[C---:B------:R-:W-:Y:S01]  /*0bd0*/  ISETP.NE.U32.AND P0, PT, R7.reuse, 0x2, PT ;  /* 0x000000020700780c */ /* 0x040fe20003f05070 */
[----:B------:R-:W-:Y:S01]  /*0be0*/  UIADD3 UR8, UP0, UR4, -0x1, URZ ;  /* 0xffffffff04087890 */ /* 0x000fe2000ff1e03f */
[----:B------:R-:W-:Y:S01]  /*0bf0*/  IADD3 R7, P1, R7, -0x1, RZ ;  /* 0xffffffff07077810 */ /* 0x000fe20007f3e0ff */
        /* <DEDUP_REMOVED lines=9> */
.L_x_134:
[----:B0-----:R-:W-:Y:S02]  /*0c90*/  IADD3 R8, P0, -R6, UR16, RZ ;  /* 0x0000001006087c10 */ /* 0x001fe4000ff1e1ff */
[----:B------:R-:W-:Y:S02]  /*0ca0*/  IADD3 R10, P3, -R4, R0, RZ ;  /* 0x00000000040a7210 */ /* 0x000fe40007f7e1ff */
[C---:B------:R-:W-:Y:S02]  /*0cb0*/  IADD3.X R9, ~R3.reuse, UR17, RZ, P0, !PT ;  /* 0x0000001103097c10 */ /* 0x040fe400087fe5ff */
[----:B------:R-:W-:Y:S02]  /*0cc0*/  IADD3 R6, P0, R6, UR6, RZ ;  /* 0x0000000606067c10 */ /* 0x000fe4000ff1e0ff */
[----:B------:R-:W-:Y:S02]  /*0cd0*/  SHF.R.U64 R8, R8, 0x2, R9 ;  /* 0x0000000208087819 */ /* 0x000fe40000001209 */
[----:B------:R-:W-:-:S02]  /*0ce0*/  IADD3.X R3, R3, UR7, RZ, P0, !PT ;  /* 0x0000000703037c10 */ /* 0x000fc400087fe4ff */
[----:B------:R-:W-:Y:S02]  /*0cf0*/  ISETP.GT.U32.AND P0, PT, R8, UR8, PT ;  /* 0x0000000808007c0c */ /* 0x000fe4000bf04070 */
[----:B------:R-:W-:Y:S01]  /*0d00*/  SHF.R.U32.HI R8, RZ, 0x2, R9 ;  /* 0x00000002ff087819 */ /* 0x000fe20000011609 */
[----:B------:R-:W-:Y:S01]  /*0d10*/  IMAD.X R9, R2, 0x1, ~R13, P3 ;  /* 0x0000000102097824 */ /* 0x000fe200018e0e0d */
[----:B------:R-:W-:Y:S02]  /*0d20*/  IADD3 R14, P1, R6, -0x4, RZ ;  /* 0xfffffffc060e7810 */ /* 0x000fe40007f3e0ff */
[----:B------:R-:W-:Y:S02]  /*0d30*/  ISETP.GT.U32.AND.EX P0, PT, R8, UR4, PT, P0 ;  /* 0x0000000408007c0c */ /* 0x000fe4000bf04100 */
[----:B------:R-:W-:Y:S02]  /*0d40*/  IADD3.X R8, R3, -0x1, RZ, P1, !PT ;  /* 0xffffffff03087810 */ /* 0x000fe40000ffe4ff */
[----:B------:R-:W-:-:S02]  /*0d50*/  SEL R14, R14, RZ, P0 ;  /* 0x000000ff0e0e7207 */ /* 0x000fc40000000000 */
[----:B------:R-:W-:Y:S02]  /*0d60*/  SEL R15, R8, RZ, P0 ;  /* 0x000000ff080f7207 */ /* 0x000fe40000000000 */
[----:B------:R-:W-:Y:S02]  /*0d70*/  IADD3 R11, P3, R4, UR6, RZ ;  /* 0x00000006040b7c10 */ /* 0x000fe4000ff7e0ff */
[--C-:B------:R-:W-:Y:S01]  /*0d80*/  SHF.R.U64 R4, R10, 0x2, R9.reuse ;  /* 0x000000020a047819 */ /* 0x100fe20000001209 */
[----:B------:R0:W2:Y:S01]  /*0d90*/  LD.E R14, [R14.64] ;  /* 0x0000000c0e0e7980 */ /* 0x0000a2000c101900 */
[----:B------:R-:W-:Y:S02]  /*0da0*/  IADD3.X R13, R13, UR7, RZ, P3, !PT ;  /* 0x000000070d0d7c10 */ /* 0x000fe40009ffe4ff */
[----:B------:R-:W-:Y:S02]  /*0db0*/  ISETP.GT.U32.AND P1, PT, R4, UR8, PT ;  /* 0x0000000804007c0c */ /* 0x000fe4000bf24070 */
[----:B------:R-:W-:-:S02]  /*0dc0*/  SHF.R.U32.HI R4, RZ, 0x2, R9 ;  /* 0x00000002ff047819 */ /* 0x000fc40000011609 */
[----:B------:R-:W-:Y:S02]  /*0dd0*/  IADD3 R8, P3, R11, -0x4, RZ ;  /* 0xfffffffc0b087810 */ /* 0x000fe40007f7e0ff */
[----:B------:R-:W-:Y:S02]  /*0de0*/  ISETP.GT.U32.AND.EX P1, PT, R4, UR4, PT, P1 ;  /* 0x0000000404007c0c */ /* 0x000fe4000bf24110 */
[----:B------:R-:W-:Y:S02]  /*0df0*/  IADD3.X R4, R13, -0x1, RZ, P3, !PT ;  /* 0xffffffff0d047810 */ /* 0x000fe40001ffe4ff */
[----:B------:R-:W-:Y:S02]  /*0e00*/  SEL R8, R8, RZ, P1 ;  /* 0x000000ff08087207 */ /* 0x000fe40000800000 */
[----:B------:R-:W-:-:S05]  /*0e10*/  SEL R9, R4, RZ, P1 ;  /* 0x000000ff04097207 */ /* 0x000fca0000800000 */
[----:B------:R-:W3:Y:S01]  /*0e20*/  LD.E R4, [R8.64] ;  /* 0x0000000c08047980 */ /* 0x000ee2000c101900 */
[----:B------:R-:W-:Y:S02]  /*0e30*/  SEL R6, R6, UR16, P0 ;  /* 0x0000001006067c07 */ /* 0x000fe40008000000 */
[----:B------:R-:W-:Y:S02]  /*0e40*/  SEL R3, R3, UR17, P0 ;  /* 0x0000001103037c07 */ /* 0x000fe40008000000 */
[----:B------:R-:W-:-:S04]  /*0e50*/  IADD3 R6, P0, R6, UR6, RZ ;  /* 0x0000000606067c10 */ /* 0x000fc8000ff1e0ff */
[----:B------:R-:W-:-:S05]  /*0e60*/  IADD3.X R3, R3, UR7, RZ, P0, !PT ;  /* 0x0000000703037c10 */ /* 0x000fca00087fe4ff */
[----:B0-----:R-:W-:Y:S01]  /*0e70*/  IMAD.MOV.U32 R15, RZ, RZ, R3 ;  /* 0x000000ffff0f7224 */ /* 0x001fe200078e0003 */
[----:B------:R-:W-:Y:S01]  /*0e80*/  SEL R13, R13, R2, P1 ;  /* 0x000000020d0d7207 */ /* 0x000fe20000800000 */
[----:B--2---:R0:W3:Y:S02]  /*0e90*/  MUFU.RCP R17, R14 ;  /* 0x0000000e00117308 */ /* 0x0040e40000001000 */
[----:B0-----:R-:W-:Y:S02]  /*0ea0*/  IMAD.MOV.U32 R14, RZ, RZ, R6 ;  /* 0x000000ffff0e7224 */ /* 0x001fe400078e0006 */
[----:B---3--:R-:W-:Y:S01]  /*0eb0*/  FMUL.FTZ R17, R4, R17 ;  /* 0x0000001104117220 */ /* 0x008fe20000410000 */
[----:B------:R-:W-:-:S04]  /*0ec0*/  SEL R4, R11, R0, P1 ;  /* 0x000000000b047207 */ /* 0x000fc80000800000 */
[----:B------:R0:W-:Y:S04]  /*0ed0*/  ST.E [R8.64], R17 ;  /* 0x0000001108007985 */ /* 0x0001e8000c10190c */
[----:B------:R-:W2:Y:S01]  /*0ee0*/  LD.E R10, [R14.64+-0x4] ;  /* 0xfffffc0c0e0a7980 */ /* 0x000ea2000c101900 */
[----:B------:R-:W-:-:S04]  /*0ef0*/  IADD3 R4, P0, R4, UR6, RZ ;  /* 0x0000000604047c10 */ /* 0x000fc8000ff1e0ff */
[----:B------:R-:W-:Y:S01]  /*0f00*/  IADD3.X R13, R13, UR7, RZ, P0, !PT ;  /* 0x000000070d0d7c10 */ /* 0x000fe200087fe4ff */
[----:B------:R-:W-:-:S05]  /*0f10*/  IMAD.MOV.U32 R12, RZ, RZ, R4 ;  /* 0x000000ffff0c7224 */ /* 0x000fca00078e0004 */
[----:B------:R-:W3:Y:S01]  /*0f20*/  LD.E R11, [R12.64+-0x4] ;  /* 0xfffffc0c0c0b7980 */ /* 0x000ee2000c101900 */
[----:B------:R-:W-:-:S04]  /*0f30*/  IADD3 R7, P0, R7, -0x2, RZ ;  /* 0xfffffffe07077810 */ /* 0x000fc80007f1e0ff */
[----:B------:R-:W-:Y:S02]  /*0f40*/  IADD3.X R5, R5, -0x1, RZ, P0, !PT ;  /* 0xffffffff05057810 */ /* 0x000fe400007fe4ff */
[----:B------:R-:W-:-:S04]  /*0f50*/  ISETP.NE.U32.AND P0, PT, R7, RZ, PT ;  /* 0x000000ff0700720c */ /* 0x000fc80003f05070 */
[----:B------:R-:W-:Y:S01]  /*0f60*/  ISETP.NE.AND.EX P0, PT, R5, RZ, PT, P0 ;  /* 0x000000ff0500720c */ /* 0x000fe20003f05300 */
[----:B--2---:R-:W3:Y:S02]  /*0f70*/  MUFU.RCP R10, R10 ;  /* 0x0000000a000a7308 */ /* 0x004ee40000001000 */
[----:B---3--:R-:W-:-:S05]  /*0f80*/  FMUL.FTZ R11, R11, R10 ;  /* 0x0000000a0b0b7220 */ /* 0x008fca0000410000 */
[----:B------:R0:W-:Y:S05]  /*0f90*/  ST.E [R12.64+-0x4], R11 ;  /* 0xfffffc0b0c007985 */ /* 0x0001ea000c10190c */
[----:B------:R-:W-:Y:S05]  /*0fa0*/  @P0 BRA `(.L_x_134) ;  /* 0xfffffce000000947 */ /* 0x000fea000383ffff */
.L_x_133:
[----:B------:R-:W-:Y:S05]  /*0fb0*/  BSYNC B0 ;  /* 0x0000000000007941 */ /* 0x000fea0003800000 */
.L_x_132:
[----:B------:R-:W-:Y:S05]  /*0fc0*/  @!P2 EXIT ;  /* 0x000000000000a94d */ /* 0x000fea0003800000 */
[----:B------:R-:W-:Y:S01]  /*0fd0*/  IADD3 R5, P0, -R6, UR16, RZ ;  /* 0x0000001006057c10 */ /* 0x000fe2000ff1e1ff */
[----:B0-----:R-:W-:Y:S01]  /*0fe0*/  IMAD.U32 R9, RZ, RZ, UR6 ;  /* 0x00000006ff097e24 */ /* 0x001fe2000f8e00ff */
[----:B------:R-:W-:Y:S01]  /*0ff0*/  IADD3 R7, P3, -R4, R0, RZ ;  /* 0x0000000004077210 */ /* 0x000fe20007f7e1ff */
[----:B------:R-:W-:Y:S01]  /*1000*/  IMAD.U32 R10, RZ, RZ, UR7 ;  /* 0x00000007ff0a7e24 */ /* 0x000fe2000f8e00ff */
[----:B------:R-:W-:Y:S02]  /*1010*/  IADD3.X R8, ~R3, UR17, RZ, P0, !PT ;  /* 0x0000001103087c10 */ /* 0x000fe400087fe5ff */
[----:B------:R-:W-:-:S02]  /*1020*/  IADD3 R6, P1, P2, R6, -0x4, R9 ;  /* 0xfffffffc06067810 */ /* 0x000fc40007a3e009 */
[--C-:B------:R-:W-:Y:S02]  /*1030*/  SHF.R.U64 R5, R5, 0x2, R8.reuse ;  /* 0x0000000205057819 */ /* 0x100fe40000001208 */
[----:B------:R-:W-:Y:S01]  /*1040*/  SHF.R.U32.HI R0, RZ, 0x2, R8 ;  /* 0x00000002ff007819 */ /* 0x000fe20000011608 */
[----:B------:R-:W-:Y:S01]  /*1050*/  IMAD.X R8, R2, 0x1, ~R13, P3 ;  /* 0x0000000102087824 */ /* 0x000fe200018e0e0d */
[----:B------:R-:W-:Y:S01]  /*1060*/  ISETP.GT.U32.AND P0, PT, R5, UR8, PT ;  /* 0x0000000805007c0c */ /* 0x000fe2000bf04070 */
[----:B------:R-:W-:Y:S01]  /*1070*/  IMAD.U32 R5, RZ, RZ, UR6 ;  /* 0x00000006ff057e24 */ /* 0x000fe2000f8e00ff */
[----:B------:R-:W-:Y:S02]  /*1080*/  IADD3.X R3, R3, -0x1, R10, P1, P2 ;  /* 0xffffffff03037810 */ /* 0x000fe40000fe440a */
[----:B------:R-:W-:Y:S02]  /*1090*/  ISETP.GT.U32.AND.EX P0, PT, R0, UR4, PT, P0 ;  /* 0x0000000400007c0c */ /* 0x000fe4000bf04100 */
[----:B------:R-:W-:-:S02]  /*10a0*/  SHF.R.U64 R0, R7, 0x2, R8 ;  /* 0x0000000207007819 */ /* 0x000fc40000001208 */
[----:B------:R-:W-:Y:S02]  /*10b0*/  SEL R6, R6, RZ, P0 ;  /* 0x000000ff06067207 */ /* 0x000fe40000000000 */
[----:B------:R-:W-:Y:S02]  /*10c0*/  SEL R7, R3, RZ, P0 ;  /* 0x000000ff03077207 */ /* 0x000fe40000000000 */
[----:B------:R-:W-:Y:S01]  /*10d0*/  IADD3 R2, P1, P2, R4, -0x4, R5 ;  /* 0xfffffffc04027810 */ /* 0x000fe20007a3e005 */
[----:B------:R-:W-:Y:S01]  /*10e0*/  IMAD.U32 R4, RZ, RZ, UR7 ;  /* 0x00000007ff047e24 */ /* 0x000fe2000f8e00ff */
[----:B------:R-:W-:Y:S01]  /*10f0*/  ISETP.GT.U32.AND P0, PT, R0, UR8, PT ;  /* 0x0000000800007c0c */ /* 0x000fe2000bf04070 */
[----:B------:R-:W2:Y:S01]  /*1100*/  LD.E R6, [R6.64] ;  /* 0x0000000c06067980 */ /* 0x000ea2000c101900 */
[----:B------:R-:W-:Y:S02]  /*1110*/  SHF.R.U32.HI R0, RZ, 0x2, R8 ;  /* 0x00000002ff007819 */ /* 0x000fe40000011608 */
[----:B------:R-:W-:-:S02]  /*1120*/  IADD3.X R13, R13, -0x1, R4, P1, P2 ;  /* 0xffffffff0d0d7810 */ /* 0x000fc40000fe4404 */
[----:B------:R-:W-:-:S04]  /*1130*/  ISETP.GT.U32.AND.EX P0, PT, R0, UR4, PT, P0 ;  /* 0x0000000400007c0c */ /* 0x000fc8000bf04100 */
[----:B------:R-:W-:Y:S02]  /*1140*/  SEL R2, R2, RZ, P0 ;  /* 0x000000ff02027207 */ /* 0x000fe40000000000 */
[----:B------:R-:W-:-:S05]  /*1150*/  SEL R3, R13, RZ, P0 ;  /* 0x000000ff0d037207 */ /* 0x000fca0000000000 */
[----:B------:R-:W3:Y:S01]  /*1160*/  LD.E R0, [R2.64] ;  /* 0x0000000c02007980 */ /* 0x000ee2000c101900 */
[----:B--2---:R-:W3:Y:S02]  /*1170*/  MUFU.RCP R5, R6 ;  /* 0x0000000600057308 */ /* 0x004ee40000001000 */
[----:B---3--:R-:W-:-:S05]  /*1180*/  FMUL.FTZ R5, R0, R5 ;  /* 0x0000000500057220 */ /* 0x008fca0000410000 */
[----:B------:R-:W-:Y:S01]  /*1190*/  ST.E [R2.64], R5 ;  /* 0x0000000502007985 */ /* 0x000fe2000c10190c */
[----:B------:R-:W-:Y:S05]  /*11a0*/  EXIT ;  /* 0x000000000000794d */ /* 0x000fea0003800000 */
        .weak           $__internal_5_$__cuda_sm20_div_u64
        .type           $__internal_5_$__cuda_sm20_div_u64,@function
        .size           $__internal_5_$__cuda_sm20_div_u64,(.L_x_1028 - $__internal_5_$__cuda_sm20_div_u64)
$__internal_5_$__cuda_sm20_div_u64:
        /* <DEDUP_REMOVED lines=68> */
[----:B------:R-:W-:Y:S06]  /*15f0*/  RET.REL.NODEC R8 `(vector_div_vec_ref_f32) ;  /* 0xffffea0008007950 */ /* 0x000fec0003c3ffff */
.L_x_135:
        /* <DEDUP_REMOVED lines=16> */
.L_x_1028:


//--------------------- .text.vector_mul_vec_ref_f32 --------------------------
	.section	.text.vector_mul_vec_ref_f32,"ax",@progbits
	.sectioninfo	@"SHI_REGISTERS=32"
	.align	128
        .global         vector_mul_vec_ref_f32
        .type           vector_mul_vec_ref_f32,@function
        .size           vector_mul_vec_ref_f32,(.L_x_1029 - vector_mul_vec_ref_f32)
        .other          vector_mul_vec_ref_f32,@"STO_CUDA_ENTRY STV_DEFAULT"
vector_mul_vec_ref_f32:
.text.vector_mul_vec_ref_f32:
        /* <DEDUP_REMOVED lines=58> */
.L_x_139:
[----:B------:R-:W-:Y:S02]  /*03a0*/  IMAD.U32 R21, RZ, RZ, UR5 ;  /* 0x00000005ff157e24 */ /* 0x000fe4000f8e00ff */
[----:B------:R-:W-:Y:S01]  /*03b0*/  IMAD.U32 R8, RZ, RZ, UR4 ;  /* 0x00000004ff087e24 */ /* 0x000fe2000f8e00ff */
[----:B------:R-:W-:Y:S01]  /*03c0*/  MOV R8, 0x410 ;  /* 0x0000041000087802 */ /* 0x000fe20000000f00 */
[----:B------:R-:W-:Y:S02]  /*03d0*/  IMAD.U32 R20, RZ, RZ, UR4 ;  /* 0x00000004ff147e24 */ /* 0x000fe4000f8e00ff */
[----:B------:R-:W-:Y:S02]  /*03e0*/  IMAD.U32 R9, RZ, RZ, UR5 ;  /* 0x00000005ff097e24 */ /* 0x000fe4000f8e00ff */
[----:B------:R-:W-:-:S02]  /*03f0*/  IMAD.MOV.U32 R21, RZ, RZ, R16 ;  /* 0x000000ffff157224 */ /* 0x000fc400078e0010 */
[----:B-----5:R-:W-:Y:S05]  /*0400*/  CALL.REL.NOINC `($__internal_6_$__cuda_sm20_div_u64) ;  /* 0x00000d4000007944 */ /* 0x020fea0003c00000 */
[----:B------:R-:W-:Y:S02]  /*0410*/  IMAD.MOV.U32 R8, RZ, RZ, R16 ;  /* 0x000000ffff087224 */ /* 0x000fe400078e0010 */
[----:B------:R-:W-:-:S02]  /*0420*/  IMAD.MOV.U32 R9, RZ, RZ, R7 ;  /* 0x000000ffff097224 */ /* 0x000fc400078e0007 */
.L_x_140:
[----:B------:R-:W-:Y:S05]  /*0430*/  BSYNC B1 ;  /* 0x0000000000017941 */ /* 0x000fea0003800000 */
.L_x_138:
[----:B------:R-:W-:-:S05]  /*0440*/  IADD3 R3, P0, R8, 0x1, RZ ;  /* 0x0000000108037810 */ /* 0x000fca0007f1e0ff */
[----:B------:R-:W-:-:S03]  /*0450*/  IMAD.X R5, RZ, RZ, R9, P0 ;  /* 0x000000ffff057224 */ /* 0x000fc600000e0609 */
.L_x_137:
[----:B------:R-:W-:Y:S05]  /*0460*/  BSYNC B0 ;  /* 0x0000000000007941 */ /* 0x000fea0003800000 */
.L_x_136:
        /* <DEDUP_REMOVED lines=36> */
.L_x_144:
[----:B------:R-:W-:Y:S02]  /*06b0*/  IMAD.U32 R21, RZ, RZ, UR5 ;  /* 0x00000005ff157e24 */ /* 0x000fe4000f8e00ff */
[----:B------:R-:W-:Y:S01]  /*06c0*/  IMAD.U32 R8, RZ, RZ, UR4 ;  /* 0x00000004ff087e24 */ /* 0x000fe2000f8e00ff */
[----:B------:R-:W-:Y:S01]  /*06d0*/  MOV R8, 0x720 ;  /* 0x0000072000087802 */ /* 0x000fe20000000f00 */
[----:B------:R-:W-:Y:S02]  /*06e0*/  IMAD.U32 R20, RZ, RZ, UR4 ;  /* 0x00000004ff147e24 */ /* 0x000fe4000f8e00ff */
[----:B------:R-:W-:Y:S02]  /*06f0*/  IMAD.U32 R9, RZ, RZ, UR5 ;  /* 0x00000005ff097e24 */ /* 0x000fe4000f8e00ff */
[----:B------:R-:W-:-:S02]  /*0700*/  IMAD.MOV.U32 R21, RZ, RZ, R0 ;  /* 0x000000ffff157224 */ /* 0x000fc400078e0000 */
[----:B-----5:R-:W-:Y:S05]  /*0710*/  CALL.REL.NOINC `($__internal_6_$__cuda_sm20_div_u64) ;  /* 0x00000a3000007944 */ /* 0x020fea0003c00000 */
[----:B------:R-:W-:-:S02]  /*0720*/  IMAD.MOV.U32 R6, RZ, RZ, R16 ;  /* 0x000000ffff067224 */ /* 0x000fc400078e0010 */
.L_x_145:
[----:B------:R-:W-:Y:S05]  /*0730*/  BSYNC B1 ;  /* 0x0000000000017941 */ /* 0x000fea0003800000 */
.L_x_143:
[----:B------:R-:W-:-:S05]  /*0740*/  IADD3 R0, P0, R6, 0x1, RZ ;  /* 0x0000000106007810 */ /* 0x000fca0007f1e0ff */
[----:B------:R-:W-:-:S03]  /*0750*/  IMAD.X R2, RZ, RZ, R7, P0 ;  /* 0x000000ffff027224 */ /* 0x000fc600000e0607 */
.L_x_142:
[----:B------:R-:W-:Y:S05]  /*0760*/  BSYNC B0 ;  /* 0x0000000000007941 */ /* 0x000fea0003800000 */
.L_x_141:
        /* <DEDUP_REMOVED lines=26> */
.L_x_147:
[----:B------:R-:W-:-:S04]  /*0910*/  ISETP.NE.U32.AND P1, PT, R10, RZ, PT ;  /* 0x000000ff0a00720c */ /* 0x000fc80003f25070 */
[----:B------:R-:W-:-:S04]  /*0920*/  ISETP.NE.AND.EX P1, PT, R11, RZ, PT, P1 ;  /* 0x000000ff0b00720c */ /* 0x000fc80003f25310 */
[----:B------:R-:W-:Y:S02]  /*0930*/  SEL R3, RZ, 0x4, !P1 ;  /* 0x00000004ff037807 */ /* 0x000fe40004800000 */
[----:B------:R-:W-:Y:S02]  /*0940*/  SEL R5, R13, RZ, P1 ;  /* 0x000000ff0d057207 */ /* 0x000fe40000800000 */
[C---:B------:R-:W-:Y:S02]  /*0950*/  IADD3 R3, P2, R12.reuse, R3, RZ ;  /* 0x000000030c037210 */ /* 0x040fe40007f5e0ff */
[----:B------:R-:W-:-:S03]  /*0960*/  SEL R4, R12, RZ, P1 ;  /* 0x000000ff0c047207 */ /* 0x000fc60000800000 */
[----:B------:R-:W-:-:S03]  /*0970*/  IMAD.X R13, RZ, RZ, R13, P2 ;  /* 0x000000ffff0d7224 */ /* 0x000fc600010e060d */
.L_x_148:
[----:B------:R-:W-:Y:S05]  /*0980*/  BSYNC B0 ;  /* 0x0000000000007941 */ /* 0x000fea0003800000 */
.L_x_146:
        /* <DEDUP_REMOVED lines=16> */
.L_x_150:
        /* <DEDUP_REMOVED lines=11> */
.L_x_151:
[----:B------:R-:W-:Y:S05]  /*0b40*/  BSYNC B0 ;  /* 0x0000000000007941 */ /* 0x000fea0003800000 */
.L_x_149:
[----:B------:R-:W2:Y:S04]  /*0b50*/  LD.E R12, [R4.64] ;  /* 0x0000000c040c7980 */ /* 0x000ea8000c101900 */
[----:B------:R-:W2:Y:S01]  /*0b60*/  LD.E R11, [R10.64] ;  /* 0x0000000c0a0b7980 */ /* 0x000ea2000c101900 */
[----:B------:R-:W-:-:S04]  /*0b70*/  ISETP.NE.U32.AND P0, PT, R8, 0x1, PT ;  /* 0x000000010800780c */ /* 0x000fc80003f05070 */
[----:B------:R-:W-:Y:S01]  /*0b80*/  ISETP.NE.AND.EX P0, PT, R9, RZ, PT, P0 ;  /* 0x000000ff0900720c */ /* 0x000fe20003f05300 */
[----:B--2---:R-:W-:-:S05]  /*0b90*/  FMUL.FTZ R15, R12, R11 ;  /* 0x0000000b0c0f7220 */ /* 0x004fca0000410000 */
[----:B------:R0:W-:Y:S07]  /*0ba0*/  ST.E [R4.64], R15 ;  /* 0x0000000f04007985 */ /* 0x0001ee000c10190c */
        /* <DEDUP_REMOVED lines=13> */
.L_x_154:
[----:B------:R-:W-:Y:S02]  /*0c80*/  IADD3 R10, P0, -R3, R0, RZ ;  /* 0x00000000030a7210 */ /* 0x000fe40007f1e1ff */
[C---:B0-----:R-:W-:Y:S02]  /*0c90*/  IADD3 R4, P1, -R6.reuse, UR16, RZ ;  /* 0x0000001006047c10 */ /* 0x041fe4000ff3e1ff */
[----:B------:R-:W-:Y:S01]  /*0ca0*/  IADD3 R6, P4, R6, UR6, RZ ;  /* 0x0000000606067c10 */ /* 0x000fe2000ff9e0ff */
[----:B------:R-:W-:Y:S01]  /*0cb0*/  IMAD.X R11, R2, 0x1, ~R13, P0 ;  /* 0x00000001020b7824 */ /* 0x000fe200000e0e0d */
[----:B------:R-:W-:Y:S02]  /*0cc0*/  IADD3.X R5, ~R7, UR17, RZ, P1, !PT ;  /* 0x0000001107057c10 */ /* 0x000fe40008ffe5ff */
[----:B------:R-:W-:Y:S02]  /*0cd0*/  IADD3 R15, P3, R3, UR6, RZ ;  /* 0x00000006030f7c10 */ /* 0x000fe4000ff7e0ff */
[----:B------:R-:W-:-:S02]  /*0ce0*/  SHF.R.U64 R4, R4, 0x2, R5 ;  /* 0x0000000204047819 */ /* 0x000fc40000001205 */
[----:B------:R-:W-:Y:S02]  /*0cf0*/  SHF.R.U64 R10, R10, 0x2, R11 ;  /* 0x000000020a0a7819 */ /* 0x000fe4000000120b */
[----:B------:R-:W-:Y:S02]  /*0d00*/  ISETP.GT.U32.AND P1, PT, R4, UR8, PT ;  /* 0x0000000804007c0c */ /* 0x000fe4000bf24070 */
[----:B------:R-:W-:Y:S02]  /*0d10*/  ISETP.GT.U32.AND P0, PT, R10, UR8, PT ;  /* 0x000000080a007c0c */ /* 0x000fe4000bf04070 */
[----:B------:R-:W-:Y:S02]  /*0d20*/  IADD3.X R7, R7, UR7, RZ, P4, !PT ;  /* 0x0000000707077c10 */ /* 0x000fe4000a7fe4ff */
[----:B------:R-:W-:Y:S02]  /*0d30*/  SHF.R.U32.HI R3, RZ, 0x2, R5 ;  /* 0x00000002ff037819 */ /* 0x000fe40000011605 */
[----:B------:R-:W-:-:S02]  /*0d40*/  IADD3.X R13, R13, UR7, RZ, P3, !PT ;  /* 0x000000070d0d7c10 */ /* 0x000fc40009ffe4ff */
[----:B------:R-:W-:Y:S02]  /*0d50*/  IADD3 R10, P4, R6, -0x4, RZ ;  /* 0xfffffffc060a7810 */ /* 0x000fe40007f9e0ff */
[----:B------:R-:W-:Y:S02]  /*0d60*/  SHF.R.U32.HI R5, RZ, 0x2, R11 ;  /* 0x00000002ff057819 */ /* 0x000fe4000001160b */
[----:B------:R-:W-:Y:S02]  /*0d70*/  IADD3 R4, P3, R15, -0x4, RZ ;  /* 0xfffffffc0f047810 */ /* 0x000fe40007f7e0ff */
[----:B------:R-:W-:Y:S02]  /*0d80*/  ISETP.GT.U32.AND.EX P1, PT, R3, UR4, PT, P1 ;  /* 0x0000000403007c0c */ /* 0x000fe4000bf24110 */
[----:B------:R-:W-:Y:S02]  /*0d90*/  IADD3.X R3, R7, -0x1, RZ, P4, !PT ;  /* 0xffffffff07037810 */ /* 0x000fe400027fe4ff */
[----:B------:R-:W-:-:S02]  /*0da0*/  ISETP.GT.U32.AND.EX P0, PT, R5, UR4, PT, P0 ;  /* 0x0000000405007c0c */ /* 0x000fc4000bf04100 */
        /* <DEDUP_REMOVED lines=9> */
[----:B------:R-:W-:Y:S02]  /*0e40*/  SEL R13, R13, R2, P0 ;  /* 0x000000020d0d7207 */ /* 0x000fe40000000000 */
[----:B------:R-:W-:Y:S02]  /*0e50*/  SEL R7, R7, UR17, P1 ;  /* 0x0000001107077c07 */ /* 0x000fe40008800000 */
[----:B------:R-:W-:Y:S02]  /*0e60*/  IADD3 R3, P0, R3, UR6, RZ ;  /* 0x0000000603037c10 */ /* 0x000fe4000ff1e0ff */
[----:B------:R-:W-:Y:S02]  /*0e70*/  IADD3 R6, P1, R6, UR6, RZ ;  /* 0x0000000606067c10 */ /* 0x000fe4000ff3e0ff */
[----:B------:R-:W-:-:S02]  /*0e80*/  IADD3.X R13, R13, UR7, RZ, P0, !PT ;  /* 0x000000070d0d7c10 */ /* 0x000fc400087fe4ff */
[----:B------:R-:W-:Y:S01]  /*0e90*/  IADD3.X R7, R7, UR7, RZ, P1, !PT ;  /* 0x0000000707077c10 */ /* 0x000fe20008ffe4ff */
[----:B--2---:R-:W-:Y:S02]  /*0ea0*/  FMUL.FTZ R15, R12, R11 ;  /* 0x0000000b0c0f7220 */ /* 0x004fe40000410000 */
[----:B------:R-:W-:-:S03]  /*0eb0*/  IMAD.MOV.U32 R12, RZ, RZ, R3 ;  /* 0x000000ffff0c7224 */ /* 0x000fc600078e0003 */
[----:B------:R0:W-:Y:S04]  /*0ec0*/  ST.E [R4.64], R15 ;  /* 0x0000000f04007985 */ /* 0x0001e8000c10190c */
[----:B------:R-:W2:Y:S04]  /*0ed0*/  LD.E R10, [R6.64+-0x4] ;  /* 0xfffffc0c060a7980 */ /* 0x000ea8000c101900 */
[----:B------:R-:W2:Y:S01]  /*0ee0*/  LD.E R11, [R12.64+-0x4] ;  /* 0xfffffc0c0c0b7980 */ /* 0x000ea2000c101900 */
[----:B------:R-:W-:-:S04]  /*0ef0*/  IADD3 R9, P0, R9, -0x2, RZ ;  /* 0xfffffffe09097810 */ /* 0x000fc80007f1e0ff */
[----:B------:R-:W-:Y:S02]  /*0f00*/  IADD3.X R8, R8, -0x1, RZ, P0, !PT ;  /* 0xffffffff08087810 */ /* 0x000fe400007fe4ff */
[----:B------:R-:W-:-:S04]  /*0f10*/  ISETP.NE.U32.AND P0, PT, R9, RZ, PT ;  /* 0x000000ff0900720c */ /* 0x000fc80003f05070 */
[----:B------:R-:W-:Y:S01]  /*0f20*/  ISETP.NE.AND.EX P0, PT, R8, RZ, PT, P0 ;  /* 0x000000ff0800720c */ /* 0x000fe20003f05300 */
[----:B--2---:R-:W-:-:S05]  /*0f30*/  FMUL.FTZ R11, R10, R11 ;  /* 0x0000000b0a0b7220 */ /* 0x004fca0000410000 */
[----:B------:R0:W-:Y:S07]  /*0f40*/  ST.E [R12.64+-0x4], R11 ;  /* 0xfffffc0b0c007985 */ /* 0x0001ee000c10190c */
[----:B------:R-:W-:Y:S05]  /*0f50*/  @P0 BRA `(.L_x_154) ;  /* 0xfffffd2000000947 */ /* 0x000fea000383ffff */
.L_x_153:
[----:B------:R-:W-:Y:S05]  /*0f60*/  BSYNC B0 ;  /* 0x0000000000007941 */ /* 0x000fea0003800000 */
.L_x_152:
[----:B------:R-:W-:Y:S05]  /*0f70*/  @!P2 EXIT ;  /* 0x000000000000a94d */ /* 0x000fea0003800000 */
[----:B0-----:R-:W-:Y:S01]  /*0f80*/  IADD3 R4, P0, -R3, R0, RZ ;  /* 0x0000000003047210 */ /* 0x001fe20007f1e1ff */
[----:B------:R-:W-:Y:S01]  /*0f90*/  IMAD.U32 R8, RZ, RZ, UR6 ;  /* 0x00000006ff087e24 */ /* 0x000fe2000f8e00ff */
[----:B------:R-:W-:Y:S01]  /*0fa0*/  IADD3 R0, P1, -R6, UR16, RZ ;  /* 0x0000001006007c10 */ /* 0x000fe2000ff3e1ff */
[----:B------:R-:W-:-:S02]  /*0fb0*/  IMAD.U32 R11, RZ, RZ, UR6 ;  /* 0x00000006ff0b7e24 */ /* 0x000fc4000f8e00ff */
[----:B------:R-:W-:Y:S01]  /*0fc0*/  IMAD.X R9, R2, 0x1, ~R13, P0 ;  /* 0x0000000102097824 */ /* 0x000fe200000e0e0d */
[----:B------:R-:W-:Y:S02]  /*0fd0*/  IADD3.X R5, ~R7, UR17, RZ, P1, !PT ;  /* 0x0000001107057c10 */ /* 0x000fe40008ffe5ff */
[----:B------:R-:W-:Y:S01]  /*0fe0*/  IADD3 R3, P5, P4, R3, -0x4, R8 ;  /* 0xfffffffc03037810 */ /* 0x000fe20007cbe008 */
[----:B------:R-:W-:Y:S01]  /*0ff0*/  IMAD.U32 R8, RZ, RZ, UR7 ;  /* 0x00000007ff087e24 */ /* 0x000fe2000f8e00ff */
[----:B------:R-:W-:Y:S02]  /*1000*/  SHF.R.U64 R2, R4, 0x2, R9 ;  /* 0x0000000204027819 */ /* 0x000fe40000001209 */
[----:B------:R-:W-:Y:S02]  /*1010*/  SHF.R.U64 R0, R0, 0x2, R5 ;  /* 0x0000000200007819 */ /* 0x000fe40000001205 */
[----:B------:R-:W-:Y:S01]  /*1020*/  IADD3 R4, P2, P3, R6, -0x4, R11 ;  /* 0xfffffffc06047810 */ /* 0x000fe20007b5e00b */
[----:B------:R-:W-:Y:S01]  /*1030*/  IMAD.U32 R6, RZ, RZ, UR7 ;  /* 0x00000007ff067e24 */ /* 0x000fe2000f8e00ff */
[----:B------:R-:W-:-:S02]  /*1040*/  ISETP.GT.U32.AND P0, PT, R2, UR8, PT ;  /* 0x0000000802007c0c */ /* 0x000fc4000bf04070 */
[----:B------:R-:W-:Y:S02]  /*1050*/  ISETP.GT.U32.AND P1, PT, R0, UR8, PT ;  /* 0x0000000800007c0c */ /* 0x000fe4000bf24070 */
[----:B------:R-:W-:Y:S02]  /*1060*/  SHF.R.U32.HI R2, RZ, 0x2, R9 ;  /* 0x00000002ff027819 */ /* 0x000fe40000011609 */
[----:B------:R-:W-:Y:S02]  /*1070*/  SHF.R.U32.HI R0, RZ, 0x2, R5 ;  /* 0x00000002ff007819 */ /* 0x000fe40000011605 */
[----:B------:R-:W-:Y:S02]  /*1080*/  ISETP.GT.U32.AND.EX P0, PT, R2, UR4, PT, P0 ;  /* 0x0000000402007c0c */ /* 0x000fe4000bf04100 */
[----:B------:R-:W-:Y:S02]  /*1090*/  ISETP.GT.U32.AND.EX P1, PT, R0, UR4, PT, P1 ;  /* 0x0000000400007c0c */ /* 0x000fe4000bf24110 */
[----:B------:R-:W-:-:S02]  /*10a0*/  IADD3.X R7, R7, -0x1, R8, P2, P3 ;  /* 0xffffffff07077810 */ /* 0x000fc400017e6408 */
[----:B------:R-:W-:Y:S02]  /*10b0*/  IADD3.X R13, R13, -0x1, R6, P5, P4 ;  /* 0xffffffff0d0d7810 */ /* 0x000fe40002fe8406 */
[----:B------:R-:W-:Y:S02]  /*10c0*/  SEL R2, R3, RZ, P0 ;  /* 0x000000ff03027207 */ /* 0x000fe40000000000 */
[----:B------:R-:W-:Y:S02]  /*10d0*/  SEL R5, R7, RZ, P1 ;  /* 0x000000ff07057207 */ /* 0x000fe40000800000 */
[----:B------:R-:W-:Y:S02]  /*10e0*/  SEL R3, R13, RZ, P0 ;  /* 0x000000ff0d037207 */ /* 0x000fe40000000000 */
[----:B------:R-:W-:-:S03]  /*10f0*/  SEL R4, R4, RZ, P1 ;  /* 0x000000ff04047207 */ /* 0x000fc60000800000 */
[----:B------:R-:W2:Y:S04]  /*1100*/  LD.E R0, [R2.64] ;  /* 0x0000000c02007980 */ /* 0x000ea8000c101900 */
[----:B------:R-:W2:Y:S02]  /*1110*/  LD.E R5, [R4.64] ;  /* 0x0000000c04057980 */ /* 0x000ea4000c101900 */
[----:B--2---:R-:W-:-:S05]  /*1120*/  FMUL.FTZ R7, R0, R5 ;  /* 0x0000000500077220 */ /* 0x004fca0000410000 */
[----:B------:R-:W-:Y:S01]  /*1130*/  ST.E [R2.64], R7 ;  /* 0x0000000702007985 */ /* 0x000fe2000c10190c */
[----:B------:R-:W-:Y:S05]  /*1140*/  EXIT ;  /* 0x000000000000794d */ /* 0x000fea0003800000 */
        .weak           $__internal_6_$__cuda_sm20_div_u64
        .type           $__internal_6_$__cuda_sm20_div_u64,@function
        .size           $__internal_6_$__cuda_sm20_div_u64,(.L_x_1029 - $__internal_6_$__cuda_sm20_div_u64)
$__internal_6_$__cuda_sm20_div_u64:
        /* <DEDUP_REMOVED lines=68> */
[----:B------:R-:W-:Y:S06]  /*1590*/  RET.REL.NODEC R8 `(vector_mul_vec_ref_f32) ;  /* 0xffffea6008007950 */ /* 0x000fec0003c3ffff */
.L_x_155:
        /* <DEDUP_REMOVED lines=14> */
.L_x_1029:


//--------------------- .text.vector_sub_vec_ref_f32 --------------------------
	.section	.text.vector_sub_vec_ref_f32,"ax",@progbits
	.sectioninfo	@"SHI_REGISTERS=32"
	.align	128
        .global         vector_sub_vec_ref_f32
        .type           vector_sub_vec_ref_f32,@function
        .size           vector_sub_vec_ref_f32,(.L_x_1030 - vector_sub_vec_ref_f32)
        .other          vector_sub_vec_ref_f32,@"STO_CUDA_ENTRY STV_DEFAULT"
vector_sub_vec_ref_f32:
.text.vector_sub_vec_ref_f32:
        /* <DEDUP_REMOVED lines=58> */
.L_x_159:
[----:B------:R-:W-:Y:S02]  /*03a0*/  IMAD.U32 R21, RZ, RZ, UR5 ;  /* 0x00000005ff157e24 */ /* 0x000fe4000f8e00ff */
[----:B------:R-:W-:Y:S01]  /*03b0*/  IMAD.U32 R8, RZ, RZ, UR4 ;  /* 0x00000004ff087e24 */ /* 0x000fe2000f8e00ff */
[----:B------:R-:W-:Y:S01]  /*03c0*/  MOV R8, 0x410 ;  /* 0x0000041000087802 */ /* 0x000fe20000000f00 */
[----:B------:R-:W-:Y:S02]  /*03d0*/  IMAD.U32 R20, RZ, RZ, UR4 ;  /* 0x00000004ff147e24 */ /* 0x000fe4000f8e00ff */
[----:B------:R-:W-:Y:S02]  /*03e0*/  IMAD.U32 R9, RZ, RZ, UR5 ;  /* 0x00000005ff097e24 */ /* 0x000fe4000f8e00ff */
[----:B------:R-:W-:-:S02]  /*03f0*/  IMAD.MOV.U32 R21, RZ, RZ, R16 ;  /* 0x000000ffff157224 */ /* 0x000fc400078e0010 */
[----:B-----5:R-:W-:Y:S05]  /*0400*/  CALL.REL.NOINC `($__internal_7_$__cuda_sm20_div_u64) ;  /* 0x00000d4000007944 */ /* 0x020fea0003c00000 */
[----:B------:R-:W-:Y:S02]  /*0410*/  IMAD.MOV.U32 R8, RZ, RZ, R16 ;  /* 0x000000ffff087224 */ /* 0x000fe400078e0010 */
[----:B------:R-:W-:-:S02]  /*0420*/  IMAD.MOV.U32 R9, RZ, RZ, R7 ;  /* 0x000000ffff097224 */ /* 0x000fc400078e0007 */
.L_x_160:
[----:B------:R-:W-:Y:S05]  /*0430*/  BSYNC B1 ;  /* 0x0000000000017941 */ /* 0x000fea0003800000 */
.L_x_158:
[----:B------:R-:W-:-:S05]  /*0440*/  IADD3 R3, P0, R8, 0x1, RZ ;  /* 0x0000000108037810 */ /* 0x000fca0007f1e0ff */
[----:B------:R-:W-:-:S03]  /*0450*/  IMAD.X R5, RZ, RZ, R9, P0 ;  /* 0x000000ffff057224 */ /* 0x000fc600000e0609 */
.L_x_157:
[----:B------:R-:W-:Y:S05]  /*0460*/  BSYNC B0 ;  /* 0x0000000000007941 */ /* 0x000fea0003800000 */
.L_x_156:
        /* <DEDUP_REMOVED lines=36> */
.L_x_164:
[----:B------:R-:W-:Y:S02]  /*06b0*/  IMAD.U32 R21, RZ, RZ, UR5 ;  /* 0x00000005ff157e24 */ /* 0x000fe4000f8e00ff */
[----:B------:R-:W-:Y:S01]  /*06c0*/  IMAD.U32 R8, RZ, RZ, UR4 ;  /* 0x00000004ff087e24 */ /* 0x000fe2000f8e00ff */
[----:B------:R-:W-:Y:S01]  /*06d0*/  MOV R8, 0x720 ;  /* 0x0000072000087802 */ /* 0x000fe20000000f00 */
[----:B------:R-:W-:Y:S02]  /*06e0*/  IMAD.U32 R20, RZ, RZ, UR4 ;  /* 0x00000004ff147e24 */ /* 0x000fe4000f8e00ff */
[----:B------:R-:W-:Y:S02]  /*06f0*/  IMAD.U32 R9, RZ, RZ, UR5 ;  /* 0x00000005ff097e24 */ /* 0x000fe4000f8e00ff */
[----:B------:R-:W-:-:S02]  /*0700*/  IMAD.MOV.U32 R21, RZ, RZ, R0 ;  /* 0x000000ffff157224 */ /* 0x000fc400078e0000 */
[----:B-----5:R-:W-:Y:S05]  /*0710*/  CALL.REL.NOINC `($__internal_7_$__cuda_sm20_div_u64) ;  /* 0x00000a3000007944 */ /* 0x020fea0003c00000 */
[----:B------:R-:W-:-:S02]  /*0720*/  IMAD.MOV.U32 R6, RZ, RZ, R16 ;  /* 0x000000ffff067224 */ /* 0x000fc400078e0010 */
.L_x_165:
[----:B------:R-:W-:Y:S05]  /*0730*/  BSYNC B1 ;  /* 0x0000000000017941 */ /* 0x000fea0003800000 */
.L_x_163:
[----:B------:R-:W-:-:S05]  /*0740*/  IADD3 R0, P0, R6, 0x1, RZ ;  /* 0x0000000106007810 */ /* 0x000fca0007f1e0ff */
[----:B------:R-:W-:-:S03]  /*0750*/  IMAD.X R2, RZ, RZ, R7, P0 ;  /* 0x000000ffff027224 */ /* 0x000fc600000e0607 */
.L_x_162:
[----:B------:R-:W-:Y:S05]  /*0760*/  BSYNC B0 ;  /* 0x0000000000007941 */ /* 0x000fea0003800000 */
.L_x_161:
        /* <DEDUP_REMOVED lines=26> */
.L_x_167:
[----:B------:R-:W-:-:S04]  /*0910*/  ISETP.NE.U32.AND P1, PT, R10, RZ, PT ;  /* 0x000000ff0a00720c */ /* 0x000fc80003f25070 */
[----:B------:R-:W-:-:S04]  /*0920*/  ISETP.NE.AND.EX P1, PT, R11, RZ, PT, P1 ;  /* 0x000000ff0b00720c */ /* 0x000fc80003f25310 */
[----:B------:R-:W-:Y:S02]  /*0930*/  SEL R3, RZ, 0x4, !P1 ;  /* 0x00000004ff037807 */ /* 0x000fe40004800000 */
[----:B------:R-:W-:Y:S02]  /*0940*/  SEL R5, R13, RZ, P1 ;  /* 0x000000ff0d057207 */ /* 0x000fe40000800000 */
[C---:B------:R-:W-:Y:S02]  /*0950*/  IADD3 R3, P2, R12.reuse, R3, RZ ;  /* 0x000000030c037210 */ /* 0x040fe40007f5e0ff */
[----:B------:R-:W-:-:S03]  /*0960*/  SEL R4, R12, RZ, P1 ;  /* 0x000000ff0c047207 */ /* 0x000fc60000800000 */
[----:B------:R-:W-:-:S03]  /*0970*/  IMAD.X R13, RZ, RZ, R13, P2 ;  /* 0x000000ffff0d7224 */ /* 0x000fc600010e060d */
.L_x_168:
[----:B------:R-:W-:Y:S05]  /*0980*/  BSYNC B0 ;  /* 0x0000000000007941 */ /* 0x000fea0003800000 */
.L_x_166:
        /* <DEDUP_REMOVED lines=16> */
.L_x_170:
        /* <DEDUP_REMOVED lines=11> */
.L_x_171:
[----:B------:R-:W-:Y:S05]  /*0b40*/  BSYNC B0 ;  /* 0x0000000000007941 */ /* 0x000fea0003800000 */
.L_x_169:
[----:B------:R-:W2:Y:S04]  /*0b50*/  LD.E R12, [R4.64] ;  /* 0x0000000c040c7980 */ /* 0x000ea8000c101900 */
[----:B------:R-:W2:Y:S01]  /*0b60*/  LD.E R11, [R10.64] ;  /* 0x0000000c0a0b7980 */ /* 0x000ea2000c101900 */
[----:B------:R-:W-:-:S04]  /*0b70*/  ISETP.NE.U32.AND P0, PT, R8, 0x1, PT ;  /* 0x000000010800780c */ /* 0x000fc80003f05070 */
[----:B------:R-:W-:Y:S01]  /*0b80*/  ISETP.NE.AND.EX P0, PT, R9, RZ, PT, P0 ;  /* 0x000000ff0900720c */ /* 0x000fe20003f05300 */
[----:B--2---:R-:W-:-:S05]  /*0b90*/  FADD.FTZ R15, R12, -R11 ;  /* 0x8000000b0c0f7221 */ /* 0x004fca0000010000 */
        /* <DEDUP_REMOVED lines=14> */
.L_x_174:
        /* <DEDUP_REMOVED lines=34> */
[----:B--2---:R-:W-:Y:S02]  /*0ea0*/  FADD.FTZ R15, R12, -R11 ;  /* 0x8000000b0c0f7221 */ /* 0x004fe40000010000 */
        /* <DEDUP_REMOVED lines=8> */
[----:B--2---:R-:W-:-:S05]  /*0f30*/  FADD.FTZ R11, -R10, R11 ;  /* 0x0000000b0a0b7221 */ /* 0x004fca0000010100 */
[----:B------:R0:W-:Y:S07]  /*0f40*/  ST.E [R12.64+-0x4], R11 ;  /* 0xfffffc0b0c007985 */ /* 0x0001ee000c10190c */
[----:B------:R-:W-:Y:S05]  /*0f50*/  @P0 BRA `(.L_x_174) ;  /* 0xfffffd2000000947 */ /* 0x000fea000383ffff */
.L_x_173:
[----:B------:R-:W-:Y:S05]  /*0f60*/  BSYNC B0 ;  /* 0x0000000000007941 */ /* 0x000fea0003800000 */
.L_x_172:
        /* <DEDUP_REMOVED lines=27> */
[----:B--2---:R-:W-:-:S05]  /*1120*/  FADD.FTZ R7, R0, -R5 ;  /* 0x8000000500077221 */ /* 0x004fca0000010000 */
[----:B------:R-:W-:Y:S01]  /*1130*/  ST.E [R2.64], R7 ;  /* 0x0000000702007985 */ /* 0x000fe2000c10190c */
[----:B------:R-:W-:Y:S05]  /*1140*/  EXIT ;  /* 0x000000000000794d */ /* 0x000fea0003800000 */
        .weak           $__internal_7_$__cuda_sm20_div_u64
        .type           $__internal_7_$__cuda_sm20_div_u64,@function
        .size           $__internal_7_$__cuda_sm20_div_u64,(.L_x_1030 - $__internal_7_$__cuda_sm20_div_u64)
$__internal_7_$__cuda_sm20_div_u64:
        /* <DEDUP_REMOVED lines=68> */
[----:B------:R-:W-:Y:S06]  /*1590*/  RET.REL.NODEC R8 `(vector_sub_vec_ref_f32) ;  /* 0xffffea6008007950 */ /* 0x000fec0003c3ffff */
.L_x_175:
        /* <DEDUP_REMOVED lines=14> */
.L_x_1030:


//--------------------- .text.vector_add_vec_ref_f32 --------------------------
	.section	.text.vector_add_vec_ref_f32,"ax",@progbits
	.sectioninfo	@"SHI_REGISTERS=32"
	.align	128
        .global         vector_add_vec_ref_f32
        .type           vector_add_vec_ref_f32,@function
        .size           vector_add_vec_ref_f32,(.L_x_1031 - vector_add_vec_ref_f32)
        .other          vector_add_vec_ref_f32,@"STO_CUDA_ENTRY STV_DEFAULT"
vector_add_vec_ref_f32:
.text.vector_add_vec_ref_f32:
        /* <DEDUP_REMOVED lines=58> */
.L_x_179:
[----:B------:R-:W-:Y:S02]  /*03a0*/  IMAD.U32 R21, RZ, RZ, UR5 ;  /* 0x00000005ff157e24 */ /* 0x000fe4000f8e00ff */
[----:B------:R-:W-:Y:S01]  /*03b0*/  IMAD.U32 R8, RZ, RZ, UR4 ;  /* 0x00000004ff087e24 */ /* 0x000fe2000f8e00ff */
[----:B------:R-:W-:Y:S01]  /*03c0*/  MOV R8, 0x410 ;  /* 0x0000041000087802 */ /* 0x000fe20000000f00 */
[----:B------:R-:W-:Y:S02]  /*03d0*/  IMAD.U32 R20, RZ, RZ, UR4 ;  /* 0x00000004ff147e24 */ /* 0x000fe4000f8e00ff */
[----:B------:R-:W-:Y:S02]  /*03e0*/  IMAD.U32 R9, RZ, RZ, UR5 ;  /* 0x00000005ff097e24 */ /* 0x000fe4000f8e00ff */
[----:B------:R-:W-:-:S02]  /*03f0*/  IMAD.MOV.U32 R21, RZ, RZ, R16 ;  /* 0x000000ffff157224 */ /* 0x000fc400078e0010 */
[----:B-----5:R-:W-:Y:S05]  /*0400*/  CALL.REL.NOINC `($__internal_8_$__cuda_sm20_div_u64) ;  /* 0x00000d4000007944 */ /* 0x020fea0003c00000 */
[----:B------:R-:W-:Y:S02]  /*0410*/  IMAD.MOV.U32 R8, RZ, RZ, R16 ;  /* 0x000000ffff087224 */ /* 0x000fe400078e0010 */
[----:B------:R-:W-:-:S02]  /*0420*/  IMAD.MOV.U32 R9, RZ, RZ, R7 ;  /* 0x000000ffff097224 */ /* 0x000fc400078e0007 */
.L_x_180:
[----:B------:R-:W-:Y:S05]  /*0430*/  BSYNC B1 ;  /* 0x0000000000017941 */ /* 0x000fea0003800000 */
.L_x_178:
[----:B------:R-:W-:-:S05]  /*0440*/  IADD3 R3, P0, R8, 0x1, RZ ;  /* 0x0000000108037810 */ /* 0x000fca0007f1e0ff */
[----:B------:R-:W-:-:S03]  /*0450*/  IMAD.X R5, RZ, RZ, R9, P0 ;  /* 0x000000ffff057224 */ /* 0x000fc600000e0609 */
.L_x_177:
[----:B------:R-:W-:Y:S05]  /*0460*/  BSYNC B0 ;  /* 0x0000000000007941 */ /* 0x000fea0003800000 */
.L_x_176:
        /* <DEDUP_REMOVED lines=36> */
.L_x_184:
[----:B------:R-:W-:Y:S02]  /*06b0*/  IMAD.U32 R21, RZ, RZ, UR5 ;  /* 0x00000005ff157e24 */ /* 0x000fe4000f8e00ff */
[----:B------:R-:W-:Y:S01]  /*06c0*/  IMAD.U32 R8, RZ, RZ, UR4 ;  /* 0x00000004ff087e24 */ /* 0x000fe2000f8e00ff */
[----:B------:R-:W-:Y:S01]  /*06d0*/  MOV R8, 0x720 ;  /* 0x0000072000087802 */ /* 0x000fe20000000f00 */
[----:B------:R-:W-:Y:S02]  /*06e0*/  IMAD.U32 R20, RZ, RZ, UR4 ;  /* 0x00000004ff147e24 */ /* 0x000fe4000f8e00ff */
[----:B------:R-:W-:Y:S02]  /*06f0*/  IMAD.U32 R9, RZ, RZ, UR5 ;  /* 0x00000005ff097e24 */ /* 0x000fe4000f8e00ff */
[----:B------:R-:W-:-:S02]  /*0700*/  IMAD.MOV.U32 R21, RZ, RZ, R0 ;  /* 0x000000ffff157224 */ /* 0x000fc400078e0000 */
[----:B-----5:R-:W-:Y:S05]  /*0710*/  CALL.REL.NOINC `($__internal_8_$__cuda_sm20_div_u64) ;  /* 0x00000a3000007944 */ /* 0x020fea0003c00000 */
[----:B------:R-:W-:-:S02]  /*0720*/  IMAD.MOV.U32 R6, RZ, RZ, R16 ;  /* 0x000000ffff067224 */ /* 0x000fc400078e0010 */
.L_x_185:
[----:B------:R-:W-:Y:S05]  /*0730*/  BSYNC B1 ;  /* 0x0000000000017941 */ /* 0x000fea0003800000 */
.L_x_183:
[----:B------:R-:W-:-:S05]  /*0740*/  IADD3 R0, P0, R6, 0x1, RZ ;  /* 0x0000000106007810 */ /* 0x000fca0007f1e0ff */
[----:B------:R-:W-:-:S03]  /*0750*/  IMAD.X R2, RZ, RZ, R7, P0 ;  /* 0x000000ffff027224 */ /* 0x000fc600000e0607 */
.L_x_182:
[----:B------:R-:W-:Y:S05]  /*0760*/  BSYNC B0 ;  /* 0x0000000000007941 */ /* 0x000fea0003800000 */
.L_x_181:
        /* <DEDUP_REMOVED lines=26> */
.L_x_187:
[----:B------:R-:W-:-:S04]  /*0910*/  ISETP.NE.U32.AND P1, PT, R10, RZ, PT ;  /* 0x000000ff0a00720c */ /* 0x000fc80003f25070 */
[----:B------:R-:W-:-:S04]  /*0920*/  ISETP.NE.AND.EX P1, PT, R11, RZ, PT, P1 ;  /* 0x000000ff0b00720c */ /* 0x000fc80003f25310 */
[----:B------:R-:W-:Y:S02]  /*0930*/  SEL R3, RZ, 0x4, !P1 ;  /* 0x00000004ff037807 */ /* 0x000fe40004800000 */
[----:B------:R-:W-:Y:S02]  /*0940*/  SEL R5, R13, RZ, P1 ;  /* 0x000000ff0d057207 */ /* 0x000fe40000800000 */
[C---:B------:R-:W-:Y:S02]  /*0950*/  IADD3 R3, P2, R12.reuse, R3, RZ ;  /* 0x000000030c037210 */ /* 0x040fe40007f5e0ff */
[----:B------:R-:W-:-:S03]  /*0960*/  SEL R4, R12, RZ, P1 ;  /* 0x000000ff0c047207 */ /* 0x000fc60000800000 */
[----:B------:R-:W-:-:S03]  /*0970*/  IMAD.X R13, RZ, RZ, R13, P2 ;  /* 0x000000ffff0d7224 */ /* 0x000fc600010e060d */
.L_x_188:
[----:B------:R-:W-:Y:S05]  /*0980*/  BSYNC B0 ;  /* 0x0000000000007941 */ /* 0x000fea0003800000 */
.L_x_186:
        /* <DEDUP_REMOVED lines=16> */
.L_x_190:
        /* <DEDUP_REMOVED lines=11> */
.L_x_191:
[----:B------:R-:W-:Y:S05]  /*0b40*/  BSYNC B0 ;  /* 0x0000000000007941 */ /* 0x000fea0003800000 */
.L_x_189:
[----:B------:R-:W2:Y:S04]  /*0b50*/  LD.E R12, [R4.64] ;  /* 0x0000000c040c7980 */ /* 0x000ea8000c101900 */
[----:B------:R-:W2:Y:S01]  /*0b60*/  LD.E R11, [R10.64] ;  /* 0x0000000c0a0b7980 */ /* 0x000ea2000c101900 */
[----:B------:R-:W-:-:S04]  /*0b70*/  ISETP.NE.U32.AND P0, PT, R8, 0x1, PT ;  /* 0x000000010800780c */ /* 0x000fc80003f05070 */
[----:B------:R-:W-:Y:S01]  /*0b80*/  ISETP.NE.AND.EX P0, PT, R9, RZ, PT, P0 ;  /* 0x000000ff0900720c */ /* 0x000fe20003f05300 */
[----:B--2---:R-:W-:-:S05]  /*0b90*/  FADD.FTZ R15, R12, R11 ;  /* 0x0000000b0c0f7221 */ /* 0x004fca0000010000 */
        /* <DEDUP_REMOVED lines=14> */
.L_x_194:
        /* <DEDUP_REMOVED lines=34> */
[----:B--2---:R-:W-:Y:S02]  /*0ea0*/  FADD.FTZ R15, R12, R11 ;  /* 0x0000000b0c0f7221 */ /* 0x004fe40000010000 */
        /* <DEDUP_REMOVED lines=8> */
[----:B--2---:R-:W-:-:S05]  /*0f30*/  FADD.FTZ R11, R10, R11 ;  /* 0x0000000b0a0b7221 */ /* 0x004fca0000010000 */
[----:B------:R0:W-:Y:S07]  /*0f40*/  ST.E [R12.64+-0x4], R11 ;  /* 0xfffffc0b0c007985 */ /* 0x0001ee000c10190c */
[----:B------:R-:W-:Y:S05]  /*0f50*/  @P0 BRA `(.L_x_194) ;  /* 0xfffffd2000000947 */ /* 0x000fea000383ffff */
.L_x_193:
[----:B------:R-:W-:Y:S05]  /*0f60*/  BSYNC B0 ;  /* 0x0000000000007941 */ /* 0x000fea0003800000 */
.L_x_192:
        /* <DEDUP_REMOVED lines=27> */
[----:B--2---:R-:W-:-:S05]  /*1120*/  FADD.FTZ R7, R0, R5 ;  /* 0x0000000500077221 */ /* 0x004fca0000010000 */
[----:B------:R-:W-:Y:S01]  /*1130*/  ST.E [R2.64], R7 ;  /* 0x0000000702007985 */ /* 0x000fe2000c10190c */
[----:B------:R-:W-:Y:S05]  /*1140*/  EXIT ;  /* 0x000000000000794d */ /* 0x000fea0003800000 */
        .weak           $__internal_8_$__cuda_sm20_div_u64
        .type           $__internal_8_$__cuda_sm20_div_u64,@function
        .size           $__internal_8_$__cuda_sm20_div_u64,(.L_x_1031 - $__internal_8_$__cuda_sm20_div_u64)
$__internal_8_$__cuda_sm20_div_u64:
        /* <DEDUP_REMOVED lines=68> */
[----:B------:R-:W-:Y:S06]  /*1590*/  RET.REL.NODEC R8 `(vector_add_vec_ref_f32) ;  /* 0xffffea6008007950 */ /* 0x000fec0003c3ffff */
.L_x_195:
        /* <DEDUP_REMOVED lines=14> */
.L_x_1031:


//--------------------- .text.vector_quote_f32    --------------------------
	.section	.text.vector_quote_f32,"ax",@progbits
	.sectioninfo	@"SHI_REGISTERS=4"
	.align	128
        .global         vector_quote_f32
        .type           vector_quote_f32,@function
        .size           vector_quote_f32,(.L_x_1075 - vector_quote_f32)
        .other          vector_quote_f32,@"STO_CUDA_ENTRY STV_DEFAULT"
vector_quote_f32:
.text.vector_quote_f32:
[----:B------:R-:W-:-:S02]  /*0000*/  MOV R1, c[0x0][0x28] ;  /* 0x00000a0000017a02 */ /* 0x000fc40000000f00 */
[----:B------:R-:W-:-:S05]  /*0010*/  MOV R0, 0x30 ;  /* 0x0000003000007802 */ /* 0x000fca0000000f00 */
[----:B------:R-:W-:Y:S05]  /*0020*/  CALL.REL.NOINC `($vector_quote_f32$_ZN4core9panicking5panic17hc7c8a74e6511bb99E) ;  /* 0x0000000000007944 */ /* 0x000fea0003c00000 */
        .global         $vector_quote_f32$_ZN4core9panicking5panic17hc7c8a74e6511bb99E
        .type           $vector_quote_f32$_ZN4core9panicking5panic17hc7c8a74e6511bb99E,@function
        .size           $vector_quote_f32$_ZN4core9panicking5panic17hc7c8a74e6511bb99E,(.L_x_1075 - $vector_quote_f32$_ZN4core9panicking5panic17hc7c8a74e6511bb99E)
$vector_quote_f32$_ZN4core9panicking5panic17hc7c8a74e6511bb99E:
[----:B------:R-:W-:Y:S05]  /*0030*/  BPT.TRAP 0x1 ;  /* 0x000000040000795c */ /* 0x000fea0000300000 */
.L_x_196:
        /* <DEDUP_REMOVED lines=12> */
.L_x_1075:


//--------------------- .text.vector_dot_f32      --------------------------
	.section	.text.vector_dot_f32,"ax",@progbits
	.sectioninfo	@"SHI_REGISTERS=4"
	.align	128
        .global         vector_dot_f32
        .type           vector_dot_f32,@function
        .size           vector_dot_f32,(.L_x_1077 - vector_dot_f32)
        .other          vector_dot_f32,@"STO_CUDA_ENTRY STV_DEFAULT"
vector_dot_f32:
.text.vector_dot_f32:
[----:B------:R-:W-:-:S02]  /*0000*/  MOV R1, c[0x0][0x28] ;  /* 0x00000a0000017a02 */ /* 0x000fc40000000f00 */
[----:B------:R-:W-:-:S05]  /*0010*/  MOV R0, 0x30 ;  /* 0x0000003000007802 */ /* 0x000fca0000000f00 */
[----:B------:R-:W-:Y:S05]  /*0020*/  CALL.REL.NOINC `($vector_dot_f32$_ZN4core9panicking5panic17hc7c8a74e6511bb99E) ;  /* 0x0000000000007944 */ /* 0x000fea0003c00000 */
        .global         $vector_dot_f32$_ZN4core9panicking5panic17hc7c8a74e6511bb99E
        .type           $vector_dot_f32$_ZN4core9panicking5panic17hc7c8a74e6511bb99E,@function
        .size           $vector_dot_f32$_ZN4core9panicking5panic17hc7c8a74e6511bb99E,(.L_x_1077 - $vector_dot_f32$_ZN4core9panicking5panic17hc7c8a74e6511bb99E)
$vector_dot_f32$_ZN4core9panicking5panic17hc7c8a74e6511bb99E:
[----:B------:R-:W-:Y:S05]  /*0030*/  BPT.TRAP 0x1 ;  /* 0x000000040000795c */ /* 0x000fea0000300000 */
.L_x_197:
        /* <DEDUP_REMOVED lines=12> */
.L_x_1077:


//--------------------- .text.vector_lesser_vec_f32 --------------------------
	.section	.text.vector_lesser_vec_f32,"ax",@progbits
	.sectioninfo	@"SHI_REGISTERS=32"
	.align	128
        .global         vector_lesser_vec_f32
        .type           vector_lesser_vec_f32,@function
        .size           vector_lesser_vec_f32,(.L_x_1032 - vector_lesser_vec_f32)
        .other          vector_lesser_vec_f32,@"STO_CUDA_ENTRY STV_DEFAULT"
vector_lesser_vec_f32:
.text.vector_lesser_vec_f32:
[----:B------:R-:W-:-:S02]  /*0000*/  IMAD.MOV.U32 R1, RZ, RZ, c[0x0][0x28] ;  /* 0x00000a00ff017624 */ /* 0x000fc400078e00ff */
[----:B------:R-:W-:Y:S01]  /*0010*/  IMAD.MOV.U32 R2, RZ, RZ, c[0x0][0x160] ;  /* 0x00005800ff027624 */ /* 0x000fe200078e00ff */
[----:B------:R-:W-:Y:S01]  /*0020*/  ULDC.64 UR14, c[0x0][0x118] ;  /* 0x00004600000e7ab9 */ /* 0x000fe20000000a00 */
[----:B------:R-:W-:-:S05]  /*0030*/  IMAD.MOV.U32 R3, RZ, RZ, c[0x0][0x164] ;  /* 0x00005900ff037624 */ /* 0x000fca00078e00ff */
[----:B------:R0:W2:Y:S04]  /*0040*/  LDG.E.64.CONSTANT R16, [R2.64+0x18] ;  /* 0x0000180e02107981 */ /* 0x0000a8000c1e9b00 */
[----:B------:R0:W3:Y:S04]  /*0050*/  LDG.E.64.CONSTANT R6, [R2.64] ;  /* 0x0000000e02067981 */ /* 0x0000e8000c1e9b00 */
[----:B------:R0:W4:Y:S04]  /*0060*/  LDG.E.64.CONSTANT R8, [R2.64+0x8] ;  /* 0x0000080e02087981 */ /* 0x000128000c1e9b00 */
[----:B------:R0:W3:Y:S04]  /*0070*/  LDG.E.64.CONSTANT R10, [R2.64+0x10] ;  /* 0x0000100e020a7981 */ /* 0x0000e8000c1e9b00 */
[----:B------:R-:W1:Y:S04]  /*0080*/  S2R R4, SR_TID.X ;  /* 0x0000000000047919 */ /* 0x000e680000002100 */
[----:B------:R-:W1:Y:S01]  /*0090*/  S2R R19, SR_CTAID.X ;  /* 0x0000000000137919 */ /* 0x000e620000002500 */
[----:B------:R-:W-:Y:S01]  /*00a0*/  IMAD.MOV.U32 R5, RZ, RZ, RZ ;  /* 0x000000ffff057224 */ /* 0x000fe200078e00ff */
[----:B------:R-:W-:Y:S02]  /*00b0*/  BSSY B0, `(.L_x_198) ;  /* 0x0000040000007945 */ /* 0x000fe40003800000 */
[----:B------:R0:W5:Y:S04]  /*00c0*/  LDG.E.64.CONSTANT R12, [R2.64+0x28] ;  /* 0x0000280e020c7981 */ /* 0x000168000c1e9b00 */
[----:B------:R0:W5:Y:S01]  /*00d0*/  LDG.E.64.CONSTANT R14, [R2.64+0x20] ;  /* 0x0000200e020e7981 */ /* 0x000162000c1e9b00 */
[----:B-1----:R-:W-:-:S04]  /*00e0*/  IMAD.WIDE.U32 R4, R19, c[0x0][0x0], R4 ;  /* 0x0000000013047a25 */ /* 0x002fc800078e0004 */
[----:B0-----:R-:W-:Y:S01]  /*00f0*/  IMAD.MOV.U32 R3, RZ, RZ, R5 ;  /* 0x000000ffff037224 */ /* 0x001fe200078e0005 */
[----:B------:R-:W-:Y:S02]  /*0100*/  LOP3.LUT R2, RZ, R5, RZ, 0x33, !PT ;  /* 0x00000005ff027212 */ /* 0x000fe400078e33ff */
[----:B------:R-:W-:Y:S01]  /*0110*/  LOP3.LUT R0, RZ, R4, RZ, 0x33, !PT ;  /* 0x00000004ff007212 */ /* 0x000fe200078e33ff */
[----:B--2---:R0:W1:Y:S08]  /*0120*/  R2UR UR13, R17 ;  /* 0x00000000110d73c2 */ /* 0x00407000000e0000 */
[----:B------:R2:W4:Y:S02]  /*0130*/  R2UR UR12, R16 ;  /* 0x00000000100c73c2 */ /* 0x00052400000e0000 */
[----:B--2---:R-:W-:-:S06]  /*0140*/  IMAD.MOV.U32 R16, RZ, RZ, c[0x0][0x0] ;  /* 0x00000000ff107624 */ /* 0x004fcc00078e00ff */
[----:B---3--:R2:W3:Y:S01]  /*0150*/  R2UR UR6, R6 ;  /* 0x00000000060673c2 */ /* 0x0084e200000e0000 */
[----:B0-----:R-:W-:-:S04]  /*0160*/  IMAD.WIDE.U32 R16, R16, c[0x0][0xc], RZ ;  /* 0x0000030010107a25 */ /* 0x001fc800078e00ff */
[----:B-1----:R-:W-:-:S03]  /*0170*/  IMAD.U32 R19, RZ, RZ, UR13 ;  /* 0x0000000dff137e24 */ /* 0x002fc6000f8e00ff */
[----:B------:R2:W0:Y:S01]  /*0180*/  R2UR UR7, R7 ;  /* 0x00000000070773c2 */ /* 0x00042200000e0000 */
[----:B----4-:R-:W-:-:S07]  /*0190*/  ISETP.LT.U32.AND P0, PT, R4, UR12, PT ;  /* 0x0000000c04007c0c */ /* 0x010fce000bf01070 */
[----:B------:R1:W4:Y:S01]  /*01a0*/  R2UR UR8, R8 ;  /* 0x00000000080873c2 */ /* 0x00032200000e0000 */
[----:B--2---:R-:W-:Y:S01]  /*01b0*/  CS2R R6, SRZ ;  /* 0x0000000000067805 */ /* 0x004fe2000001ff00 */
[----:B------:R-:W-:Y:S01]  /*01c0*/  ISETP.GT.U32.AND.EX P0, PT, R19, R5, PT, P0 ;  /* 0x000000051300720c */ /* 0x000fe20003f04100 */
[----:B------:R-:W-:-:S05]  /*01d0*/  IMAD.MOV.U32 R5, RZ, RZ, RZ ;  /* 0x000000ffff057224 */ /* 0x000fca00078e00ff */
[----:B------:R2:W0:Y:S01]  /*01e0*/  R2UR UR9, R9 ;  /* 0x00000000090973c2 */ /* 0x00042200000e0000 */
[----:B-1----:R-:W-:-:S07]  /*01f0*/  IMAD.MOV.U32 R8, RZ, RZ, RZ ;  /* 0x000000ffff087224 */ /* 0x002fce00078e00ff */
[----:B------:R2:W1:Y:S08]  /*0200*/  R2UR UR10, R10 ;  /* 0x000000000a0a73c2 */ /* 0x00047000000e0000 */
[----:B------:R2:W0:Y:S02]  /*0210*/  R2UR UR11, R11 ;  /* 0x000000000b0b73c2 */ /* 0x00042400000e0000 */
[----:B01234-:R-:W-:Y:S05]  /*0220*/  @!P0 BRA `(.L_x_199) ;  /* 0x0000028000008947 */ /* 0x01ffea0003800000 */
        /* <DEDUP_REMOVED lines=8> */
[----:B------:R-:W-:-:S04]  /*02b0*/  LOP3.LUT R7, R25, R17, RZ, 0xfc, !PT ;  /* 0x0000001119077212 */ /* 0x000fc800078efcff */
[----:B------:R-:W-:-:S13]  /*02c0*/  ISETP.NE.U32.AND P0, PT, R7, RZ, PT ;  /* 0x000000ff0700720c */ /* 0x000fda0003f05070 */
[----:B------:R-:W-:Y:S05]  /*02d0*/  @P0 BRA `(.L_x_201) ;  /* 0x0000014000000947 */ /* 0x000fea0003800000 */
[----:B------:R-:W0:Y:S01]  /*02e0*/  I2F.U32.RP R7, R16 ;  /* 0x0000001000077306 */ /* 0x000e220000209000 */
[----:B------:R-:W-:Y:S01]  /*02f0*/  IMAD.MOV R11, RZ, RZ, -R16 ;  /* 0x000000ffff0b7224 */ /* 0x000fe200078e0a10 */
[----:B------:R-:W-:-:S06]  /*0300*/  ISETP.NE.U32.AND P2, PT, R16, RZ, PT ;  /* 0x000000ff1000720c */ /* 0x000fcc0003f45070 */
[----:B0-----:R-:W0:Y:S02]  /*0310*/  MUFU.RCP R7, R7 ;  /* 0x0000000700077308 */ /* 0x001e240000001000 */
[----:B0-----:R-:W-:-:S06]  /*0320*/  IADD3 R8, R7, 0xffffffe, RZ ;  /* 0x0ffffffe07087810 */ /* 0x001fcc0007ffe0ff */
[----:B------:R0:W1:Y:S02]  /*0330*/  F2I.FTZ.U32.TRUNC.NTZ R9, R8 ;  /* 0x0000000800097305 */ /* 0x000064000021f000 */
[----:B0-----:R-:W-:Y:S02]  /*0340*/  IMAD.MOV.U32 R8, RZ, RZ, RZ ;  /* 0x000000ffff087224 */ /* 0x001fe400078e00ff */
[----:B-1----:R-:W-:-:S04]  /*0350*/  IMAD R11, R11, R9, RZ ;  /* 0x000000090b0b7224 */ /* 0x002fc800078e02ff */
[----:B------:R-:W-:-:S06]  /*0360*/  IMAD.HI.U32 R9, R9, R11, R8 ;  /* 0x0000000b09097227 */ /* 0x000fcc00078e0008 */
[----:B------:R-:W-:-:S04]  /*0370*/  IMAD.HI.U32 R8, R9, R24, RZ ;  /* 0x0000001809087227 */ /* 0x000fc800078e00ff */
[----:B------:R-:W-:-:S04]  /*0380*/  IMAD.MOV R9, RZ, RZ, -R8 ;  /* 0x000000ffff097224 */ /* 0x000fc800078e0a08 */
[----:B------:R-:W-:-:S05]  /*0390*/  IMAD R9, R16, R9, R24 ;  /* 0x0000000910097224 */ /* 0x000fca00078e0218 */
[----:B------:R-:W-:-:S13]  /*03a0*/  ISETP.GE.U32.AND P0, PT, R9, R16, PT ;  /* 0x000000100900720c */ /* 0x000fda0003f06070 */
[----:B------:R-:W-:Y:S01]  /*03b0*/  @P0 IMAD.IADD R9, R9, 0x1, -R16 ;  /* 0x0000000109090824 */ /* 0x000fe200078e0a10 */
[----:B------:R-:W-:-:S04]  /*03c0*/  @P0 IADD3 R8, R8, 0x1, RZ ;  /* 0x0000000108080810 */ /* 0x000fc80007ffe0ff */
[----:B------:R-:W-:Y:S01]  /*03d0*/  ISETP.GE.U32.AND P1, PT, R9, R16, PT ;  /* 0x000000100900720c */ /* 0x000fe20003f26070 */
[----:B------:R-:W-:-:S12]  /*03e0*/  IMAD.MOV.U32 R9, RZ, RZ, RZ ;  /* 0x000000ffff097224 */ /* 0x000fd800078e00ff */
[----:B------:R-:W-:Y:S02]  /*03f0*/  @P1 IADD3 R8, R8, 0x1, RZ ;  /* 0x0000000108081810 */ /* 0x000fe40007ffe0ff */
[----:B------:R-:W-:Y:S01]  /*0400*/  @!P2 LOP3.LUT R8, RZ, R16, RZ, 0x33, !PT ;  /* 0x00000010ff08a212 */ /* 0x000fe200078e33ff */
[----:B------:R-:W-:Y:S05]  /*0410*/  BRA `(.L_x_202) ;  /* 0x0000006000007947 */ /* 0x000fea0003800000 */
.L_x_201:
[----:B------:R-:W-:Y:S01]  /*0420*/  IMAD.MOV.U32 R23, RZ, RZ, R16 ;  /* 0x000000ffff177224 */ /* 0x000fe200078e0010 */
[----:B------:R-:W-:Y:S01]  /*0430*/  MOV R10, 0x460 ;  /* 0x00000460000a7802 */ /* 0x000fe20000000f00 */
[----:B------:R-:W-:-:S02]  /*0440*/  IMAD.MOV.U32 R11, RZ, RZ, R17 ;  /* 0x000000ffff0b7224 */ /* 0x000fc400078e0011 */
[----:B-----5:R-:W-:Y:S05]  /*0450*/  CALL.REL.NOINC `($__internal_9_$__cuda_sm20_div_u64) ;  /* 0x0000130000007944 */ /* 0x020fea0003c00000 */
[----:B------:R-:W-:Y:S02]  /*0460*/  IMAD.MOV.U32 R8, RZ, RZ, R18 ;  /* 0x000000ffff087224 */ /* 0x000fe400078e0012 */
[----:B------:R-:W-:-:S02]  /*0470*/  IMAD.MOV.U32 R9, RZ, RZ, R19 ;  /* 0x000000ffff097224 */ /* 0x000fc400078e0013 */
.L_x_202:
[----:B------:R-:W-:Y:S05]  /*0480*/  BSYNC B1 ;  /* 0x0000000000017941 */ /* 0x000fea0003800000 */
.L_x_200:
[----:B------:R-:W-:-:S05]  /*0490*/  IADD3 R7, P0, R8, 0x1, RZ ;  /* 0x0000000108077810 */ /* 0x000fca0007f1e0ff */
[----:B------:R-:W-:-:S03]  /*04a0*/  IMAD.X R8, RZ, RZ, R9, P0 ;  /* 0x000000ffff087224 */ /* 0x000fc600000e0609 */
.L_x_199:
[----:B------:R-:W-:Y:S05]  /*04b0*/  BSYNC B0 ;  /* 0x0000000000007941 */ /* 0x000fea0003800000 */
.L_x_198:
[----:B------:R-:W-:Y:S01]  /*04c0*/  IMAD.U32 R10, RZ, RZ, UR9 ;  /* 0x00000009ff0a7e24 */ /* 0x000fe2000f8e00ff */
[----:B------:R-:W-:Y:S01]  /*04d0*/  ISETP.LT.U32.AND P0, PT, R4, UR8, PT ;  /* 0x0000000804007c0c */ /* 0x000fe2000bf01070 */
[----:B------:R-:W-:Y:S01]  /*04e0*/  BSSY B0, `(.L_x_203) ;  /* 0x000002d000007945 */ /* 0x000fe20003800000 */
[----:B------:R-:W-:Y:S02]  /*04f0*/  IMAD.MOV.U32 R22, RZ, RZ, RZ ;  /* 0x000000ffff167224 */ /* 0x000fe400078e00ff */
[----:B------:R-:W-:Y:S01]  /*0500*/  ISETP.GT.U32.AND.EX P0, PT, R10, R3, PT, P0 ;  /* 0x000000030a00720c */ /* 0x000fe20003f04100 */
[----:B------:R-:W-:-:S12]  /*0510*/  IMAD.MOV.U32 R9, RZ, RZ, RZ ;  /* 0x000000ffff097224 */ /* 0x000fd800078e00ff */
        /* <DEDUP_REMOVED lines=14> */
[----:B------:R-:W-:Y:S01]  /*0600*/  ISETP.NE.U32.AND P2, PT, R16, RZ, PT ;  /* 0x000000ff1000720c */ /* 0x000fe20003f45070 */
[----:B------:R-:W-:-:S05]  /*0610*/  IMAD.MOV.U32 R10, RZ, RZ, RZ ;  /* 0x000000ffff0a7224 */ /* 0x000fca00078e00ff */
[----:B0-----:R-:W0:Y:S02]  /*0620*/  MUFU.RCP R18, R18 ;  /* 0x0000001200127308 */ /* 0x001e240000001000 */
[----:B0-----:R-:W-:-:S06]  /*0630*/  IADD3 R11, R18, 0xffffffe, RZ ;  /* 0x0ffffffe120b7810 */ /* 0x001fcc0007ffe0ff */
[----:B------:R-:W0:Y:S02]  /*0640*/  F2I.FTZ.U32.TRUNC.NTZ R11, R11 ;  /* 0x0000000b000b7305 */ /* 0x000e24000021f000 */
[----:B0-----:R-:W-:-:S04]  /*0650*/  IMAD R9, R9, R11, RZ ;  /* 0x0000000b09097224 */ /* 0x001fc800078e02ff */
[----:B------:R-:W-:-:S04]  /*0660*/  IMAD.HI.U32 R9, R11, R9, R10 ;  /* 0x000000090b097227 */ /* 0x000fc800078e000a */
[----:B------:R-:W-:Y:S02]  /*0670*/  IMAD.MOV.U32 R11, RZ, RZ, RZ ;  /* 0x000000ffff0b7224 */ /* 0x000fe400078e00ff */
[----:B------:R-:W-:-:S04]  /*0680*/  IMAD.HI.U32 R10, R9, R24, RZ ;  /* 0x00000018090a7227 */ /* 0x000fc800078e00ff */
[----:B------:R-:W-:-:S04]  /*0690*/  IMAD.MOV R9, RZ, RZ, -R10 ;  /* 0x000000ffff097224 */ /* 0x000fc800078e0a0a */
[----:B------:R-:W-:-:S05]  /*06a0*/  IMAD R9, R16, R9, R24 ;  /* 0x0000000910097224 */ /* 0x000fca00078e0218 */
[----:B------:R-:W-:-:S13]  /*06b0*/  ISETP.GE.U32.AND P0, PT, R9, R16, PT ;  /* 0x000000100900720c */ /* 0x000fda0003f06070 */
[----:B------:R-:W-:Y:S01]  /*06c0*/  @P0 IMAD.IADD R9, R9, 0x1, -R16 ;  /* 0x0000000109090824 */ /* 0x000fe200078e0a10 */
[----:B------:R-:W-:-:S04]  /*06d0*/  @P0 IADD3 R10, R10, 0x1, RZ ;  /* 0x000000010a0a0810 */ /* 0x000fc80007ffe0ff */
[----:B------:R-:W-:-:S13]  /*06e0*/  ISETP.GE.U32.AND P1, PT, R9, R16, PT ;  /* 0x000000100900720c */ /* 0x000fda0003f26070 */
[----:B------:R-:W-:Y:S02]  /*06f0*/  @P1 IADD3 R10, R10, 0x1, RZ ;  /* 0x000000010a0a1810 */ /* 0x000fe40007ffe0ff */
[----:B------:R-:W-:Y:S01]  /*0700*/  @!P2 LOP3.LUT R10, RZ, R16, RZ, 0x33, !PT ;  /* 0x00000010ff0aa212 */ /* 0x000fe200078e33ff */
[----:B------:R-:W-:Y:S05]  /*0710*/  BRA `(.L_x_207) ;  /* 0x0000006000007947 */ /* 0x000fea0003800000 */
.L_x_206:
[----:B------:R-:W-:Y:S01]  /*0720*/  IMAD.MOV.U32 R23, RZ, RZ, R16 ;  /* 0x000000ffff177224 */ /* 0x000fe200078e0010 */
[----:B------:R-:W-:Y:S01]  /*0730*/  MOV R10, 0x760 ;  /* 0x00000760000a7802 */ /* 0x000fe20000000f00 */
[----:B------:R-:W-:-:S02]  /*0740*/  IMAD.MOV.U32 R11, RZ, RZ, R17 ;  /* 0x000000ffff0b7224 */ /* 0x000fc400078e0011 */
[----:B-----5:R-:W-:Y:S05]  /*0750*/  CALL.REL.NOINC `($__internal_9_$__cuda_sm20_div_u64) ;  /* 0x0000100000007944 */ /* 0x020fea0003c00000 */
[----:B------:R-:W-:Y:S02]  /*0760*/  IMAD.MOV.U32 R10, RZ, RZ, R18 ;  /* 0x000000ffff0a7224 */ /* 0x000fe400078e0012 */
[----:B------:R-:W-:-:S02]  /*0770*/  IMAD.MOV.U32 R11, RZ, RZ, R19 ;  /* 0x000000ffff0b7224 */ /* 0x000fc400078e0013 */
.L_x_207:
[----:B------:R-:W-:Y:S05]  /*0780*/  BSYNC B1 ;  /* 0x0000000000017941 */ /* 0x000fea0003800000 */
.L_x_205:
[----:B------:R-:W-:-:S05]  /*0790*/  IADD3 R22, P0, R10, 0x1, RZ ;  /* 0x000000010a167810 */ /* 0x000fca0007f1e0ff */
[----:B------:R-:W-:-:S03]  /*07a0*/  IMAD.X R9, RZ, RZ, R11, P0 ;  /* 0x000000ffff097224 */ /* 0x000fc600000e060b */
.L_x_204:
[----:B------:R-:W-:Y:S05]  /*07b0*/  BSYNC B0 ;  /* 0x0000000000007941 */ /* 0x000fea0003800000 */
.L_x_203:
[----:B-----5:R-:W-:Y:S01]  /*07c0*/  ISETP.GT.U32.AND P0, PT, R12, R4, PT ;  /* 0x000000040c00720c */ /* 0x020fe20003f04070 */
[----:B------:R-:W-:Y:S03]  /*07d0*/  BSSY B0, `(.L_x_208) ;  /* 0x000002a000007945 */ /* 0x000fe60003800000 */
[----:B------:R-:W-:-:S13]  /*07e0*/  ISETP.GT.U32.AND.EX P0, PT, R13, R3, PT, P0 ;  /* 0x000000030d00720c */ /* 0x000fda0003f04100 */
[----:B------:R-:W-:Y:S05]  /*07f0*/  @!P0 BRA `(.L_x_209) ;  /* 0x0000027000008947 */ /* 0x000fea0003800000 */
[----:B------:R-:W-:Y:S01]  /*0800*/  ISETP.GT.U32.AND P0, PT, R12, R4, PT ;  /* 0x000000040c00720c */ /* 0x000fe20003f04070 */
[----:B------:R-:W-:Y:S03]  /*0810*/  BSSY B1, `(.L_x_210) ;  /* 0x0000023000017945 */ /* 0x000fe60003800000 */
[----:B------:R-:W-:-:S04]  /*0820*/  ISETP.GT.U32.AND.EX P0, PT, R13, R3, PT, P0 ;  /* 0x000000030d00720c */ /* 0x000fc80003f04100 */
[----:B------:R-:W-:Y:S02]  /*0830*/  SEL R5, R12, R4, P0 ;  /* 0x000000040c057207 */ /* 0x000fe40000000000 */
[----:B------:R-:W-:Y:S02]  /*0840*/  SEL R11, R13, R3, P0 ;  /* 0x000000030d0b7207 */ /* 0x000fe40000000000 */
        /* <DEDUP_REMOVED lines=25> */
.L_x_211:
[----:B------:R-:W-:Y:S01]  /*09e0*/  IMAD.MOV.U32 R23, RZ, RZ, R16 ;  /* 0x000000ffff177224 */ /* 0x000fe200078e0010 */
[----:B------:R-:W-:Y:S01]  /*09f0*/  MOV R10, 0xa20 ;  /* 0x00000a20000a7802 */ /* 0x000fe20000000f00 */
[----:B------:R-:W-:-:S02]  /*0a00*/  IMAD.MOV.U32 R11, RZ, RZ, R17 ;  /* 0x000000ffff0b7224 */ /* 0x000fc400078e0011 */
[----:B------:R-:W-:Y:S05]  /*0a10*/  CALL.REL.NOINC `($__internal_9_$__cuda_sm20_div_u64) ;  /* 0x00000d4000007944 */ /* 0x000fea0003c00000 */
[----:B------:R-:W-:Y:S02]  /*0a20*/  IMAD.MOV.U32 R10, RZ, RZ, R18 ;  /* 0x000000ffff0a7224 */ /* 0x000fe400078e0012 */
[----:B------:R-:W-:-:S02]  /*0a30*/  IMAD.MOV.U32 R11, RZ, RZ, R19 ;  /* 0x000000ffff0b7224 */ /* 0x000fc400078e0013 */
.L_x_212:
[----:B------:R-:W-:Y:S05]  /*0a40*/  BSYNC B1 ;  /* 0x0000000000017941 */ /* 0x000fea0003800000 */
.L_x_210:
[----:B------:R-:W-:-:S05]  /*0a50*/  IADD3 R5, P0, R10, 0x1, RZ ;  /* 0x000000010a057810 */ /* 0x000fca0007f1e0ff */
[----:B------:R-:W-:-:S03]  /*0a60*/  IMAD.X R6, RZ, RZ, R11, P0 ;  /* 0x000000ffff067224 */ /* 0x000fc600000e060b */
.L_x_209:
[----:B------:R-:W-:Y:S05]  /*0a70*/  BSYNC B0 ;  /* 0x0000000000007941 */ /* 0x000fea0003800000 */
.L_x_208:
[----:B------:R-:W-:-:S04]  /*0a80*/  ISETP.LT.U32.AND P0, PT, R22, R5, PT ;  /* 0x000000051600720c */ /* 0x000fc80003f01070 */
[----:B------:R-:W-:-:S04]  /*0a90*/  ISETP.LT.U32.AND.EX P0, PT, R9, R6, PT, P0 ;  /* 0x000000060900720c */ /* 0x000fc80003f01100 */
[----:B------:R-:W-:Y:S02]  /*0aa0*/  SEL R10, R22, R5, P0 ;  /* 0x00000005160a7207 */ /* 0x000fe40000000000 */
[----:B------:R-:W-:Y:S02]  /*0ab0*/  SEL R9, R9, R6, P0 ;  /* 0x0000000609097207 */ /* 0x000fe40000000000 */
[----:B------:R-:W-:-:S04]  /*0ac0*/  ISETP.LT.U32.AND P0, PT, R7, R10, PT ;  /* 0x0000000a0700720c */ /* 0x000fc80003f01070 */
[----:B------:R-:W-:-:S04]  /*0ad0*/  ISETP.LT.U32.AND.EX P0, PT, R8, R9, PT, P0 ;  /* 0x000000090800720c */ /* 0x000fc80003f01100 */
[----:B------:R-:W-:Y:S02]  /*0ae0*/  SEL R10, R7, R10, P0 ;  /* 0x0000000a070a7207 */ /* 0x000fe40000000000 */
[----:B------:R-:W-:Y:S02]  /*0af0*/  SEL R20, R8, R9, P0 ;  /* 0x0000000908147207 */ /* 0x000fe40000000000 */
[----:B------:R-:W-:-:S04]  /*0b00*/  ISETP.NE.U32.AND P0, PT, R10, RZ, PT ;  /* 0x000000ff0a00720c */ /* 0x000fc80003f05070 */
[----:B------:R-:W-:-:S13]  /*0b10*/  ISETP.NE.AND.EX P0, PT, R20, RZ, PT, P0 ;  /* 0x000000ff1400720c */ /* 0x000fda0003f05300 */
[----:B------:R-:W-:Y:S05]  /*0b20*/  @!P0 EXIT ;  /* 0x000000000000894d */ /* 0x000fea0003800000 */
[C---:B------:R-:W-:Y:S01]  /*0b30*/  ISETP.NE.U32.AND P0, PT, R4.reuse, RZ, PT ;  /* 0x000000ff0400720c */ /* 0x040fe20003f05070 */
[----:B------:R-:W-:Y:S01]  /*0b40*/  ULEA UR18, UP0, UR12, UR10, 0x2 ;  /* 0x0000000a0c127291 */ /* 0x000fe2000f80103f */
[----:B------:R-:W-:Y:S01]  /*0b50*/  BSSY B0, `(.L_x_213) ;  /* 0x000001d000007945 */ /* 0x000fe20003800000 */
[C---:B------:R-:W-:Y:S01]  /*0b60*/  SHF.L.U64.HI R18, R4.reuse, 0x2, R3 ;  /* 0x0000000204127819 */ /* 0x040fe20000010203 */
[----:B------:R-:W-:Y:S01]  /*0b70*/  IMAD.SHL.U32 R23, R4, 0x4, RZ ;  /* 0x0000000404177824 */ /* 0x000fe200078e00ff */
[----:B------:R-:W-:Y:S01]  /*0b80*/  ISETP.NE.AND.EX P0, PT, R3, RZ, PT, P0 ;  /* 0x000000ff0300720c */ /* 0x000fe20003f05300 */
[----:B------:R-:W-:-:S12]  /*0b90*/  ULEA.HI.X UR19, UR12, UR11, UR13, 0x2, UP0 ;  /* 0x0000000b0c137291 */ /* 0x000fd800080f140d */
[----:B------:R-:W-:Y:S05]  /*0ba0*/  @!P0 BRA `(.L_x_214) ;  /* 0x000000c000008947 */ /* 0x000fea0003800000 */
[----:B------:R-:W-:Y:S01]  /*0bb0*/  IADD3 R8, P2, R23, UR10, RZ ;  /* 0x0000000a17087c10 */ /* 0x000fe2000ff5e0ff */
[----:B------:R-:W-:Y:S01]  /*0bc0*/  IMAD.U32 R0, RZ, RZ, UR13 ;  /* 0x0000000dff007e24 */ /* 0x000fe2000f8e00ff */
[----:B------:R-:W-:Y:S02]  /*0bd0*/  ISETP.LT.U32.AND P1, PT, R4, UR12, PT ;  /* 0x0000000c04007c0c */ /* 0x000fe4000bf21070 */
[----:B------:R-:W-:Y:S02]  /*0be0*/  IADD3 R19, P3, R8, 0x4, RZ ;  /* 0x0000000408137810 */ /* 0x000fe40007f7e0ff */
[----:B------:R-:W-:Y:S02]  /*0bf0*/  IADD3.X R9, R18, UR11, RZ, P2, !PT ;  /* 0x0000000b12097c10 */ /* 0x000fe400097fe4ff */
[----:B------:R-:W-:-:S03]  /*0c00*/  ISETP.GT.U32.AND.EX P1, PT, R0, R3, PT, P1 ;  /* 0x000000030000720c */ /* 0x000fc60003f24110 */
[----:B------:R-:W-:Y:S01]  /*0c10*/  IMAD.X R11, RZ, RZ, R9, P3 ;  /* 0x000000ffff0b7224 */ /* 0x000fe200018e0609 */
[----:B------:R-:W-:Y:S02]  /*0c20*/  SEL R19, R19, UR18, P1 ;  /* 0x0000001213137c07 */ /* 0x000fe40008800000 */
[----:B------:R-:W-:Y:S02]  /*0c30*/  SEL R8, R8, RZ, P1 ;  /* 0x000000ff08087207 */ /* 0x000fe40000800000 */
[----:B------:R-:W-:Y:S02]  /*0c40*/  SEL R9, R9, RZ, P1 ;  /* 0x000000ff09097207 */ /* 0x000fe40000800000 */
[----:B------:R-:W-:Y:S01]  /*0c50*/  SEL R11, R11, UR19, P1 ;  /* 0x000000130b0b7c07 */ /* 0x000fe20008800000 */
[----:B------:R-:W-:Y:S05]  /*0c60*/  BRA `(.L_x_215) ;  /* 0x000000b000007947 */ /* 0x000fea0003800000 */
.L_x_214:
        /* <DEDUP_REMOVED lines=11> */
.L_x_215:
[----:B------:R-:W-:Y:S05]  /*0d20*/  BSYNC B0 ;  /* 0x0000000000007941 */ /* 0x000fea0003800000 */
.L_x_213:
[----:B------:R-:W-:Y:S01]  /*0d30*/  ULEA UR12, UP0, UR8, UR6, 0x2 ;  /* 0x00000006080c7291 */ /* 0x000fe2000f80103f */
[----:B------:R-:W-:Y:S03]  /*0d40*/  BSSY B0, `(.L_x_216) ;  /* 0x000001a000007945 */ /* 0x000fe60003800000 */
[----:B------:R-:W-:Y:S01]  /*0d50*/  ULEA.HI.X UR13, UR8, UR7, UR9, 0x2, UP0 ;  /* 0x00000007080d7291 */ /* 0x000fe200080f1409 */
[----:B------:R-:W-:Y:S05]  /*0d60*/  @!P0 BRA `(.L_x_217) ;  /* 0x000000c000008947 */ /* 0x000fea0003800000 */
[----:B------:R-:W-:Y:S01]  /*0d70*/  IADD3 R2, P2, R23, UR6, RZ ;  /* 0x0000000617027c10 */ /* 0x000fe2000ff5e0ff */
[----:B------:R-:W-:Y:S01]  /*0d80*/  IMAD.U32 R0, RZ, RZ, UR9 ;  /* 0x00000009ff007e24 */ /* 0x000fe2000f8e00ff */
[----:B------:R-:W-:Y:S02]  /*0d90*/  ISETP.LT.U32.AND P1, PT, R4, UR8, PT ;  /* 0x0000000804007c0c */ /* 0x000fe4000bf21070 */
[----:B------:R-:W-:-:S02]  /*0da0*/  IADD3 R7, P3, R2, 0x4, RZ ;  /* 0x0000000402077810 */ /* 0x000fc40007f7e0ff */
        /* <DEDUP_REMOVED lines=8> */
.L_x_217:
        /* <DEDUP_REMOVED lines=11> */
.L_x_218:
[----:B------:R-:W-:Y:S05]  /*0ee0*/  BSYNC B0 ;  /* 0x0000000000007941 */ /* 0x000fea0003800000 */
.L_x_216:
[----:B------:R-:W-:Y:S01]  /*0ef0*/  ISETP.NE.U32.AND P1, PT, R2, RZ, PT ;  /* 0x000000ff0200720c */ /* 0x000fe20003f25070 */
[----:B------:R-:W-:Y:S01]  /*0f00*/  BSSY B0, `(.L_x_219) ;  /* 0x0000025000007945 */ /* 0x000fe20003800000 */
[----:B------:R-:W-:Y:S01]  /*0f10*/  LEA R5, P3, R12, R14, 0x2 ;  /* 0x0000000e0c057211 */ /* 0x000fe200078610ff */
[----:B------:R-:W-:Y:S01]  /*0f20*/  IMAD.MOV.U32 R22, RZ, RZ, RZ ;  /* 0x000000ffff167224 */ /* 0x000fe200078e00ff */
[----:B------:R-:W-:Y:S01]  /*0f30*/  ISETP.NE.AND.EX P1, PT, R6, RZ, PT, P1 ;  /* 0x000000ff0600720c */ /* 0x000fe20003f25310 */
[----:B------:R-:W-:Y:S01]  /*0f40*/  IMAD.MOV.U32 R25, RZ, RZ, RZ ;  /* 0x000000ffff197224 */ /* 0x000fe200078e00ff */
[----:B------:R-:W-:Y:S02]  /*0f50*/  LEA.HI.X R0, R12, R15, R13, 0x2, P3 ;  /* 0x0000000f0c007211 */ /* 0x000fe400018f140d */
[----:B------:R-:W-:-:S09]  /*0f60*/  PLOP3.LUT P2, PT, P1, PT, PT, 0x8, 0x0 ;  /* 0x000000000000781c */ /* 0x000fd20000f4e170 */
[----:B------:R-:W-:Y:S05]  /*0f70*/  @!P1 BRA `(.L_x_220) ;  /* 0x000001d000009947 */ /* 0x000fea0003800000 */
[----:B------:R-:W-:Y:S01]  /*0f80*/  BSSY B1, `(.L_x_221) ;  /* 0x0000016000017945 */ /* 0x000fe20003800000 */
[----:B------:R-:W-:Y:S05]  /*0f90*/  @!P0 BRA `(.L_x_222) ;  /* 0x000000b000008947 */ /* 0x000fea0003800000 */
[----:B------:R-:W-:Y:S02]  /*0fa0*/  IADD3 R23, P1, R23, R14, RZ ;  /* 0x0000000e17177210 */ /* 0x000fe40007f3e0ff */
[----:B------:R-:W-:-:S03]  /*0fb0*/  ISETP.GT.U32.AND P0, PT, R12, R4, PT ;  /* 0x000000040c00720c */ /* 0x000fc60003f04070 */
[----:B------:R-:W-:Y:S01]  /*0fc0*/  IMAD.X R18, R18, 0x1, R15, P1 ;  /* 0x0000000112127824 */ /* 0x000fe200008e060f */
[----:B------:R-:W-:Y:S02]  /*0fd0*/  IADD3 R14, P1, R23, 0x4, RZ ;  /* 0x00000004170e7810 */ /* 0x000fe40007f3e0ff */
[----:B------:R-:W-:-:S03]  /*0fe0*/  ISETP.GT.U32.AND.EX P0, PT, R13, R3, PT, P0 ;  /* 0x000000030d00720c */ /* 0x000fc60003f04100 */
[----:B------:R-:W-:Y:S01]  /*0ff0*/  IMAD.X R15, RZ, RZ, R18, P1 ;  /* 0x000000ffff0f7224 */ /* 0x000fe200008e0612 */
[----:B------:R-:W-:Y:S02]  /*1000*/  SEL R12, R23, RZ, P0 ;  /* 0x000000ff170c7207 */ /* 0x000fe40000000000 */
[----:B------:R-:W-:Y:S02]  /*1010*/  SEL R13, R18, RZ, P0 ;  /* 0x000000ff120d7207 */ /* 0x000fe40000000000 */
[----:B------:R-:W-:Y:S02]  /*1020*/  SEL R14, R14, R5, P0 ;  /* 0x000000050e0e7207 */ /* 0x000fe40000000000 */
[----:B------:R-:W-:Y:S01]  /*1030*/  SEL R15, R15, R0, P0 ;  /* 0x000000000f0f7207 */ /* 0x000fe20000000000 */
[----:B------:R-:W-:Y:S05]  /*1040*/  BRA `(.L_x_223) ;  /* 0x0000009000007947 */ /* 0x000fea0003800000 */
.L_x_222:
[----:B------:R-:W-:-:S04]  /*1050*/  ISETP.NE.U32.AND P0, PT, R12, RZ, PT ;  /* 0x000000ff0c00720c */ /* 0x000fc80003f05070 */
[----:B------:R-:W-:-:S04]  /*1060*/  ISETP.NE.AND.EX P0, PT, R13, RZ, PT, P0 ;  /* 0x000000ff0d00720c */ /* 0x000fc80003f05300 */
[----:B------:R-:W-:Y:S02]  /*1070*/  SEL R3, RZ, 0x4, !P0 ;  /* 0x00000004ff037807 */ /* 0x000fe40004000000 */
[----:B------:R-:W-:Y:S02]  /*1080*/  SEL R12, R14, RZ, P0 ;  /* 0x000000ff0e0c7207 */ /* 0x000fe40000000000 */
[----:B------:R-:W-:Y:S02]  /*1090*/  IADD3 R3, P1, R3, R14, RZ ;  /* 0x0000000e03037210 */ /* 0x000fe40007f3e0ff */
[----:B------:R-:W-:-:S03]  /*10a0*/  SEL R13, R15, RZ, P0 ;  /* 0x000000ff0f0d7207 */ /* 0x000fc60000000000 */
[----:B------:R-:W-:Y:S02]  /*10b0*/  IMAD.X R4, RZ, RZ, R15, P1 ;  /* 0x000000ffff047224 */ /* 0x000fe400008e060f */
[----:B------:R-:W-:Y:S02]  /*10c0*/  IMAD.MOV.U32 R14, RZ, RZ, R3 ;  /* 0x000000ffff0e7224 */ /* 0x000fe400078e0003 */
[----:B------:R-:W-:-:S02]  /*10d0*/  IMAD.MOV.U32 R15, RZ, RZ, R4 ;  /* 0x000000ffff0f7224 */ /* 0x000fc400078e0004 */
.L_x_223:
[----:B------:R-:W-:Y:S05]  /*10e0*/  BSYNC B1 ;  /* 0x0000000000017941 */ /* 0x000fea0003800000 */
.L_x_221:
[----:B------:R-:W-:Y:S01]  /*10f0*/  ISETP.NE.U32.AND P0, PT, R12, RZ, PT ;  /* 0x000000ff0c00720c */ /* 0x000fe20003f05070 */
[----:B------:R-:W-:Y:S02]  /*1100*/  IMAD.MOV.U32 R4, RZ, RZ, RZ ;  /* 0x000000ffff047224 */ /* 0x000fe400078e00ff */
[----:B------:R-:W-:Y:S01]  /*1110*/  IMAD.MOV.U32 R3, RZ, RZ, RZ ;  /* 0x000000ffff037224 */ /* 0x000fe200078e00ff */
[----:B------:R-:W-:-:S04]  /*1120*/  ISETP.NE.AND.EX P0, PT, R13, RZ, PT, P0 ;  /* 0x000000ff0d00720c */ /* 0x000fc80003f05300 */
[----:B------:R-:W-:Y:S02]  /*1130*/  SEL R22, R2, RZ, P0 ;  /* 0x000000ff02167207 */ /* 0x000fe40000000000 */
[----:B------:R-:W-:-:S02]  /*1140*/  SEL R25, R6, RZ, P0 ;  /* 0x000000ff06197207 */ /* 0x000fc40000000000 */
.L_x_220:
[----:B------:R-:W-:Y:S05]  /*1150*/  BSYNC B0 ;  /* 0x0000000000007941 */ /* 0x000fea0003800000 */
.L_x_219:
[----:B------:R-:W-:Y:S01]  /*1160*/  ISETP.NE.U32.AND P0, PT, R22, RZ, PT ;  /* 0x000000ff1600720c */ /* 0x000fe20003f05070 */
[----:B------:R-:W-:Y:S01]  /*1170*/  BSSY B0, `(.L_x_224) ;  /* 0x000000b000007945 */ /* 0x000fe20003800000 */
[----:B------:R-:W-:Y:S02]  /*1180*/  ISETP.NE.U32.AND P1, PT, R10, 0x1, PT ;  /* 0x000000010a00780c */ /* 0x000fe40003f25070 */
[----:B------:R-:W-:Y:S02]  /*1190*/  ISETP.NE.AND.EX P0, PT, R25, RZ, PT, P0 ;  /* 0x000000ff1900720c */ /* 0x000fe40003f05300 */
[----:B------:R-:W-:-:S11]  /*11a0*/  ISETP.NE.AND.EX P1, PT, R20, RZ, PT, P1 ;  /* 0x000000ff1400720c */ /* 0x000fd60003f25310 */
[----:B------:R-:W-:Y:S05]  /*11b0*/  @!P0 BRA `(.L_x_225) ;  /* 0x0000006000008947 */ /* 0x000fea0003800000 */
[----:B------:R0:W2:Y:S02]  /*11c0*/  LD.E R23, [R12.64] ;  /* 0x0000000e0c177980 */ /* 0x0000a4000c101900 */
[----:B0-----:R-:W-:Y:S02]  /*11d0*/  IMAD.MOV.U32 R12, RZ, RZ, R22 ;  /* 0x000000ffff0c7224 */ /* 0x001fe400078e0016 */
[----:B------:R-:W-:-:S05]  /*11e0*/  IMAD.MOV.U32 R13, RZ, RZ, R25 ;  /* 0x000000ffff0d7224 */ /* 0x000fca00078e0019 */
[----:B------:R-:W2:Y:S02]  /*11f0*/  LD.E R2, [R12.64] ;  /* 0x0000000e0c027980 */ /* 0x000ea4000c101900 */
[----:B--2---:R-:W-:-:S04]  /*1200*/  FSETP.GEU.AND P0, PT, R2, R23, PT ;  /* 0x000000170200720b */ /* 0x004fc80003f0e000 */
[----:B------:R-:W-:-:S04]  /*1210*/  FSEL R23, R2, R23, !P0 ;  /* 0x0000001702177208 */ /* 0x000fc80004000000 */
.L_x_225:
[----:B------:R-:W-:Y:S05]  /*1220*/  BSYNC B0 ;  /* 0x0000000000007941 */ /* 0x000fea0003800000 */
.L_x_224:
[----:B------:R0:W-:Y:S01]  /*1230*/  ST.E [R8.64], R23 ;  /* 0x0000001708007985 */ /* 0x0001e2000c10190e */
[----:B------:R-:W-:Y:S05]  /*1240*/  @!P1 EXIT ;  /* 0x000000000000994d */ /* 0x000fea0003800000 */
[----:B------:R-:W-:Y:S01]  /*1250*/  IADD3 R10, P1, R10, -0x1, RZ ;  /* 0xffffffff0a0a7810 */ /* 0x000fe20007f3e0ff */
[C---:B------:R-:W-:Y:S01]  /*1260*/  IMAD.SHL.U32 R2, R16.reuse, 0x4, RZ ;  /* 0x0000000410027824 */ /* 0x040fe200078e00ff */
[C---:B0-----:R-:W-:Y:S02]  /*1270*/  IADD3 R9, P0, R16.reuse, -0x1, RZ ;  /* 0xffffffff10097810 */ /* 0x041fe40007f1e0ff */
[----:B------:R-:W-:Y:S02]  /*1280*/  SHF.L.U64.HI R8, R16, 0x2, R17 ;  /* 0x0000000210087819 */ /* 0x000fe40000010211 */
[----:B------:R-:W-:Y:S02]  /*1290*/  IADD3.X R16, R17, -0x1, RZ, P0, !PT ;  /* 0xffffffff11107810 */ /* 0x000fe400007fe4ff */
[----:B------:R-:W-:-:S02]  /*12a0*/  IADD3.X R20, R20, -0x1, RZ, P1, !PT ;  /* 0xffffffff14147810 */ /* 0x000fc40000ffe4ff */
.L_x_228:
[C---:B------:R-:W-:Y:S01]  /*12b0*/  IADD3 R18, P0, -R7.reuse, UR12, RZ ;  /* 0x0000000c07127c10 */ /* 0x040fe2000ff1e1ff */
[----:B------:R-:W-:Y:S01]  /*12c0*/  BSSY B0, `(.L_x_226) ;  /* 0x0000027000007945 */ /* 0x000fe20003800000 */
[----:B------:R-:W-:-:S02]  /*12d0*/  IADD3 R22, P1, R7, R2, RZ ;  /* 0x0000000207167210 */ /* 0x000fc40007f3e0ff */
[C---:B------:R-:W-:Y:S01]  /*12e0*/  IADD3.X R23, ~R21.reuse, UR13, RZ, P0, !PT ;  /* 0x0000000d15177c10 */ /* 0x040fe200087fe5ff */
[----:B------:R-:W-:Y:S02]  /*12f0*/  CS2R R6, SRZ ;  /* 0x0000000000067805 */ /* 0x000fe4000001ff00 */
[----:B------:R-:W-:Y:S01]  /*1300*/  IMAD.X R21, R21, 0x1, R8, P1 ;  /* 0x0000000115157824 */ /* 0x000fe200008e0608 */
[--C-:B------:R-:W-:Y:S02]  /*1310*/  SHF.R.U64 R18, R18, 0x2, R23.reuse ;  /* 0x0000000212127819 */ /* 0x100fe40000001217 */
[----:B------:R-:W-:Y:S02]  /*1320*/  SHF.R.U32.HI R23, RZ, 0x2, R23 ;  /* 0x00000002ff177819 */ /* 0x000fe40000011617 */
[----:B------:R-:W-:-:S04]  /*1330*/  ISETP.GT.U32.AND P0, PT, R18, R9, PT ;  /* 0x000000091200720c */ /* 0x000fc80003f04070 */
[----:B------:R-:W-:-:S13]  /*1340*/  ISETP.GT.U32.AND.EX P0, PT, R23, R16, PT, P0 ;  /* 0x000000101700720c */ /* 0x000fda0003f04100 */
[----:B------:R-:W-:Y:S05]  /*1350*/  @!P0 BRA `(.L_x_227) ;  /* 0x000001d000008947 */ /* 0x000fea0003800000 */
[----:B------:R-:W-:Y:S02]  /*1360*/  ISETP.NE.U32.AND P0, PT, R4, RZ, PT ;  /* 0x000000ff0400720c */ /* 0x000fe40003f05070 */
[----:B------:R-:W-:Y:S02]  /*1370*/  IADD3 R6, P1, R5, -R14, RZ ;  /* 0x8000000e05067210 */ /* 0x000fe40007f3e0ff */
[----:B------:R-:W-:Y:S02]  /*1380*/  ISETP.NE.AND.EX P0, PT, R3, RZ, PT, P0 ;  /* 0x000000ff0300720c */ /* 0x000fe40003f05300 */
[----:B------:R-:W-:Y:S01]  /*1390*/  SEL R17, R9, RZ, !P2 ;  /* 0x000000ff09117207 */ /* 0x000fe20005000000 */
[----:B------:R-:W-:Y:S01]  /*13a0*/  IMAD.X R7, R0, 0x1, ~R15, P1 ;  /* 0x0000000100077824 */ /* 0x000fe200008e0e0f */
[----:B------:R-:W-:Y:S02]  /*13b0*/  SEL R12, R16, RZ, !P2 ;  /* 0x000000ff100c7207 */ /* 0x000fe40005000000 */
[----:B------:R-:W-:-:S07]  /*13c0*/  PLOP3.LUT P2, PT, PT, PT, PT, 0x8, 0x0 ;  /* 0x000000000000781c */ /* 0x000fce0003f4e170 */
[----:B------:R-:W-:Y:S02]  /*13d0*/  @P0 IADD3 R17, P1, R17, R4, RZ ;  /* 0x0000000411110210 */ /* 0x000fe40007f3e0ff */
[--C-:B------:R-:W-:Y:S02]  /*13e0*/  SHF.R.U64 R4, R6, 0x2, R7.reuse ;  /* 0x0000000206047819 */ /* 0x100fe40000001207 */
[----:B------:R-:W-:Y:S01]  /*13f0*/  SHF.R.U32.HI R6, RZ, 0x2, R7 ;  /* 0x00000002ff067819 */ /* 0x000fe20000011607 */
[----:B------:R-:W-:Y:S01]  /*1400*/  @P0 IMAD.X R12, R12, 0x1, R3, P1 ;  /* 0x000000010c0c0824 */ /* 0x000fe200008e0603 */
[----:B------:R-:W-:Y:S01]  /*1410*/  ISETP.GT.U32.AND P0, PT, R4, R17, PT ;  /* 0x000000110400720c */ /* 0x000fe20003f04070 */
[----:B------:R-:W-:Y:S01]  /*1420*/  IMAD.MOV.U32 R4, RZ, RZ, RZ ;  /* 0x000000ffff047224 */ /* 0x000fe200078e00ff */
[----:B------:R-:W-:Y:S01]  /*1430*/  LEA R14, P1, R17, R14, 0x2 ;  /* 0x0000000e110e7211 */ /* 0x000fe200078210ff */
[----:B------:R-:W-:Y:S01]  /*1440*/  IMAD.MOV.U32 R3, RZ, RZ, RZ ;  /* 0x000000ffff037224 */ /* 0x000fe200078e00ff */
[----:B------:R-:W-:-:S02]  /*1450*/  ISETP.GT.U32.AND.EX P0, PT, R6, R12, PT, P0 ;  /* 0x0000000c0600720c */ /* 0x000fc40003f04100 */
[----:B------:R-:W-:Y:S02]  /*1460*/  LEA.HI.X R15, R17, R15, R12, 0x2, P1 ;  /* 0x0000000f110f7211 */ /* 0x000fe400008f140c */
[C---:B------:R-:W-:Y:S02]  /*1470*/  SEL R12, R14.reuse, RZ, P0 ;  /* 0x000000ff0e0c7207 */ /* 0x040fe40000000000 */
[----:B------:R-:W-:Y:S02]  /*1480*/  IADD3 R14, P4, R14, 0x4, RZ ;  /* 0x000000040e0e7810 */ /* 0x000fe40007f9e0ff */
[----:B------:R-:W-:Y:S02]  /*1490*/  IADD3 R6, P3, R22, -0x4, RZ ;  /* 0xfffffffc16067810 */ /* 0x000fe40007f7e0ff */
[----:B------:R-:W-:Y:S01]  /*14a0*/  SEL R17, R15, RZ, P0 ;  /* 0x000000ff0f117207 */ /* 0x000fe20000000000 */
[----:B------:R-:W-:Y:S01]  /*14b0*/  IMAD.X R15, RZ, RZ, R15, P4 ;  /* 0x000000ffff0f7224 */ /* 0x000fe200020e060f */
[----:B------:R-:W-:-:S02]  /*14c0*/  ISETP.NE.U32.AND P1, PT, R12, RZ, PT ;  /* 0x000000ff0c00720c */ /* 0x000fc40003f25070 */
[----:B------:R-:W-:Y:S02]  /*14d0*/  IADD3.X R7, R21, -0x1, RZ, P3, !PT ;  /* 0xffffffff15077810 */ /* 0x000fe40001ffe4ff */
[----:B------:R-:W-:Y:S02]  /*14e0*/  ISETP.NE.AND.EX P1, PT, R17, RZ, PT, P1 ;  /* 0x000000ff1100720c */ /* 0x000fe40003f25310 */
[----:B------:R-:W-:Y:S02]  /*14f0*/  SEL R14, R14, R5, P0 ;  /* 0x000000050e0e7207 */ /* 0x000fe40000000000 */
[----:B------:R-:W-:Y:S02]  /*1500*/  SEL R15, R15, R0, P0 ;  /* 0x000000000f0f7207 */ /* 0x000fe40000000000 */
[----:B------:R-:W-:Y:S02]  /*1510*/  SEL R6, R6, RZ, P1 ;  /* 0x000000ff06067207 */ /* 0x000fe40000800000 */
[----:B------:R-:W-:-:S02]  /*1520*/  SEL R7, R7, RZ, P1 ;  /* 0x000000ff07077207 */ /* 0x000fc40000800000 */
.L_x_227:
[----:B------:R-:W-:Y:S05]  /*1530*/  BSYNC B0 ;  /* 0x0000000000007941 */ /* 0x000fea0003800000 */
.L_x_226:
[----:B------:R-:W-:-:S04]  /*1540*/  ISETP.NE.U32.AND P1, PT, R6, RZ, PT ;  /* 0x000000ff0600720c */ /* 0x000fc80003f25070 */
[----:B------:R-:W-:-:S13]  /*1550*/  ISETP.NE.AND.EX P1, PT, R7, RZ, PT, P1 ;  /* 0x000000ff0700720c */ /* 0x000fda0003f25310 */
[----:B------:R0:W2:Y:S02]  /*1560*/  @P1 LD.E R24, [R6.64] ;  /* 0x0000000e06181980 */ /* 0x0000a4000c101900 */
[----:B0-----:R-:W-:Y:S02]  /*1570*/  @P1 IMAD.MOV.U32 R6, RZ, RZ, R12 ;  /* 0x000000ffff061224 */ /* 0x001fe400078e000c */
[----:B------:R-:W-:-:S05]  /*1580*/  @P1 IMAD.MOV.U32 R7, RZ, RZ, R17 ;  /* 0x000000ffff071224 */ /* 0x000fca00078e0011 */
[----:B------:R0:W2:Y:S01]  /*1590*/  @P1 LD.E R25, [R6.64] ;  /* 0x0000000e06191980 */ /* 0x0000a2000c101900 */
[C---:B------:R-:W-:Y:S02]  /*15a0*/  IADD3 R26, P0, -R19.reuse, UR18, RZ ;  /* 0x00000012131a7c10 */ /* 0x040fe4000ff1e1ff */
[----:B------:R-:W-:Y:S02]  /*15b0*/  IADD3 R19, P3, R19, R2, RZ ;  /* 0x0000000213137210 */ /* 0x000fe40007f7e0ff */
[----:B------:R-:W-:-:S03]  /*15c0*/  IADD3.X R27, ~R11, UR19, RZ, P0, !PT ;  /* 0x000000130b1b7c10 */ /* 0x000fc600087fe5ff */
[----:B------:R-:W-:Y:S01]  /*15d0*/  IMAD.X R11, R11, 0x1, R8, P3 ;  /* 0x000000010b0b7824 */ /* 0x000fe200018e0608 */
[--C-:B------:R-:W-:Y:S02]  /*15e0*/  SHF.R.U64 R26, R26, 0x2, R27.reuse ;  /* 0x000000021a1a7819 */ /* 0x100fe4000000121b */
[----:B------:R-:W-:Y:S02]  /*15f0*/  SHF.R.U32.HI R27, RZ, 0x2, R27 ;  /* 0x00000002ff1b7819 */ /* 0x000fe4000001161b */
[----:B------:R-:W-:Y:S02]  /*1600*/  ISETP.GT.U32.AND P0, PT, R26, R9, PT ;  /* 0x000000091a00720c */ /* 0x000fe40003f04070 */
[----:B------:R-:W-:Y:S02]  /*1610*/  IADD3 R26, P4, R19, -0x4, RZ ;  /* 0xfffffffc131a7810 */ /* 0x000fe40007f9e0ff */
[----:B------:R-:W-:Y:S02]  /*1620*/  ISETP.GT.U32.AND.EX P0, PT, R27, R16, PT, P0 ;  /* 0x000000101b00720c */ /* 0x000fe40003f04100 */
[----:B0-----:R-:W-:-:S02]  /*1630*/  IADD3.X R7, R11, -0x1, RZ, P4, !PT ;  /* 0xffffffff0b077810 */ /* 0x001fc400027fe4ff */
[----:B------:R-:W-:Y:S02]  /*1640*/  SEL R6, R26, RZ, P0 ;  /* 0x000000ff1a067207 */ /* 0x000fe40000000000 */
[----:B------:R-:W-:Y:S02]  /*1650*/  SEL R7, R7, RZ, P0 ;  /* 0x000000ff07077207 */ /* 0x000fe40000000000 */
[----:B------:R-:W-:Y:S02]  /*1660*/  SEL R19, R19, UR18, P0 ;  /* 0x0000001213137c07 */ /* 0x000fe40008000000 */
[----:B------:R-:W-:Y:S02]  /*1670*/  SEL R11, R11, UR19, P0 ;  /* 0x000000130b0b7c07 */ /* 0x000fe40008000000 */
[----:B--2---:R-:W-:-:S04]  /*1680*/  @P1 FSETP.GEU.AND P3, PT, R24, R25, PT ;  /* 0x000000191800120b */ /* 0x004fc80003f6e000 */
[----:B------:R-:W-:Y:S02]  /*1690*/  @P1 FSEL R13, R24, R25, !P3 ;  /* 0x00000019180d1208 */ /* 0x000fe40005800000 */
[----:B------:R-:W-:Y:S02]  /*16a0*/  IADD3 R10, P3, R10, -0x1, RZ ;  /* 0xffffffff0a0a7810 */ /* 0x000fe40007f7e0ff */
[----:B------:R-:W-:Y:S01]  /*16b0*/  ISETP.GT.U32.AND P1, PT, R18, R9, PT ;  /* 0x000000091200720c */ /* 0x000fe20003f24070 */
[----:B------:R0:W-:Y:S01]  /*16c0*/  ST.E [R6.64], R13 ;  /* 0x0000000d06007985 */ /* 0x0001e2000c10190e */
[----:B------:R-:W-:Y:S02]  /*16d0*/  IADD3.X R20, R20, -0x1, RZ, P3, !PT ;  /* 0xffffffff14147810 */ /* 0x000fe40001ffe4ff */
[----:B------:R-:W-:Y:S02]  /*16e0*/  ISETP.NE.U32.AND P3, PT, R10, RZ, PT ;  /* 0x000000ff0a00720c */ /* 0x000fe40003f65070 */
[----:B------:R-:W-:-:S02]  /*16f0*/  ISETP.GT.U32.AND.EX P4, PT, R23, R16, PT, P1 ;  /* 0x000000101700720c */ /* 0x000fc40003f84110 */
[----:B------:R-:W-:Y:S02]  /*1700*/  ISETP.NE.AND.EX P1, PT, R20, RZ, PT, P3 ;  /* 0x000000ff1400720c */ /* 0x000fe40003f25330 */
[----:B------:R-:W-:Y:S02]  /*1710*/  SEL R22, R22, UR12, P4 ;  /* 0x0000000c16167c07 */ /* 0x000fe4000a000000 */
[----:B------:R-:W-:-:S09]  /*1720*/  SEL R21, R21, UR13, P4 ;  /* 0x0000000d15157c07 */ /* 0x000fd2000a000000 */
[----:B------:R-:W-:Y:S05]  /*1730*/  @!P1 EXIT ;  /* 0x000000000000994d */ /* 0x000fea0003800000 */
[----:B0-----:R-:W-:Y:S01]  /*1740*/  IMAD.MOV.U32 R7, RZ, RZ, R22 ;  /* 0x000000ffff077224 */ /* 0x001fe200078e0016 */
[----:B------:R-:W-:Y:S05]  /*1750*/  BRA `(.L_x_228) ;  /* 0xfffffb5000007947 */ /* 0x000fea000383ffff */
        .weak           $__internal_9_$__cuda_sm20_div_u64
        .type           $__internal_9_$__cuda_sm20_div_u64,@function
        .size           $__internal_9_$__cuda_sm20_div_u64,(.L_x_1032 - $__internal_9_$__cuda_sm20_div_u64)
$__internal_9_$__cuda_sm20_div_u64:
        /* <DEDUP_REMOVED lines=12> */
[----:B------:R-:W-:-:S04]  /*1820*/  IMAD.MOV.U32 R21, RZ, RZ, R18 ;  /* 0x000000ffff157224 */ /* 0x000fc800078e0012 */
[----:B------:R-:W-:-:S04]  /*1830*/  IMAD.WIDE.U32 R20, P0, R18, R28, R20 ;  /* 0x0000001c12147225 */ /* 0x000fc80007800014 */
[----:B------:R-:W-:-:S04]  /*1840*/  IMAD.HI.U32 R18, R19, R28, RZ ;  /* 0x0000001c13127227 */ /* 0x000fc800078e00ff */
[----:B------:R-:W-:-:S04]  /*1850*/  IMAD.HI.U32 R20, P1, R19, R29, R20 ;  /* 0x0000001d13147227 */ /* 0x000fc80007820014 */
[----:B------:R-:W-:Y:S02]  /*1860*/  IMAD R21, R19, R28, RZ ;  /* 0x0000001c13157224 */ /* 0x000fe400078e02ff */
[----:B------:R-:W-:-:S03]  /*1870*/  IMAD.X R26, R18, 0x1, R19, P0 ;  /* 0x00000001121a7824 */ /* 0x000fc600000e0613 */
        /* <DEDUP_REMOVED lines=22> */
[----:B------:R-:W-:Y:S01]  /*19e0*/  IMAD.X R26, RZ, RZ, R26, P0 ;  /* 0x000000ffff1a7224 */ /* 0x000fe200000e061a */
[C---:B------:R-:W-:Y:S01]  /*19f0*/  IADD3 R21, P2, R20.reuse, 0x1, RZ ;  /* 0x0000000114157810 */ /* 0x040fe20007f5e0ff */
[----:B------:R-:W-:-:S04]  /*1a00*/  IMAD.WIDE.U32 R18, R20, R23, RZ ;  /* 0x0000001714127225 */ /* 0x000fc800078e00ff */
[----:B------:R-:W-:Y:S01]  /*1a10*/  IMAD.X R26, RZ, RZ, R26, P1 ;  /* 0x000000ffff1a7224 */ /* 0x000fe200008e061a */
[----:B------:R-:W-:Y:S01]  /*1a20*/  IADD3 R18, P1, -R18, R24, RZ ;  /* 0x0000001812127210 */ /* 0x000fe20007f3e1ff */
[----:B------:R-:W-:-:S03]  /*1a30*/  IMAD R19, R20, R11, R19 ;  /* 0x0000000b14137224 */ /* 0x000fc600078e0213 */
[-C--:B------:R-:W-:Y:S01]  /*1a40*/  ISETP.GE.U32.AND P0, PT, R18, R23.reuse, PT ;  /* 0x000000171200720c */ /* 0x080fe20003f06070 */
[----:B------:R-:W-:Y:S02]  /*1a50*/  IMAD R24, R26, R23, R19 ;  /* 0x000000171a187224 */ /* 0x000fe400078e0213 */
[----:B------:R-:W-:Y:S02]  /*1a60*/  IMAD.X R19, RZ, RZ, R26, P2 ;  /* 0x000000ffff137224 */ /* 0x000fe400010e061a */
[----:B------:R-:W-:Y:S01]  /*1a70*/  IMAD.X R28, R25, 0x1, ~R24, P1 ;  /* 0x00000001191c7824 */ /* 0x000fe200008e0e18 */
[----:B------:R-:W-:-:S04]  /*1a80*/  IADD3 R25, P1, -R23, R18, RZ ;  /* 0x0000001217197210 */ /* 0x000fc80007f3e1ff */
[C---:B------:R-:W-:Y:S01]  /*1a90*/  ISETP.GE.U32.AND.EX P0, PT, R28.reuse, R11, PT, P0 ;  /* 0x0000000b1c00720c */ /* 0x040fe20003f06100 */
[----:B------:R-:W-:Y:S01]  /*1aa0*/  IMAD.X R24, R28, 0x1, ~R11, P1 ;  /* 0x000000011c187824 */ /* 0x000fe200008e0e0b */
[----:B------:R-:W-:Y:S02]  /*1ab0*/  ISETP.NE.U32.AND P1, PT, R23, RZ, PT ;  /* 0x000000ff1700720c */ /* 0x000fe40003f25070 */
[----:B------:R-:W-:Y:S02]  /*1ac0*/  SEL R18, R25, R18, P0 ;  /* 0x0000001219127207 */ /* 0x000fe40000000000 */
[----:B------:R-:W-:Y:S02]  /*1ad0*/  SEL R21, R21, R20, P0 ;  /* 0x0000001415157207 */ /* 0x000fe40000000000 */
[----:B------:R-:W-:Y:S02]  /*1ae0*/  SEL R20, R24, R28, P0 ;  /* 0x0000001c18147207 */ /* 0x000fe40000000000 */
[----:B------:R-:W-:-:S02]  /*1af0*/  SEL R26, R19, R26, P0 ;  /* 0x0000001a131a7207 */ /* 0x000fc40000000000 */
[----:B------:R-:W-:Y:S02]  /*1b00*/  ISETP.GE.U32.AND P0, PT, R18, R23, PT ;  /* 0x000000171200720c */ /* 0x000fe40003f06070 */
[----:B------:R-:W-:Y:S02]  /*1b10*/  IADD3 R18, P2, R21, 0x1, RZ ;  /* 0x0000000115127810 */ /* 0x000fe40007f5e0ff */
[----:B------:R-:W-:Y:S02]  /*1b20*/  ISETP.GE.U32.AND.EX P0, PT, R20, R11, PT, P0 ;  /* 0x0000000b1400720c */ /* 0x000fe40003f06100 */
[----:B------:R-:W-:Y:S01]  /*1b30*/  ISETP.NE.AND.EX P1, PT, R11, RZ, PT, P1 ;  /* 0x000000ff0b00720c */ /* 0x000fe20003f25310 */
[----:B------:R-:W-:Y:S01]  /*1b40*/  IMAD.X R19, RZ, RZ, R26, P2 ;  /* 0x000000ffff137224 */ /* 0x000fe200010e061a */
[----:B------:R-:W-:Y:S01]  /*1b50*/  SEL R18, R18, R21, P0 ;  /* 0x0000001512127207 */ /* 0x000fe20000000000 */
[----:B------:R-:W-:-:S03]  /*1b60*/  IMAD.MOV.U32 R11, RZ, RZ, 0x0 ;  /* 0x00000000ff0b7424 */ /* 0x000fc600078e00ff */
[----:B------:R-:W-:Y:S02]  /*1b70*/  SEL R19, R19, R26, P0 ;  /* 0x0000001a13137207 */ /* 0x000fe40000000000 */
[----:B------:R-:W-:Y:S02]  /*1b80*/  SEL R18, R18, 0xffffffff, P1 ;  /* 0xffffffff12127807 */ /* 0x000fe40000800000 */
[----:B------:R-:W-:Y:S01]  /*1b90*/  SEL R19, R19, 0xffffffff, P1 ;  /* 0xffffffff13137807 */ /* 0x000fe20000800000 */
[----:B------:R-:W-:Y:S06]  /*1ba0*/  RET.REL.NODEC R10 `(vector_lesser_vec_f32) ;  /* 0xffffe4500a007950 */ /* 0x000fec0003c3ffff */
.L_x_229:
        /* <DEDUP_REMOVED lines=13> */
.L_x_1032:


//--------------------- .text.vector_greater_vec_f32 --------------------------
	.section	.text.vector_greater_vec_f32,"ax",@progbits
	.sectioninfo	@"SHI_REGISTERS=32"
	.align	128
        .global         vector_greater_vec_f32
        .type           vector_greater_vec_f32,@function
        .size           vector_greater_vec_f32,(.L_x_1033 - vector_greater_vec_f32)
        .other          vector_greater_vec_f32,@"STO_CUDA_ENTRY STV_DEFAULT"
vector_greater_vec_f32:
.text.vector_greater_vec_f32:
        /* <DEDUP_REMOVED lines=66> */
.L_x_233:
[----:B------:R-:W-:Y:S01]  /*0420*/  IMAD.MOV.U32 R23, RZ, RZ, R16 ;  /* 0x000000ffff177224 */ /* 0x000fe200078e0010 */
[----:B------:R-:W-:Y:S01]  /*0430*/  MOV R10, 0x460 ;  /* 0x00000460000a7802 */ /* 0x000fe20000000f00 */
[----:B------:R-:W-:-:S02]  /*0440*/  IMAD.MOV.U32 R11, RZ, RZ, R17 ;  /* 0x000000ffff0b7224 */ /* 0x000fc400078e0011 */
[----:B-----5:R-:W-:Y:S05]  /*0450*/  CALL.REL.NOINC `($__internal_10_$__cuda_sm20_div_u64) ;  /* 0x0000130000007944 */ /* 0x020fea0003c00000 */
[----:B------:R-:W-:Y:S02]  /*0460*/  IMAD.MOV.U32 R8, RZ, RZ, R18 ;  /* 0x000000ffff087224 */ /* 0x000fe400078e0012 */
[----:B------:R-:W-:-:S02]  /*0470*/  IMAD.MOV.U32 R9, RZ, RZ, R19 ;  /* 0x000000ffff097224 */ /* 0x000fc400078e0013 */
.L_x_234:
[----:B------:R-:W-:Y:S05]  /*0480*/  BSYNC B1 ;  /* 0x0000000000017941 */ /* 0x000fea0003800000 */
.L_x_232:
[----:B------:R-:W-:-:S05]  /*0490*/  IADD3 R7, P0, R8, 0x1, RZ ;  /* 0x0000000108077810 */ /* 0x000fca0007f1e0ff */
[----:B------:R-:W-:-:S03]  /*04a0*/  IMAD.X R8, RZ, RZ, R9, P0 ;  /* 0x000000ffff087224 */ /* 0x000fc600000e0609 */
.L_x_231:
[----:B------:R-:W-:Y:S05]  /*04b0*/  BSYNC B0 ;  /* 0x0000000000007941 */ /* 0x000fea0003800000 */
.L_x_230:
        /* <DEDUP_REMOVED lines=38> */
.L_x_238:
[----:B------:R-:W-:Y:S01]  /*0720*/  IMAD.MOV.U32 R23, RZ, RZ, R16 ;  /* 0x000000ffff177224 */ /* 0x000fe200078e0010 */
[----:B------:R-:W-:Y:S01]  /*0730*/  MOV R10, 0x760 ;  /* 0x00000760000a7802 */ /* 0x000fe20000000f00 */
[----:B------:R-:W-:-:S02]  /*0740*/  IMAD.MOV.U32 R11, RZ, RZ, R17 ;  /* 0x000000ffff0b7224 */ /* 0x000fc400078e0011 */
[----:B-----5:R-:W-:Y:S05]  /*0750*/  CALL.REL.NOINC `($__internal_10_$__cuda_sm20_div_u64) ;  /* 0x0000100000007944 */ /* 0x020fea0003c00000 */
[----:B------:R-:W-:Y:S02]  /*0760*/  IMAD.MOV.U32 R10, RZ, RZ, R18 ;  /* 0x000000ffff0a7224 */ /* 0x000fe400078e0012 */
[----:B------:R-:W-:-:S02]  /*0770*/  IMAD.MOV.U32 R11, RZ, RZ, R19 ;  /* 0x000000ffff0b7224 */ /* 0x000fc400078e0013 */
.L_x_239:
[----:B------:R-:W-:Y:S05]  /*0780*/  BSYNC B1 ;  /* 0x0000000000017941 */ /* 0x000fea0003800000 */
.L_x_237:
[----:B------:R-:W-:-:S05]  /*0790*/  IADD3 R22, P0, R10, 0x1, RZ ;  /* 0x000000010a167810 */ /* 0x000fca0007f1e0ff */
[----:B------:R-:W-:-:S03]  /*07a0*/  IMAD.X R9, RZ, RZ, R11, P0 ;  /* 0x000000ffff097224 */ /* 0x000fc600000e060b */
.L_x_236:
[----:B------:R-:W-:Y:S05]  /*07b0*/  BSYNC B0 ;  /* 0x0000000000007941 */ /* 0x000fea0003800000 */
.L_x_235:
        /* <DEDUP_REMOVED lines=34> */
.L_x_243:
[----:B------:R-:W-:Y:S01]  /*09e0*/  IMAD.MOV.U32 R23, RZ, RZ, R16 ;  /* 0x000000ffff177224 */ /* 0x000fe200078e0010 */
[----:B------:R-:W-:Y:S01]  /*09f0*/  MOV R10, 0xa20 ;  /* 0x00000a20000a7802 */ /* 0x000fe20000000f00 */
[----:B------:R-:W-:-:S02]  /*0a00*/  IMAD.MOV.U32 R11, RZ, RZ, R17 ;  /* 0x000000ffff0b7224 */ /* 0x000fc400078e0011 */
[----:B------:R-:W-:Y:S05]  /*0a10*/  CALL.REL.NOINC `($__internal_10_$__cuda_sm20_div_u64) ;  /* 0x00000d4000007944 */ /* 0x000fea0003c00000 */
[----:B------:R-:W-:Y:S02]  /*0a20*/  IMAD.MOV.U32 R10, RZ, RZ, R18 ;  /* 0x000000ffff0a7224 */ /* 0x000fe400078e0012 */
[----:B------:R-:W-:-:S02]  /*0a30*/  IMAD.MOV.U32 R11, RZ, RZ, R19 ;  /* 0x000000ffff0b7224 */ /* 0x000fc400078e0013 */
.L_x_244:
[----:B------:R-:W-:Y:S05]  /*0a40*/  BSYNC B1 ;  /* 0x0000000000017941 */ /* 0x000fea0003800000 */
.L_x_242:
[----:B------:R-:W-:-:S05]  /*0a50*/  IADD3 R5, P0, R10, 0x1, RZ ;  /* 0x000000010a057810 */ /* 0x000fca0007f1e0ff */
[----:B------:R-:W-:-:S03]  /*0a60*/  IMAD.X R6, RZ, RZ, R11, P0 ;  /* 0x000000ffff067224 */ /* 0x000fc600000e060b */
.L_x_241:
[----:B------:R-:W-:Y:S05]  /*0a70*/  BSYNC B0 ;  /* 0x0000000000007941 */ /* 0x000fea0003800000 */
.L_x_240:
        /* <DEDUP_REMOVED lines=31> */
.L_x_246:
        /* <DEDUP_REMOVED lines=11> */
.L_x_247:
[----:B------:R-:W-:Y:S05]  /*0d20*/  BSYNC B0 ;  /* 0x0000000000007941 */ /* 0x000fea0003800000 */
.L_x_245:
        /* <DEDUP_REMOVED lines=16> */
.L_x_249:
        /* <DEDUP_REMOVED lines=11> */
.L_x_250:
[----:B------:R-:W-:Y:S05]  /*0ee0*/  BSYNC B0 ;  /* 0x0000000000007941 */ /* 0x000fea0003800000 */
.L_x_248:
        /* <DEDUP_REMOVED lines=22> */
.L_x_254:
        /* <DEDUP_REMOVED lines=9> */
.L_x_255:
[----:B------:R-:W-:Y:S05]  /*10e0*/  BSYNC B1 ;  /* 0x0000000000017941 */ /* 0x000fea0003800000 */
.L_x_253:
[----:B------:R-:W-:Y:S01]  /*10f0*/  ISETP.NE.U32.AND P0, PT, R12, RZ, PT ;  /* 0x000000ff0c00720c */ /* 0x000fe20003f05070 */
[----:B------:R-:W-:Y:S02]  /*1100*/  IMAD.MOV.U32 R4, RZ, RZ, RZ ;  /* 0x000000ffff047224 */ /* 0x000fe400078e00ff */
[----:B------:R-:W-:Y:S01]  /*1110*/  IMAD.MOV.U32 R3, RZ, RZ, RZ ;  /* 0x000000ffff037224 */ /* 0x000fe200078e00ff */
[----:B------:R-:W-:-:S04]  /*1120*/  ISETP.NE.AND.EX P0, PT, R13, RZ, PT, P0 ;  /* 0x000000ff0d00720c */ /* 0x000fc80003f05300 */
[----:B------:R-:W-:Y:S02]  /*1130*/  SEL R22, R2, RZ, P0 ;  /* 0x000000ff02167207 */ /* 0x000fe40000000000 */
[----:B------:R-:W-:-:S02]  /*1140*/  SEL R25, R6, RZ, P0 ;  /* 0x000000ff06197207 */ /* 0x000fc40000000000 */
.L_x_252:
[----:B------:R-:W-:Y:S05]  /*1150*/  BSYNC B0 ;  /* 0x0000000000007941 */ /* 0x000fea0003800000 */
.L_x_251:
        /* <DEDUP_REMOVED lines=10> */
[----:B--2---:R-:W-:-:S04]  /*1200*/  FSETP.GT.AND P0, PT, R2, R23, PT ;  /* 0x000000170200720b */ /* 0x004fc80003f04000 */
[----:B------:R-:W-:-:S04]  /*1210*/  FSEL R23, R2, R23, P0 ;  /* 0x0000001702177208 */ /* 0x000fc80000000000 */
.L_x_257:
[----:B------:R-:W-:Y:S05]  /*1220*/  BSYNC B0 ;  /* 0x0000000000007941 */ /* 0x000fea0003800000 */
.L_x_256:
        /* <DEDUP_REMOVED lines=8> */
.L_x_260:
        /* <DEDUP_REMOVED lines=40> */
.L_x_259:
[----:B------:R-:W-:Y:S05]  /*1530*/  BSYNC B0 ;  /* 0x0000000000007941 */ /* 0x000fea0003800000 */
.L_x_258:
        /* <DEDUP_REMOVED lines=20> */
[----:B--2---:R-:W-:-:S04]  /*1680*/  @P1 FSETP.GT.AND P3, PT, R24, R25, PT ;  /* 0x000000191800120b */ /* 0x004fc80003f64000 */
[----:B------:R-:W-:Y:S02]  /*1690*/  @P1 FSEL R13, R24, R25, P3 ;  /* 0x00000019180d1208 */ /* 0x000fe40001800000 */
        /* <DEDUP_REMOVED lines=12> */
        .weak           $__internal_10_$__cuda_sm20_div_u64
        .type           $__internal_10_$__cuda_sm20_div_u64,@function
        .size           $__internal_10_$__cuda_sm20_div_u64,(.L_x_1033 - $__internal_10_$__cuda_sm20_div_u64)
$__internal_10_$__cuda_sm20_div_u64:
        /* <DEDUP_REMOVED lines=68> */
[----:B------:R-:W-:Y:S06]  /*1ba0*/  RET.REL.NODEC R10 `(vector_greater_vec_f32) ;  /* 0xffffe4500a007950 */ /* 0x000fec0003c3ffff */
.L_x_261:
        /* <DEDUP_REMOVED lines=13> */
.L_x_1033:


//--------------------- .text.vector_powf_vec_f32 --------------------------
	.section	.text.vector_powf_vec_f32,"ax",@progbits
	.sectioninfo	@"SHI_REGISTERS=32"
	.align	128
        .global         vector_powf_vec_f32
        .type           vector_powf_vec_f32,@function
        .size           vector_powf_vec_f32,(.L_x_1034 - vector_powf_vec_f32)
        .other          vector_powf_vec_f32,@"STO_CUDA_ENTRY STV_DEFAULT"
vector_powf_vec_f32:
.text.vector_powf_vec_f32:
        /* <DEDUP_REMOVED lines=66> */
.L_x_265:
[----:B------:R-:W-:Y:S01]  /*0420*/  IMAD.MOV.U32 R23, RZ, RZ, R16 ;  /* 0x000000ffff177224 */ /* 0x000fe200078e0010 */
[----:B------:R-:W-:Y:S01]  /*0430*/  MOV R10, 0x460 ;  /* 0x00000460000a7802 */ /* 0x000fe20000000f00 */
[----:B------:R-:W-:-:S02]  /*0440*/  IMAD.MOV.U32 R11, RZ, RZ, R17 ;  /* 0x000000ffff0b7224 */ /* 0x000fc400078e0011 */
[----:B-----5:R-:W-:Y:S05]  /*0450*/  CALL.REL.NOINC `($__internal_11_$__cuda_sm20_div_u64) ;  /* 0x0000135000007944 */ /* 0x020fea0003c00000 */
[----:B------:R-:W-:Y:S02]  /*0460*/  IMAD.MOV.U32 R8, RZ, RZ, R18 ;  /* 0x000000ffff087224 */ /* 0x000fe400078e0012 */
[----:B------:R-:W-:-:S02]  /*0470*/  IMAD.MOV.U32 R9, RZ, RZ, R19 ;  /* 0x000000ffff097224 */ /* 0x000fc400078e0013 */
.L_x_266:
[----:B------:R-:W-:Y:S05]  /*0480*/  BSYNC B1 ;  /* 0x0000000000017941 */ /* 0x000fea0003800000 */
.L_x_264:
[----:B------:R-:W-:-:S05]  /*0490*/  IADD3 R7, P0, R8, 0x1, RZ ;  /* 0x0000000108077810 */ /* 0x000fca0007f1e0ff */
[----:B------:R-:W-:-:S03]  /*04a0*/  IMAD.X R8, RZ, RZ, R9, P0 ;  /* 0x000000ffff087224 */ /* 0x000fc600000e0609 */
.L_x_263:
[----:B------:R-:W-:Y:S05]  /*04b0*/  BSYNC B0 ;  /* 0x0000000000007941 */ /* 0x000fea0003800000 */
.L_x_262:
        /* <DEDUP_REMOVED lines=38> */
.L_x_270:
[----:B------:R-:W-:Y:S01]  /*0720*/  IMAD.MOV.U32 R23, RZ, RZ, R16 ;  /* 0x000000ffff177224 */ /* 0x000fe200078e0010 */
[----:B------:R-:W-:Y:S01]  /*0730*/  MOV R10, 0x760 ;  /* 0x00000760000a7802 */ /* 0x000fe20000000f00 */
[----:B------:R-:W-:-:S02]  /*0740*/  IMAD.MOV.U32 R11, RZ, RZ, R17 ;  /* 0x000000ffff0b7224 */ /* 0x000fc400078e0011 */
[----:B-----5:R-:W-:Y:S05]  /*0750*/  CALL.REL.NOINC `($__internal_11_$__cuda_sm20_div_u64) ;  /* 0x0000105000007944 */ /* 0x020fea0003c00000 */
[----:B------:R-:W-:Y:S02]  /*0760*/  IMAD.MOV.U32 R10, RZ, RZ, R18 ;  /* 0x000000ffff0a7224 */ /* 0x000fe400078e0012 */
[----:B------:R-:W-:-:S02]  /*0770*/  IMAD.MOV.U32 R11, RZ, RZ, R19 ;  /* 0x000000ffff0b7224 */ /* 0x000fc400078e0013 */
.L_x_271:
[----:B------:R-:W-:Y:S05]  /*0780*/  BSYNC B1 ;  /* 0x0000000000017941 */ /* 0x000fea0003800000 */
.L_x_269:
[----:B------:R-:W-:-:S05]  /*0790*/  IADD3 R22, P0, R10, 0x1, RZ ;  /* 0x000000010a167810 */ /* 0x000fca0007f1e0ff */
[----:B------:R-:W-:-:S03]  /*07a0*/  IMAD.X R9, RZ, RZ, R11, P0 ;  /* 0x000000ffff097224 */ /* 0x000fc600000e060b */
.L_x_268:
[----:B------:R-:W-:Y:S05]  /*07b0*/  BSYNC B0 ;  /* 0x0000000000007941 */ /* 0x000fea0003800000 */
.L_x_267:
        /* <DEDUP_REMOVED lines=34> */
.L_x_275:
[----:B------:R-:W-:Y:S01]  /*09e0*/  IMAD.MOV.U32 R23, RZ, RZ, R16 ;  /* 0x000000ffff177224 */ /* 0x000fe200078e0010 */
[----:B------:R-:W-:Y:S01]  /*09f0*/  MOV R10, 0xa20 ;  /* 0x00000a20000a7802 */ /* 0x000fe20000000f00 */
[----:B------:R-:W-:-:S02]  /*0a00*/  IMAD.MOV.U32 R11, RZ, RZ, R17 ;  /* 0x000000ffff0b7224 */ /* 0x000fc400078e0011 */
[----:B------:R-:W-:Y:S05]  /*0a10*/  CALL.REL.NOINC `($__internal_11_$__cuda_sm20_div_u64) ;  /* 0x00000d9000007944 */ /* 0x000fea0003c00000 */
[----:B------:R-:W-:Y:S02]  /*0a20*/  IMAD.MOV.U32 R10, RZ, RZ, R18 ;  /* 0x000000ffff0a7224 */ /* 0x000fe400078e0012 */
[----:B------:R-:W-:-:S02]  /*0a30*/  IMAD.MOV.U32 R11, RZ, RZ, R19 ;  /* 0x000000ffff0b7224 */ /* 0x000fc400078e0013 */
.L_x_276:
[----:B------:R-:W-:Y:S05]  /*0a40*/  BSYNC B1 ;  /* 0x0000000000017941 */ /* 0x000fea0003800000 */
.L_x_274:
[----:B------:R-:W-:-:S05]  /*0a50*/  IADD3 R5, P0, R10, 0x1, RZ ;  /* 0x000000010a057810 */ /* 0x000fca0007f1e0ff */
[----:B------:R-:W-:-:S03]  /*0a60*/  IMAD.X R6, RZ, RZ, R11, P0 ;  /* 0x000000ffff067224 */ /* 0x000fc600000e060b */
.L_x_273:
[----:B------:R-:W-:Y:S05]  /*0a70*/  BSYNC B0 ;  /* 0x0000000000007941 */ /* 0x000fea0003800000 */
.L_x_272:
        /* <DEDUP_REMOVED lines=31> */
.L_x_278:
        /* <DEDUP_REMOVED lines=11> */
.L_x_279:
[----:B------:R-:W-:Y:S05]  /*0d20*/  BSYNC B0 ;  /* 0x0000000000007941 */ /* 0x000fea0003800000 */
.L_x_277:
        /* <DEDUP_REMOVED lines=16> */
.L_x_281:
        /* <DEDUP_REMOVED lines=11> */
.L_x_282:
[----:B------:R-:W-:Y:S05]  /*0ee0*/  BSYNC B0 ;  /* 0x0000000000007941 */ /* 0x000fea0003800000 */
.L_x_280:
[----:B------:R-:W-:Y:S01]  /*0ef0*/  ISETP.NE.U32.AND P2, PT, R18, RZ, PT ;  /* 0x000000ff1200720c */ /* 0x000fe20003f45070 */
[----:B------:R-:W-:Y:S01]  /*0f00*/  BSSY B0, `(.L_x_283) ;  /* 0x0000025000007945 */ /* 0x000fe20003800000 */
[C---:B------:R-:W-:Y:S01]  /*0f10*/  LEA R5, P3, R12.reuse, R14, 0x2 ;  /* 0x0000000e0c057211 */ /* 0x040fe200078610ff */
        /* <DEDUP_REMOVED lines=19> */
.L_x_286:
        /* <DEDUP_REMOVED lines=9> */
.L_x_287:
[----:B------:R-:W-:Y:S05]  /*10e0*/  BSYNC B1 ;  /* 0x0000000000017941 */ /* 0x000fea0003800000 */
.L_x_285:
[----:B------:R-:W-:Y:S01]  /*10f0*/  ISETP.NE.U32.AND P0, PT, R12, RZ, PT ;  /* 0x000000ff0c00720c */ /* 0x000fe20003f05070 */
[----:B------:R-:W-:Y:S02]  /*1100*/  IMAD.MOV.U32 R4, RZ, RZ, RZ ;  /* 0x000000ffff047224 */ /* 0x000fe400078e00ff */
[----:B------:R-:W-:Y:S01]  /*1110*/  IMAD.MOV.U32 R3, RZ, RZ, RZ ;  /* 0x000000ffff037224 */ /* 0x000fe200078e00ff */
[----:B------:R-:W-:-:S04]  /*1120*/  ISETP.NE.AND.EX P0, PT, R13, RZ, PT, P0 ;  /* 0x000000ff0d00720c */ /* 0x000fc80003f05300 */
[----:B------:R-:W-:Y:S02]  /*1130*/  SEL R23, R18, RZ, P0 ;  /* 0x000000ff12177207 */ /* 0x000fe40000000000 */
[----:B------:R-:W-:-:S02]  /*1140*/  SEL R24, R19, RZ, P0 ;  /* 0x000000ff13187207 */ /* 0x000fc40000000000 */
.L_x_284:
[----:B------:R-:W-:Y:S05]  /*1150*/  BSYNC B0 ;  /* 0x0000000000007941 */ /* 0x000fea0003800000 */
.L_x_283:
[----:B------:R-:W-:Y:S01]  /*1160*/  ISETP.NE.U32.AND P0, PT, R23, RZ, PT ;  /* 0x000000ff1700720c */ /* 0x000fe20003f05070 */
[----:B------:R-:W-:Y:S01]  /*1170*/  BSSY B0, `(.L_x_288) ;  /* 0x000000c000007945 */ /* 0x000fe20003800000 */
[----:B------:R-:W-:Y:S02]  /*1180*/  ISETP.NE.U32.AND P2, PT, R9, 0x1, PT ;  /* 0x000000010900780c */ /* 0x000fe40003f45070 */
[----:B------:R-:W-:Y:S02]  /*1190*/  ISETP.NE.AND.EX P0, PT, R24, RZ, PT, P0 ;  /* 0x000000ff1800720c */ /* 0x000fe40003f05300 */
[----:B------:R-:W-:-:S11]  /*11a0*/  ISETP.NE.AND.EX P2, PT, R20, RZ, PT, P2 ;  /* 0x000000ff1400720c */ /* 0x000fd60003f45320 */
[----:B------:R-:W-:Y:S05]  /*11b0*/  @!P0 BRA `(.L_x_289) ;  /* 0x0000007000008947 */ /* 0x000fea0003800000 */
[----:B------:R-:W-:Y:S01]  /*11c0*/  IMAD.MOV.U32 R18, RZ, RZ, R23 ;  /* 0x000000ffff127224 */ /* 0x000fe200078e0017 */
[----:B------:R-:W2:Y:S01]  /*11d0*/  LD.E R12, [R12.64] ;  /* 0x0000000e0c0c7980 */ /* 0x000ea2000c101900 */
[----:B------:R-:W-:-:S05]  /*11e0*/  IMAD.MOV.U32 R19, RZ, RZ, R24 ;  /* 0x000000ffff137224 */ /* 0x000fca00078e0018 */
[----:B------:R-:W3:Y:S02]  /*11f0*/  LD.E R18, [R18.64] ;  /* 0x0000000e12127980 */ /* 0x000ee4000c101900 */
[----:B---3--:R-:W2:Y:S02]  /*1200*/  MUFU.LG2 R21, R18 ;  /* 0x0000001200157308 */ /* 0x008ea40000000c00 */
[----:B--2---:R-:W-:-:S06]  /*1210*/  FMUL.FTZ R21, R12, R21 ;  /* 0x000000150c157220 */ /* 0x004fcc0000410000 */
[----:B------:R-:W0:Y:S02]  /*1220*/  MUFU.EX2 R21, R21 ;  /* 0x0000001500157308 */ /* 0x000e240000000800 */
.L_x_289:
[----:B------:R-:W-:Y:S05]  /*1230*/  BSYNC B0 ;  /* 0x0000000000007941 */ /* 0x000fea0003800000 */
.L_x_288:
[----:B0-----:R0:W-:Y:S01]  /*1240*/  ST.E [R10.64], R21 ;  /* 0x000000150a007985 */ /* 0x0011e2000c10190e */
[----:B------:R-:W-:Y:S05]  /*1250*/  @!P2 EXIT ;  /* 0x000000000000a94d */ /* 0x000fea0003800000 */
[----:B------:R-:W-:Y:S01]  /*1260*/  IADD3 R13, P2, R9, -0x1, RZ ;  /* 0xffffffff090d7810 */ /* 0x000fe20007f5e0ff */
[C---:B0-----:R-:W-:Y:S01]  /*1270*/  IMAD.SHL.U32 R11, R16.reuse, 0x4, RZ ;  /* 0x00000004100b7824 */ /* 0x041fe200078e00ff */
[C---:B------:R-:W-:Y:S02]  /*1280*/  IADD3 R12, P0, R16.reuse, -0x1, RZ ;  /* 0xffffffff100c7810 */ /* 0x040fe40007f1e0ff */
[----:B------:R-:W-:Y:S02]  /*1290*/  SHF.L.U64.HI R10, R16, 0x2, R17 ;  /* 0x00000002100a7819 */ /* 0x000fe40000010211 */
[----:B------:R-:W-:Y:S02]  /*12a0*/  IADD3.X R16, R17, -0x1, RZ, P0, !PT ;  /* 0xffffffff11107810 */ /* 0x000fe400007fe4ff */
[----:B------:R-:W-:-:S02]  /*12b0*/  IADD3.X R20, R20, -0x1, RZ, P2, !PT ;  /* 0xffffffff14147810 */ /* 0x000fc400017fe4ff */
.L_x_292:
[----:B------:R-:W-:Y:S01]  /*12c0*/  IADD3 R21, P0, -R8, UR12, RZ ;  /* 0x0000000c08157c10 */ /* 0x000fe2000ff1e1ff */
[----:B------:R-:W-:Y:S01]  /*12d0*/  BSSY B0, `(.L_x_290) ;  /* 0x0000028000007945 */ /* 0x000fe20003800000 */
[----:B------:R-:W-:-:S02]  /*12e0*/  IMAD.MOV.U32 R25, RZ, RZ, RZ ;  /* 0x000000ffff197224 */ /* 0x000fc400078e00ff */
[----:B------:R-:W-:Y:S01]  /*12f0*/  IADD3.X R22, ~R7, UR13, RZ, P0, !PT ;  /* 0x0000000d07167c10 */ /* 0x000fe200087fe5ff */
[----:B------:R-:W-:-:S03]  /*1300*/  IMAD.MOV.U32 R9, RZ, RZ, RZ ;  /* 0x000000ffff097224 */ /* 0x000fc600078e00ff */
[--C-:B------:R-:W-:Y:S02]  /*1310*/  SHF.R.U64 R21, R21, 0x2, R22.reuse ;  /* 0x0000000215157819 */ /* 0x100fe40000001216 */
[----:B------:R-:W-:Y:S02]  /*1320*/  SHF.R.U32.HI R23, RZ, 0x2, R22 ;  /* 0x00000002ff177819 */ /* 0x000fe40000011616 */
[----:B------:R-:W-:Y:S02]  /*1330*/  ISETP.GT.U32.AND P0, PT, R21, R12, PT ;  /* 0x0000000c1500720c */ /* 0x000fe40003f04070 */
[----:B------:R-:W-:Y:S02]  /*1340*/  IADD3 R22, P2, R8, R11, RZ ;  /* 0x0000000b08167210 */ /* 0x000fe40007f5e0ff */
[----:B------:R-:W-:-:S03]  /*1350*/  ISETP.GT.U32.AND.EX P0, PT, R23, R16, PT, P0 ;  /* 0x000000101700720c */ /* 0x000fc60003f04100 */
[----:B------:R-:W-:-:S10]  /*1360*/  IMAD.X R24, R7, 0x1, R10, P2 ;  /* 0x0000000107187824 */ /* 0x000fd400010e060a */
[----:B------:R-:W-:Y:S05]  /*1370*/  @!P0 BRA `(.L_x_291) ;  /* 0x000001d000008947 */ /* 0x000fea0003800000 */
[----:B------:R-:W-:Y:S02]  /*1380*/  ISETP.NE.U32.AND P0, PT, R4, RZ, PT ;  /* 0x000000ff0400720c */ /* 0x000fe40003f05070 */
[----:B------:R-:W-:Y:S02]  /*1390*/  IADD3 R7, P2, R5, -R14, RZ ;  /* 0x8000000e05077210 */ /* 0x000fe40007f5e0ff */
[----:B------:R-:W-:Y:S02]  /*13a0*/  ISETP.NE.AND.EX P0, PT, R3, RZ, PT, P0 ;  /* 0x000000ff0300720c */ /* 0x000fe40003f05300 */
[----:B------:R-:W-:Y:S01]  /*13b0*/  SEL R9, R12, RZ, !P1 ;  /* 0x000000ff0c097207 */ /* 0x000fe20004800000 */
[----:B------:R-:W-:Y:S01]  /*13c0*/  IMAD.X R8, R0, 0x1, ~R15, P2 ;  /* 0x0000000100087824 */ /* 0x000fe200010e0e0f */
[----:B------:R-:W-:-:S09]  /*13d0*/  SEL R18, R16, RZ, !P1 ;  /* 0x000000ff10127207 */ /* 0x000fd20004800000 */
        /* <DEDUP_REMOVED lines=18> */
[----:B------:R-:W-:Y:S02]  /*1500*/  PLOP3.LUT P1, PT, PT, PT, PT, 0x8, 0x0 ;  /* 0x000000000000781c */ /* 0x000fe40003f2e170 */
[----:B------:R-:W-:Y:S02]  /*1510*/  SEL R14, R14, R5, P0 ;  /* 0x000000050e0e7207 */ /* 0x000fe40000000000 */
[----:B------:R-:W-:Y:S02]  /*1520*/  SEL R15, R15, R0, P0 ;  /* 0x000000000f0f7207 */ /* 0x000fe40000000000 */
[----:B------:R-:W-:-:S02]  /*1530*/  SEL R25, R7, RZ, P2 ;  /* 0x000000ff07197207 */ /* 0x000fc40001000000 */
[----:B------:R-:W-:-:S02]  /*1540*/  SEL R9, R8, RZ, P2 ;  /* 0x000000ff08097207 */ /* 0x000fc40001000000 */
.L_x_291:
[----:B------:R-:W-:Y:S05]  /*1550*/  BSYNC B0 ;  /* 0x0000000000007941 */ /* 0x000fea0003800000 */
.L_x_290:
[----:B------:R-:W-:-:S04]  /*1560*/  ISETP.NE.U32.AND P0, PT, R25, RZ, PT ;  /* 0x000000ff1900720c */ /* 0x000fc80003f05070 */
[----:B------:R-:W-:-:S13]  /*1570*/  ISETP.NE.AND.EX P0, PT, R9, RZ, PT, P0 ;  /* 0x000000ff0900720c */ /* 0x000fda0003f05300 */
[----:B------:R-:W-:-:S05]  /*1580*/  @P0 IMAD.MOV.U32 R8, RZ, RZ, R25 ;  /* 0x000000ffff080224 */ /* 0x000fca00078e0019 */
[----:B------:R0:W2:Y:S02]  /*1590*/  @P0 LD.E R26, [R8.64] ;  /* 0x0000000e081a0980 */ /* 0x0000a4000c101900 */
[----:B0-----:R-:W-:Y:S02]  /*15a0*/  @P0 IMAD.MOV.U32 R8, RZ, RZ, R18 ;  /* 0x000000ffff080224 */ /* 0x001fe400078e0012 */
[----:B------:R-:W-:-:S05]  /*15b0*/  @P0 IMAD.MOV.U32 R9, RZ, RZ, R19 ;  /* 0x000000ffff090224 */ /* 0x000fca00078e0013 */
[----:B------:R-:W3:Y:S01]  /*15c0*/  @P0 LD.E R7, [R8.64] ;  /* 0x0000000e08070980 */ /* 0x000ee2000c101900 */
[----:B------:R-:W-:-:S04]  /*15d0*/  IADD3 R28, P2, -R6, UR18, RZ ;  /* 0x00000012061c7c10 */ /* 0x000fc8000ff5e1ff */
[----:B------:R-:W-:Y:S02]  /*15e0*/  IADD3.X R29, ~R2, UR19, RZ, P2, !PT ;  /* 0x00000013021d7c10 */ /* 0x000fe400097fe5ff */
[----:B------:R-:W-:-:S04]  /*15f0*/  IADD3 R25, P2, R6, R11, RZ ;  /* 0x0000000b06197210 */ /* 0x000fc80007f5e0ff */
[----:B------:R-:W-:Y:S01]  /*1600*/  IADD3 R6, P3, R25, -0x4, RZ ;  /* 0xfffffffc19067810 */ /* 0x000fe20007f7e0ff */
[----:B------:R-:W-:Y:S01]  /*1610*/  IMAD.X R2, R2, 0x1, R10, P2 ;  /* 0x0000000102027824 */ /* 0x000fe200010e060a */
[----:B--2---:R-:W3:Y:S02]  /*1620*/  @P0 MUFU.LG2 R26, R26 ;  /* 0x0000001a001a0308 */ /* 0x004ee40000000c00 */
[----:B---3--:R-:W-:Y:S01]  /*1630*/  @P0 FMUL.FTZ R27, R7, R26 ;  /* 0x0000001a071b0220 */ /* 0x008fe20000410000 */
[--C-:B------:R-:W-:Y:S02]  /*1640*/  SHF.R.U64 R7, R28, 0x2, R29.reuse ;  /* 0x000000021c077819 */ /* 0x100fe4000000121d */
[----:B------:R-:W-:-:S03]  /*1650*/  SHF.R.U32.HI R29, RZ, 0x2, R29 ;  /* 0x00000002ff1d7819 */ /* 0x000fc6000001161d */
[----:B------:R-:W0:Y:S01]  /*1660*/  @P0 MUFU.EX2 R17, R27 ;  /* 0x0000001b00110308 */ /* 0x000e220000000800 */
[----:B------:R-:W-:Y:S02]  /*1670*/  ISETP.GT.U32.AND P2, PT, R7, R12, PT ;  /* 0x0000000c0700720c */ /* 0x000fe40003f44070 */
[----:B------:R-:W-:Y:S02]  /*1680*/  IADD3.X R7, R2, -0x1, RZ, P3, !PT ;  /* 0xffffffff02077810 */ /* 0x000fe40001ffe4ff */
[----:B------:R-:W-:Y:S02]  /*1690*/  IADD3 R13, P3, R13, -0x1, RZ ;  /* 0xffffffff0d0d7810 */ /* 0x000fe40007f7e0ff */
[----:B------:R-:W-:Y:S02]  /*16a0*/  ISETP.GT.U32.AND.EX P0, PT, R29, R16, PT, P2 ;  /* 0x000000101d00720c */ /* 0x000fe40003f04120 */
[----:B------:R-:W-:Y:S02]  /*16b0*/  ISETP.GT.U32.AND P2, PT, R21, R12, PT ;  /* 0x0000000c1500720c */ /* 0x000fe40003f44070 */
[----:B------:R-:W-:-:S02]  /*16c0*/  IADD3.X R20, R20, -0x1, RZ, P3, !PT ;  /* 0xffffffff14147810 */ /* 0x000fc40001ffe4ff */
[----:B------:R-:W-:Y:S02]  /*16d0*/  ISETP.NE.U32.AND P3, PT, R13, RZ, PT ;  /* 0x000000ff0d00720c */ /* 0x000fe40003f65070 */
[----:B------:R-:W-:Y:S02]  /*16e0*/  ISETP.GT.U32.AND.EX P4, PT, R23, R16, PT, P2 ;  /* 0x000000101700720c */ /* 0x000fe40003f84120 */
[----:B------:R-:W-:Y:S02]  /*16f0*/  ISETP.NE.AND.EX P2, PT, R20, RZ, PT, P3 ;  /* 0x000000ff1400720c */ /* 0x000fe40003f45330 */
[----:B------:R-:W-:Y:S02]  /*1700*/  SEL R6, R6, RZ, P0 ;  /* 0x000000ff06067207 */ /* 0x000fe40000000000 */
[----:B------:R-:W-:Y:S02]  /*1710*/  SEL R7, R7, RZ, P0 ;  /* 0x000000ff07077207 */ /* 0x000fe40000000000 */
[----:B------:R-:W-:-:S02]  /*1720*/  SEL R8, R22, UR12, P4 ;  /* 0x0000000c16087c07 */ /* 0x000fc4000a000000 */
[----:B------:R-:W-:Y:S01]  /*1730*/  SEL R24, R24, UR13, P4 ;  /* 0x0000000d18187c07 */ /* 0x000fe2000a000000 */
[----:B0-----:R0:W-:Y:S01]  /*1740*/  ST.E [R6.64], R17 ;  /* 0x0000001106007985 */ /* 0x0011e2000c10190e */
[----:B------:R-:W-:Y:S02]  /*1750*/  SEL R25, R25, UR18, P0 ;  /* 0x0000001219197c07 */ /* 0x000fe40008000000 */
[----:B------:R-:W-:Y:S01]  /*1760*/  SEL R2, R2, UR19, P0 ;  /* 0x0000001302027c07 */ /* 0x000fe20008000000 */
[----:B------:R-:W-:Y:S06]  /*1770*/  @!P2 EXIT ;  /* 0x000000000000a94d */ /* 0x000fec0003800000 */
[----:B0-----:R-:W-:Y:S02]  /*1780*/  IMAD.MOV.U32 R6, RZ, RZ, R25 ;  /* 0x000000ffff067224 */ /* 0x001fe400078e0019 */
[----:B------:R-:W-:Y:S01]  /*1790*/  IMAD.MOV.U32 R7, RZ, RZ, R24 ;  /* 0x000000ffff077224 */ /* 0x000fe200078e0018 */
[----:B------:R-:W-:Y:S05]  /*17a0*/  BRA `(.L_x_292) ;  /* 0xfffffb1000007947 */ /* 0x000fea000383ffff */
        .weak           $__internal_11_$__cuda_sm20_div_u64
        .type           $__internal_11_$__cuda_sm20_div_u64,@function
        .size           $__internal_11_$__cuda_sm20_div_u64,(.L_x_1034 - $__internal_11_$__cuda_sm20_div_u64)
$__internal_11_$__cuda_sm20_div_u64:
        /* <DEDUP_REMOVED lines=68> */
[----:B------:R-:W-:Y:S06]  /*1bf0*/  RET.REL.NODEC R10 `(vector_powf_vec_f32) ;  /* 0xffffe4000a007950 */ /* 0x000fec0003c3ffff */
.L_x_293:
        /* <DEDUP_REMOVED lines=16> */
.L_x_1034:


//--------------------- .text.vector_div_vec_f32  --------------------------
	.section	.text.vector_div_vec_f32,"ax",@progbits
	.sectioninfo	@"SHI_REGISTERS=32"
	.align	128
        .global         vector_div_vec_f32
        .type           vector_div_vec_f32,@function
        .size           vector_div_vec_f32,(.L_x_1035 - vector_div_vec_f32)
        .other          vector_div_vec_f32,@"STO_CUDA_ENTRY STV_DEFAULT"
vector_div_vec_f32:
.text.vector_div_vec_f32:
        /* <DEDUP_REMOVED lines=66> */
.L_x_297:
[----:B------:R-:W-:Y:S01]  /*0420*/  IMAD.MOV.U32 R23, RZ, RZ, R16 ;  /* 0x000000ffff177224 */ /* 0x000fe200078e0010 */
[----:B------:R-:W-:Y:S01]  /*0430*/  MOV R10, 0x460 ;  /* 0x00000460000a7802 */ /* 0x000fe20000000f00 */
[----:B------:R-:W-:-:S02]  /*0440*/  IMAD.MOV.U32 R11, RZ, RZ, R17 ;  /* 0x000000ffff0b7224 */ /* 0x000fc400078e0011 */
[----:B-----5:R-:W-:Y:S05]  /*0450*/  CALL.REL.NOINC `($__internal_12_$__cuda_sm20_div_u64) ;  /* 0x0000133000007944 */ /* 0x020fea0003c00000 */
[----:B------:R-:W-:Y:S02]  /*0460*/  IMAD.MOV.U32 R8, RZ, RZ, R18 ;  /* 0x000000ffff087224 */ /* 0x000fe400078e0012 */
[----:B------:R-:W-:-:S02]  /*0470*/  IMAD.MOV.U32 R9, RZ, RZ, R19 ;  /* 0x000000ffff097224 */ /* 0x000fc400078e0013 */
.L_x_298:
[----:B------:R-:W-:Y:S05]  /*0480*/  BSYNC B1 ;  /* 0x0000000000017941 */ /* 0x000fea0003800000 */
.L_x_296:
[----:B------:R-:W-:-:S05]  /*0490*/  IADD3 R7, P0, R8, 0x1, RZ ;  /* 0x0000000108077810 */ /* 0x000fca0007f1e0ff */
[----:B------:R-:W-:-:S03]  /*04a0*/  IMAD.X R8, RZ, RZ, R9, P0 ;  /* 0x000000ffff087224 */ /* 0x000fc600000e0609 */
.L_x_295:
[----:B------:R-:W-:Y:S05]  /*04b0*/  BSYNC B0 ;  /* 0x0000000000007941 */ /* 0x000fea0003800000 */
.L_x_294:
        /* <DEDUP_REMOVED lines=38> */
.L_x_302:
[----:B------:R-:W-:Y:S01]  /*0720*/  IMAD.MOV.U32 R23, RZ, RZ, R16 ;  /* 0x000000ffff177224 */ /* 0x000fe200078e0010 */
[----:B------:R-:W-:Y:S01]  /*0730*/  MOV R10, 0x760 ;  /* 0x00000760000a7802 */ /* 0x000fe20000000f00 */
[----:B------:R-:W-:-:S02]  /*0740*/  IMAD.MOV.U32 R11, RZ, RZ, R17 ;  /* 0x000000ffff0b7224 */ /* 0x000fc400078e0011 */
[----:B-----5:R-:W-:Y:S05]  /*0750*/  CALL.REL.NOINC `($__internal_12_$__cuda_sm20_div_u64) ;  /* 0x0000103000007944 */ /* 0x020fea0003c00000 */
[----:B------:R-:W-:Y:S02]  /*0760*/  IMAD.MOV.U32 R10, RZ, RZ, R18 ;  /* 0x000000ffff0a7224 */ /* 0x000fe400078e0012 */
[----:B------:R-:W-:-:S02]  /*0770*/  IMAD.MOV.U32 R11, RZ, RZ, R19 ;  /* 0x000000ffff0b7224 */ /* 0x000fc400078e0013 */
.L_x_303:
[----:B------:R-:W-:Y:S05]  /*0780*/  BSYNC B1 ;  /* 0x0000000000017941 */ /* 0x000fea0003800000 */
.L_x_301:
[----:B------:R-:W-:-:S05]  /*0790*/  IADD3 R22, P0, R10, 0x1, RZ ;  /* 0x000000010a167810 */ /* 0x000fca0007f1e0ff */
[----:B------:R-:W-:-:S03]  /*07a0*/  IMAD.X R9, RZ, RZ, R11, P0 ;  /* 0x000000ffff097224 */ /* 0x000fc600000e060b */
.L_x_300:
[----:B------:R-:W-:Y:S05]  /*07b0*/  BSYNC B0 ;  /* 0x0000000000007941 */ /* 0x000fea0003800000 */
.L_x_299:
        /* <DEDUP_REMOVED lines=34> */
.L_x_307:
[----:B------:R-:W-:Y:S01]  /*09e0*/  IMAD.MOV.U32 R23, RZ, RZ, R16 ;  /* 0x000000ffff177224 */ /* 0x000fe200078e0010 */
[----:B------:R-:W-:Y:S01]  /*09f0*/  MOV R10, 0xa20 ;  /* 0x00000a20000a7802 */ /* 0x000fe20000000f00 */
[----:B------:R-:W-:-:S02]  /*0a00*/  IMAD.MOV.U32 R11, RZ, RZ, R17 ;  /* 0x000000ffff0b7224 */ /* 0x000fc400078e0011 */
[----:B------:R-:W-:Y:S05]  /*0a10*/  CALL.REL.NOINC `($__internal_12_$__cuda_sm20_div_u64) ;  /* 0x00000d7000007944 */ /* 0x000fea0003c00000 */
[----:B------:R-:W-:Y:S02]  /*0a20*/  IMAD.MOV.U32 R10, RZ, RZ, R18 ;  /* 0x000000ffff0a7224 */ /* 0x000fe400078e0012 */
[----:B------:R-:W-:-:S02]  /*0a30*/  IMAD.MOV.U32 R11, RZ, RZ, R19 ;  /* 0x000000ffff0b7224 */ /* 0x000fc400078e0013 */
.L_x_308:
[----:B------:R-:W-:Y:S05]  /*0a40*/  BSYNC B1 ;  /* 0x0000000000017941 */ /* 0x000fea0003800000 */
.L_x_306:
[----:B------:R-:W-:-:S05]  /*0a50*/  IADD3 R5, P0, R10, 0x1, RZ ;  /* 0x000000010a057810 */ /* 0x000fca0007f1e0ff */
[----:B------:R-:W-:-:S03]  /*0a60*/  IMAD.X R6, RZ, RZ, R11, P0 ;  /* 0x000000ffff067224 */ /* 0x000fc600000e060b */
.L_x_305:
[----:B------:R-:W-:Y:S05]  /*0a70*/  BSYNC B0 ;  /* 0x0000000000007941 */ /* 0x000fea0003800000 */
.L_x_304:
        /* <DEDUP_REMOVED lines=31> */
.L_x_310:
        /* <DEDUP_REMOVED lines=11> */
.L_x_311:
[----:B------:R-:W-:Y:S05]  /*0d20*/  BSYNC B0 ;  /* 0x0000000000007941 */ /* 0x000fea0003800000 */
.L_x_309:
        /* <DEDUP_REMOVED lines=16> */
.L_x_313:
        /* <DEDUP_REMOVED lines=11> */
.L_x_314:
[----:B------:R-:W-:Y:S05]  /*0ee0*/  BSYNC B0 ;  /* 0x0000000000007941 */ /* 0x000fea0003800000 */
.L_x_312:
        /* <DEDUP_REMOVED lines=22> */
.L_x_318:
        /* <DEDUP_REMOVED lines=9> */
.L_x_319:
[----:B------:R-:W-:Y:S05]  /*10e0*/  BSYNC B1 ;  /* 0x0000000000017941 */ /* 0x000fea0003800000 */
.L_x_317:
[----:B------:R-:W-:Y:S01]  /*10f0*/  ISETP.NE.U32.AND P0, PT, R12, RZ, PT ;  /* 0x000000ff0c00720c */ /* 0x000fe20003f05070 */
[----:B------:R-:W-:Y:S02]  /*1100*/  IMAD.MOV.U32 R4, RZ, RZ, RZ ;  /* 0x000000ffff047224 */ /* 0x000fe400078e00ff */
[----:B------:R-:W-:Y:S01]  /*1110*/  IMAD.MOV.U32 R3, RZ, RZ, RZ ;  /* 0x000000ffff037224 */ /* 0x000fe200078e00ff */
[----:B------:R-:W-:-:S04]  /*1120*/  ISETP.NE.AND.EX P0, PT, R13, RZ, PT, P0 ;  /* 0x000000ff0d00720c */ /* 0x000fc80003f05300 */
[----:B------:R-:W-:Y:S02]  /*1130*/  SEL R23, R9, RZ, P0 ;  /* 0x000000ff09177207 */ /* 0x000fe40000000000 */
[----:B------:R-:W-:-:S02]  /*1140*/  SEL R24, R19, RZ, P0 ;  /* 0x000000ff13187207 */ /* 0x000fc40000000000 */
.L_x_316:
[----:B------:R-:W-:Y:S05]  /*1150*/  BSYNC B0 ;  /* 0x0000000000007941 */ /* 0x000fea0003800000 */
.L_x_315:
        /* <DEDUP_REMOVED lines=9> */
[----:B------:R-:W3:Y:S01]  /*11f0*/  LD.E R19, [R12.64] ;  /* 0x0000000e0c137980 */ /* 0x000ee2000c101900 */
[----:B--2---:R-:W3:Y:S02]  /*1200*/  MUFU.RCP R20, R9 ;  /* 0x0000000900147308 */ /* 0x004ee40000001000 */
[----:B---3--:R-:W-:-:S06]  /*1210*/  FMUL.FTZ R19, R19, R20 ;  /* 0x0000001413137220 */ /* 0x008fcc0000410000 */
.L_x_321:
[----:B------:R-:W-:Y:S05]  /*1220*/  BSYNC B0 ;  /* 0x0000000000007941 */ /* 0x000fea0003800000 */
.L_x_320:
[----:B------:R0:W-:Y:S01]  /*1230*/  ST.E [R10.64], R19 ;  /* 0x000000130a007985 */ /* 0x0001e2000c10190e */
[----:B------:R-:W-:Y:S05]  /*1240*/  @!P1 EXIT ;  /* 0x000000000000994d */ /* 0x000fea0003800000 */
[----:B------:R-:W-:Y:S01]  /*1250*/  IADD3 R12, P1, R7, -0x1, RZ ;  /* 0xffffffff070c7810 */ /* 0x000fe20007f3e0ff */
[C---:B------:R-:W-:Y:S01]  /*1260*/  IMAD.SHL.U32 R9, R16.reuse, 0x4, RZ ;  /* 0x0000000410097824 */ /* 0x040fe200078e00ff */
[C---:B0-----:R-:W-:Y:S02]  /*1270*/  IADD3 R10, P0, R16.reuse, -0x1, RZ ;  /* 0xffffffff100a7810 */ /* 0x041fe40007f1e0ff */
[----:B------:R-:W-:Y:S02]  /*1280*/  SHF.L.U64.HI R11, R16, 0x2, R17 ;  /* 0x00000002100b7819 */ /* 0x000fe40000010211 */
[----:B------:R-:W-:-:S02]  /*1290*/  IADD3.X R16, R17, -0x1, RZ, P0, !PT ;  /* 0xffffffff11107810 */ /* 0x000fc400007fe4ff */
[----:B------:R-:W-:-:S02]  /*12a0*/  IADD3.X R22, R22, -0x1, RZ, P1, !PT ;  /* 0xffffffff16167810 */ /* 0x000fc40000ffe4ff */
.L_x_324:
[C---:B------:R-:W-:Y:S01]  /*12b0*/  IADD3 R19, P0, -R6.reuse, UR12, RZ ;  /* 0x0000000c06137c10 */ /* 0x040fe2000ff1e1ff */
[----:B------:R-:W-:Y:S01]  /*12c0*/  BSSY B0, `(.L_x_322) ;  /* 0x0000028000007945 */ /* 0x000fe20003800000 */
[----:B------:R-:W-:Y:S01]  /*12d0*/  IADD3 R23, P1, R6, R9, RZ ;  /* 0x0000000906177210 */ /* 0x000fe20007f3e0ff */
[----:B------:R-:W-:Y:S01]  /*12e0*/  IMAD.MOV.U32 R27, RZ, RZ, RZ ;  /* 0x000000ffff1b7224 */ /* 0x000fe200078e00ff */
[----:B------:R-:W-:-:S03]  /*12f0*/  IADD3.X R24, ~R18, UR13, RZ, P0, !PT ;  /* 0x0000000d12187c10 */ /* 0x000fc600087fe5ff */
[----:B------:R-:W-:Y:S01]  /*1300*/  IMAD.X R18, R18, 0x1, R11, P1 ;  /* 0x0000000112127824 */ /* 0x000fe200008e060b */
[--C-:B------:R-:W-:Y:S02]  /*1310*/  SHF.R.U64 R19, R19, 0x2, R24.reuse ;  /* 0x0000000213137819 */ /* 0x100fe40000001218 */
[----:B------:R-:W-:Y:S01]  /*1320*/  SHF.R.U32.HI R21, RZ, 0x2, R24 ;  /* 0x00000002ff157819 */ /* 0x000fe20000011618 */
[----:B------:R-:W-:Y:S01]  /*1330*/  IMAD.MOV.U32 R24, RZ, RZ, RZ ;  /* 0x000000ffff187224 */ /* 0x000fe200078e00ff */
        /* <DEDUP_REMOVED lines=32> */
.L_x_323:
[----:B------:R-:W-:Y:S05]  /*1540*/  BSYNC B0 ;  /* 0x0000000000007941 */ /* 0x000fea0003800000 */
.L_x_322:
[----:B------:R-:W-:-:S04]  /*1550*/  ISETP.NE.U32.AND P1, PT, R24, RZ, PT ;  /* 0x000000ff1800720c */ /* 0x000fc80003f25070 */
[----:B------:R-:W-:-:S13]  /*1560*/  ISETP.NE.AND.EX P1, PT, R27, RZ, PT, P1 ;  /* 0x000000ff1b00720c */ /* 0x000fda0003f25310 */
[----:B------:R-:W-:Y:S02]  /*1570*/  @P1 IMAD.MOV.U32 R6, RZ, RZ, R17 ;  /* 0x000000ffff061224 */ /* 0x000fe400078e0011 */
[----:B------:R-:W-:-:S05]  /*1580*/  @P1 IMAD.MOV.U32 R7, RZ, RZ, R20 ;  /* 0x000000ffff071224 */ /* 0x000fca00078e0014 */
[----:B------:R0:W2:Y:S02]  /*1590*/  @P1 LD.E R25, [R6.64] ;  /* 0x0000000e06191980 */ /* 0x0000a4000c101900 */
[----:B0-----:R-:W-:Y:S02]  /*15a0*/  @P1 IMAD.MOV.U32 R6, RZ, RZ, R24 ;  /* 0x000000ffff061224 */ /* 0x001fe400078e0018 */
[----:B------:R-:W-:-:S05]  /*15b0*/  @P1 IMAD.MOV.U32 R7, RZ, RZ, R27 ;  /* 0x000000ffff071224 */ /* 0x000fca00078e001b */
[----:B------:R0:W3:Y:S01]  /*15c0*/  @P1 LD.E R24, [R6.64] ;  /* 0x0000000e06181980 */ /* 0x0000e2000c101900 */
[C---:B------:R-:W-:Y:S02]  /*15d0*/  IADD3 R26, P0, -R8.reuse, UR18, RZ ;  /* 0x00000012081a7c10 */ /* 0x040fe4000ff1e1ff */
[----:B------:R-:W-:Y:S02]  /*15e0*/  IADD3 R8, P3, R8, R9, RZ ;  /* 0x0000000908087210 */ /* 0x000fe40007f7e0ff */
[----:B------:R-:W-:-:S03]  /*15f0*/  IADD3.X R27, ~R2, UR19, RZ, P0, !PT ;  /* 0x00000013021b7c10 */ /* 0x000fc600087fe5ff */
[----:B------:R-:W-:Y:S01]  /*1600*/  IMAD.X R2, R2, 0x1, R11, P3 ;  /* 0x0000000102027824 */ /* 0x000fe200018e060b */
[--C-:B------:R-:W-:Y:S02]  /*1610*/  SHF.R.U64 R29, R26, 0x2, R27.reuse ;  /* 0x000000021a1d7819 */ /* 0x100fe4000000121b */
[----:B------:R-:W-:Y:S02]  /*1620*/  IADD3 R26, P3, R8, -0x4, RZ ;  /* 0xfffffffc081a7810 */ /* 0x000fe40007f7e0ff */
[----:B------:R-:W-:Y:S02]  /*1630*/  ISETP.GT.U32.AND P0, PT, R29, R10, PT ;  /* 0x0000000a1d00720c */ /* 0x000fe40003f04070 */
[----:B0-----:R-:W-:Y:S02]  /*1640*/  IADD3.X R7, R2, -0x1, RZ, P3, !PT ;  /* 0xffffffff02077810 */ /* 0x001fe40001ffe4ff */
[----:B------:R-:W-:Y:S02]  /*1650*/  IADD3 R12, P3, R12, -0x1, RZ ;  /* 0xffffffff0c0c7810 */ /* 0x000fe40007f7e0ff */
[----:B------:R-:W-:-:S02]  /*1660*/  SHF.R.U32.HI R27, RZ, 0x2, R27 ;  /* 0x00000002ff1b7819 */ /* 0x000fc4000001161b */
[----:B------:R-:W-:Y:S02]  /*1670*/  IADD3.X R22, R22, -0x1, RZ, P3, !PT ;  /* 0xffffffff16167810 */ /* 0x000fe40001ffe4ff */
[----:B------:R-:W-:Y:S02]  /*1680*/  ISETP.NE.U32.AND P3, PT, R12, RZ, PT ;  /* 0x000000ff0c00720c */ /* 0x000fe40003f65070 */
[----:B------:R-:W-:-:S04]  /*1690*/  ISETP.GT.U32.AND.EX P0, PT, R27, R16, PT, P0 ;  /* 0x000000101b00720c */ /* 0x000fc80003f04100 */
[----:B------:R-:W-:Y:S02]  /*16a0*/  SEL R6, R26, RZ, P0 ;  /* 0x000000ff1a067207 */ /* 0x000fe40000000000 */
[----:B------:R-:W-:Y:S02]  /*16b0*/  SEL R7, R7, RZ, P0 ;  /* 0x000000ff07077207 */ /* 0x000fe40000000000 */
[----:B------:R-:W-:Y:S02]  /*16c0*/  SEL R8, R8, UR18, P0 ;  /* 0x0000001208087c07 */ /* 0x000fe40008000000 */
[----:B------:R-:W-:Y:S01]  /*16d0*/  SEL R2, R2, UR19, P0 ;  /* 0x0000001302027c07 */ /* 0x000fe20008000000 */
[----:B--2---:R-:W3:Y:S02]  /*16e0*/  @P1 MUFU.RCP R25, R25 ;  /* 0x0000001900191308 */ /* 0x004ee40000001000 */
[----:B---3--:R-:W-:Y:S01]  /*16f0*/  @P1 FMUL.FTZ R13, R24, R25 ;  /* 0x00000019180d1220 */ /* 0x008fe20000410000 */
[----:B------:R-:W-:-:S04]  /*1700*/  ISETP.GT.U32.AND P1, PT, R19, R10, PT ;  /* 0x0000000a1300720c */ /* 0x000fc80003f24070 */
[----:B------:R-:W-:Y:S01]  /*1710*/  ISETP.GT.U32.AND.EX P4, PT, R21, R16, PT, P1 ;  /* 0x000000101500720c */ /* 0x000fe20003f84110 */
[----:B------:R0:W-:Y:S01]  /*1720*/  ST.E [R6.64], R13 ;  /* 0x0000000d06007985 */ /* 0x0001e2000c10190e */
[----:B------:R-:W-:Y:S02]  /*1730*/  ISETP.NE.AND.EX P1, PT, R22, RZ, PT, P3 ;  /* 0x000000ff1600720c */ /* 0x000fe40003f25330 */
[----:B------:R-:W-:Y:S02]  /*1740*/  SEL R23, R23, UR12, P4 ;  /* 0x0000000c17177c07 */ /* 0x000fe4000a000000 */
[----:B------:R-:W-:-:S09]  /*1750*/  SEL R18, R18, UR13, P4 ;  /* 0x0000000d12127c07 */ /* 0x000fd2000a000000 */
[----:B------:R-:W-:Y:S05]  /*1760*/  @!P1 EXIT ;  /* 0x000000000000994d */ /* 0x000fea0003800000 */
[----:B0-----:R-:W-:Y:S01]  /*1770*/  IMAD.MOV.U32 R6, RZ, RZ, R23 ;  /* 0x000000ffff067224 */ /* 0x001fe200078e0017 */
[----:B------:R-:W-:Y:S05]  /*1780*/  BRA `(.L_x_324) ;  /* 0xfffffb2000007947 */ /* 0x000fea000383ffff */
        .weak           $__internal_12_$__cuda_sm20_div_u64
        .type           $__internal_12_$__cuda_sm20_div_u64,@function
        .size           $__internal_12_$__cuda_sm20_div_u64,(.L_x_1035 - $__internal_12_$__cuda_sm20_div_u64)
$__internal_12_$__cuda_sm20_div_u64:
        /* <DEDUP_REMOVED lines=68> */
[----:B------:R-:W-:Y:S06]  /*1bd0*/  RET.REL.NODEC R10 `(vector_div_vec_f32) ;  /* 0xffffe4200a007950 */ /* 0x000fec0003c3ffff */
.L_x_325:
        /* <DEDUP_REMOVED lines=10> */
.L_x_1035:


//--------------------- .text.vector_mul_vec_f32  --------------------------
	.section	.text.vector_mul_vec_f32,"ax",@progbits
	.sectioninfo	@"SHI_REGISTERS=32"
	.align	128
        .global         vector_mul_vec_f32
        .type           vector_mul_vec_f32,@function
        .size           vector_mul_vec_f32,(.L_x_1036 - vector_mul_vec_f32)
        .other          vector_mul_vec_f32,@"STO_CUDA_ENTRY STV_DEFAULT"
vector_mul_vec_f32:
.text.vector_mul_vec_f32:
        /* <DEDUP_REMOVED lines=66> */
.L_x_329:
[----:B------:R-:W-:Y:S01]  /*0420*/  IMAD.MOV.U32 R23, RZ, RZ, R16 ;  /* 0x000000ffff177224 */ /* 0x000fe200078e0010 */
[----:B------:R-:W-:Y:S01]  /*0430*/  MOV R10, 0x460 ;  /* 0x00000460000a7802 */ /* 0x000fe20000000f00 */
[----:B------:R-:W-:-:S02]  /*0440*/  IMAD.MOV.U32 R11, RZ, RZ, R17 ;  /* 0x000000ffff0b7224 */ /* 0x000fc400078e0011 */
[----:B-----5:R-:W-:Y:S05]  /*0450*/  CALL.REL.NOINC `($__internal_13_$__cuda_sm20_div_u64) ;  /* 0x000012e000007944 */ /* 0x020fea0003c00000 */
[----:B------:R-:W-:Y:S02]  /*0460*/  IMAD.MOV.U32 R8, RZ, RZ, R18 ;  /* 0x000000ffff087224 */ /* 0x000fe400078e0012 */
[----:B------:R-:W-:-:S02]  /*0470*/  IMAD.MOV.U32 R9, RZ, RZ, R19 ;  /* 0x000000ffff097224 */ /* 0x000fc400078e0013 */
.L_x_330:
[----:B------:R-:W-:Y:S05]  /*0480*/  BSYNC B1 ;  /* 0x0000000000017941 */ /* 0x000fea0003800000 */
.L_x_328:
[----:B------:R-:W-:-:S05]  /*0490*/  IADD3 R7, P0, R8, 0x1, RZ ;  /* 0x0000000108077810 */ /* 0x000fca0007f1e0ff */
[----:B------:R-:W-:-:S03]  /*04a0*/  IMAD.X R8, RZ, RZ, R9, P0 ;  /* 0x000000ffff087224 */ /* 0x000fc600000e0609 */
.L_x_327:
[----:B------:R-:W-:Y:S05]  /*04b0*/  BSYNC B0 ;  /* 0x0000000000007941 */ /* 0x000fea0003800000 */
.L_x_326:
        /* <DEDUP_REMOVED lines=38> */
.L_x_334:
[----:B------:R-:W-:Y:S01]  /*0720*/  IMAD.MOV.U32 R23, RZ, RZ, R16 ;  /* 0x000000ffff177224 */ /* 0x000fe200078e0010 */
[----:B------:R-:W-:Y:S01]  /*0730*/  MOV R10, 0x760 ;  /* 0x00000760000a7802 */ /* 0x000fe20000000f00 */
[----:B------:R-:W-:-:S02]  /*0740*/  IMAD.MOV.U32 R11, RZ, RZ, R17 ;  /* 0x000000ffff0b7224 */ /* 0x000fc400078e0011 */
[----:B-----5:R-:W-:Y:S05]  /*0750*/  CALL.REL.NOINC `($__internal_13_$__cuda_sm20_div_u64) ;  /* 0x00000fe000007944 */ /* 0x020fea0003c00000 */
[----:B------:R-:W-:Y:S02]  /*0760*/  IMAD.MOV.U32 R10, RZ, RZ, R18 ;  /* 0x000000ffff0a7224 */ /* 0x000fe400078e0012 */
[----:B------:R-:W-:-:S02]  /*0770*/  IMAD.MOV.U32 R11, RZ, RZ, R19 ;  /* 0x000000ffff0b7224 */ /* 0x000fc400078e0013 */
.L_x_335:
[----:B------:R-:W-:Y:S05]  /*0780*/  BSYNC B1 ;  /* 0x0000000000017941 */ /* 0x000fea0003800000 */
.L_x_333:
[----:B------:R-:W-:-:S05]  /*0790*/  IADD3 R22, P0, R10, 0x1, RZ ;  /* 0x000000010a167810 */ /* 0x000fca0007f1e0ff */
[----:B------:R-:W-:-:S03]  /*07a0*/  IMAD.X R9, RZ, RZ, R11, P0 ;  /* 0x000000ffff097224 */ /* 0x000fc600000e060b */
.L_x_332:
[----:B------:R-:W-:Y:S05]  /*07b0*/  BSYNC B0 ;  /* 0x0000000000007941 */ /* 0x000fea0003800000 */
.L_x_331:
        /* <DEDUP_REMOVED lines=34> */
.L_x_339:
[----:B------:R-:W-:Y:S01]  /*09e0*/  IMAD.MOV.U32 R23, RZ, RZ, R16 ;  /* 0x000000ffff177224 */ /* 0x000fe200078e0010 */
[----:B------:R-:W-:Y:S01]  /*09f0*/  MOV R10, 0xa20 ;  /* 0x00000a20000a7802 */ /* 0x000fe20000000f00 */
[----:B------:R-:W-:-:S02]  /*0a00*/  IMAD.MOV.U32 R11, RZ, RZ, R17 ;  /* 0x000000ffff0b7224 */ /* 0x000fc400078e0011 */
[----:B------:R-:W-:Y:S05]  /*0a10*/  CALL.REL.NOINC `($__internal_13_$__cuda_sm20_div_u64) ;  /* 0x00000d2000007944 */ /* 0x000fea0003c00000 */
[----:B------:R-:W-:Y:S02]  /*0a20*/  IMAD.MOV.U32 R10, RZ, RZ, R18 ;  /* 0x000000ffff0a7224 */ /* 0x000fe400078e0012 */
[----:B------:R-:W-:-:S02]  /*0a30*/  IMAD.MOV.U32 R11, RZ, RZ, R19 ;  /* 0x000000ffff0b7224 */ /* 0x000fc400078e0013 */
.L_x_340:
[----:B------:R-:W-:Y:S05]  /*0a40*/  BSYNC B1 ;  /* 0x0000000000017941 */ /* 0x000fea0003800000 */
.L_x_338:
[----:B------:R-:W-:-:S05]  /*0a50*/  IADD3 R5, P0, R10, 0x1, RZ ;  /* 0x000000010a057810 */ /* 0x000fca0007f1e0ff */
[----:B------:R-:W-:-:S03]  /*0a60*/  IMAD.X R6, RZ, RZ, R11, P0 ;  /* 0x000000ffff067224 */ /* 0x000fc600000e060b */
.L_x_337:
[----:B------:R-:W-:Y:S05]  /*0a70*/  BSYNC B0 ;  /* 0x0000000000007941 */ /* 0x000fea0003800000 */
.L_x_336:
        /* <DEDUP_REMOVED lines=31> */
.L_x_342:
        /* <DEDUP_REMOVED lines=11> */
.L_x_343:
[----:B------:R-:W-:Y:S05]  /*0d20*/  BSYNC B0 ;  /* 0x0000000000007941 */ /* 0x000fea0003800000 */
.L_x_341:
        /* <DEDUP_REMOVED lines=16> */
.L_x_345:
        /* <DEDUP_REMOVED lines=11> */
.L_x_346:
[----:B------:R-:W-:Y:S05]  /*0ee0*/  BSYNC B0 ;  /* 0x0000000000007941 */ /* 0x000fea0003800000 */
.L_x_344:
        /* <DEDUP_REMOVED lines=22> */
.L_x_350:
        /* <DEDUP_REMOVED lines=9> */
.L_x_351:
[----:B------:R-:W-:Y:S05]  /*10e0*/  BSYNC B1 ;  /* 0x0000000000017941 */ /* 0x000fea0003800000 */
.L_x_349:
[----:B------:R-:W-:Y:S01]  /*10f0*/  ISETP.NE.U32.AND P0, PT, R12, RZ, PT ;  /* 0x000000ff0c00720c */ /* 0x000fe20003f05070 */
[----:B------:R-:W-:Y:S02]  /*1100*/  IMAD.MOV.U32 R4, RZ, RZ, RZ ;  /* 0x000000ffff047224 */ /* 0x000fe400078e00ff */
[----:B------:R-:W-:Y:S01]  /*1110*/  IMAD.MOV.U32 R3, RZ, RZ, RZ ;  /* 0x000000ffff037224 */ /* 0x000fe200078e00ff */
[----:B------:R-:W-:-:S04]  /*1120*/  ISETP.NE.AND.EX P0, PT, R13, RZ, PT, P0 ;  /* 0x000000ff0d00720c */ /* 0x000fc80003f05300 */
[----:B------:R-:W-:Y:S02]  /*1130*/  SEL R22, R2, RZ, P0 ;  /* 0x000000ff02167207 */ /* 0x000fe40000000000 */
[----:B------:R-:W-:-:S02]  /*1140*/  SEL R25, R6, RZ, P0 ;  /* 0x000000ff06197207 */ /* 0x000fc40000000000 */
.L_x_348:
[----:B------:R-:W-:Y:S05]  /*1150*/  BSYNC B0 ;  /* 0x0000000000007941 */ /* 0x000fea0003800000 */
.L_x_347:
        /* <DEDUP_REMOVED lines=10> */
[----:B--2---:R-:W-:-:S02]  /*1200*/  FMUL.FTZ R23, R2, R23 ;  /* 0x0000001702177220 */ /* 0x004fc40000410000 */
.L_x_353:
[----:B------:R-:W-:Y:S05]  /*1210*/  BSYNC B0 ;  /* 0x0000000000007941 */ /* 0x000fea0003800000 */
.L_x_352:
        /* <DEDUP_REMOVED lines=8> */
.L_x_356:
        /* <DEDUP_REMOVED lines=40> */
.L_x_355:
[----:B------:R-:W-:Y:S05]  /*1520*/  BSYNC B0 ;  /* 0x0000000000007941 */ /* 0x000fea0003800000 */
.L_x_354:
        /* <DEDUP_REMOVED lines=15> */
[----:B------:R-:W-:-:S02]  /*1620*/  IADD3.X R27, R11, -0x1, RZ, P3, !PT ;  /* 0xffffffff0b1b7810 */ /* 0x000fc40001ffe4ff */
[----:B------:R-:W-:Y:S02]  /*1630*/  IADD3 R10, P3, R10, -0x1, RZ ;  /* 0xffffffff0a0a7810 */ /* 0x000fe40007f7e0ff */
[----:B0-----:R-:W-:Y:S02]  /*1640*/  SEL R6, R26, RZ, P0 ;  /* 0x000000ff1a067207 */ /* 0x001fe40000000000 */
[----:B------:R-:W-:Y:S02]  /*1650*/  IADD3.X R20, R20, -0x1, RZ, P3, !PT ;  /* 0xffffffff14147810 */ /* 0x000fe40001ffe4ff */
[----:B------:R-:W-:Y:S02]  /*1660*/  ISETP.NE.U32.AND P3, PT, R10, RZ, PT ;  /* 0x000000ff0a00720c */ /* 0x000fe40003f65070 */
[----:B------:R-:W-:Y:S02]  /*1670*/  SEL R7, R27, RZ, P0 ;  /* 0x000000ff1b077207 */ /* 0x000fe40000000000 */
[----:B------:R-:W-:-:S02]  /*1680*/  SEL R19, R19, UR18, P0 ;  /* 0x0000001213137c07 */ /* 0x000fc40008000000 */
[----:B------:R-:W-:Y:S01]  /*1690*/  SEL R11, R11, UR19, P0 ;  /* 0x000000130b0b7c07 */ /* 0x000fe20008000000 */
[----:B--2---:R-:W-:Y:S01]  /*16a0*/  @P1 FMUL.FTZ R13, R25, R24 ;  /* 0x00000018190d1220 */ /* 0x004fe20000410000 */
        /* <DEDUP_REMOVED lines=9> */
        .weak           $__internal_13_$__cuda_sm20_div_u64
        .type           $__internal_13_$__cuda_sm20_div_u64,@function
        .size           $__internal_13_$__cuda_sm20_div_u64,(.L_x_1036 - $__internal_13_$__cuda_sm20_div_u64)
$__internal_13_$__cuda_sm20_div_u64:
        /* <DEDUP_REMOVED lines=68> */
[----:B------:R-:W-:Y:S06]  /*1b80*/  RET.REL.NODEC R10 `(vector_mul_vec_f32) ;  /* 0xffffe4700a007950 */ /* 0x000fec0003c3ffff */
.L_x_357:
        /* <DEDUP_REMOVED lines=15> */
.L_x_1036:


//--------------------- .text.vector_sub_vec_f32  --------------------------
	.section	.text.vector_sub_vec_f32,"ax",@progbits
	.sectioninfo	@"SHI_REGISTERS=32"
	.align	128
        .global         vector_sub_vec_f32
        .type           vector_sub_vec_f32,@function
        .size           vector_sub_vec_f32,(.L_x_1037 - vector_sub_vec_f32)
        .other          vector_sub_vec_f32,@"STO_CUDA_ENTRY STV_DEFAULT"
vector_sub_vec_f32:
.text.vector_sub_vec_f32:
        /* <DEDUP_REMOVED lines=66> */
.L_x_361:
[----:B------:R-:W-:Y:S01]  /*0420*/  IMAD.MOV.U32 R23, RZ, RZ, R16 ;  /* 0x000000ffff177224 */ /* 0x000fe200078e0010 */
[----:B------:R-:W-:Y:S01]  /*0430*/  MOV R10, 0x460 ;  /* 0x00000460000a7802 */ /* 0x000fe20000000f00 */
[----:B------:R-:W-:-:S02]  /*0440*/  IMAD.MOV.U32 R11, RZ, RZ, R17 ;  /* 0x000000ffff0b7224 */ /* 0x000fc400078e0011 */
[----:B-----5:R-:W-:Y:S05]  /*0450*/  CALL.REL.NOINC `($__internal_14_$__cuda_sm20_div_u64) ;  /* 0x000012e000007944 */ /* 0x020fea0003c00000 */
[----:B------:R-:W-:Y:S02]  /*0460*/  IMAD.MOV.U32 R8, RZ, RZ, R18 ;  /* 0x000000ffff087224 */ /* 0x000fe400078e0012 */
[----:B------:R-:W-:-:S02]  /*0470*/  IMAD.MOV.U32 R9, RZ, RZ, R19 ;  /* 0x000000ffff097224 */ /* 0x000fc400078e0013 */
.L_x_362:
[----:B------:R-:W-:Y:S05]  /*0480*/  BSYNC B1 ;  /* 0x0000000000017941 */ /* 0x000fea0003800000 */
.L_x_360:
[----:B------:R-:W-:-:S05]  /*0490*/  IADD3 R7, P0, R8, 0x1, RZ ;  /* 0x0000000108077810 */ /* 0x000fca0007f1e0ff */
[----:B------:R-:W-:-:S03]  /*04a0*/  IMAD.X R8, RZ, RZ, R9, P0 ;  /* 0x000000ffff087224 */ /* 0x000fc600000e0609 */
.L_x_359:
[----:B------:R-:W-:Y:S05]  /*04b0*/  BSYNC B0 ;  /* 0x0000000000007941 */ /* 0x000fea0003800000 */
.L_x_358:
        /* <DEDUP_REMOVED lines=38> */
.L_x_366:
[----:B------:R-:W-:Y:S01]  /*0720*/  IMAD.MOV.U32 R23, RZ, RZ, R16 ;  /* 0x000000ffff177224 */ /* 0x000fe200078e0010 */
[----:B------:R-:W-:Y:S01]  /*0730*/  MOV R10, 0x760 ;  /* 0x00000760000a7802 */ /* 0x000fe20000000f00 */
[----:B------:R-:W-:-:S02]  /*0740*/  IMAD.MOV.U32 R11, RZ, RZ, R17 ;  /* 0x000000ffff0b7224 */ /* 0x000fc400078e0011 */
[----:B-----5:R-:W-:Y:S05]  /*0750*/  CALL.REL.NOINC `($__internal_14_$__cuda_sm20_div_u64) ;  /* 0x00000fe000007944 */ /* 0x020fea0003c00000 */
[----:B------:R-:W-:Y:S02]  /*0760*/  IMAD.MOV.U32 R10, RZ, RZ, R18 ;  /* 0x000000ffff0a7224 */ /* 0x000fe400078e0012 */
[----:B------:R-:W-:-:S02]  /*0770*/  IMAD.MOV.U32 R11, RZ, RZ, R19 ;  /* 0x000000ffff0b7224 */ /* 0x000fc400078e0013 */
.L_x_367:
[----:B------:R-:W-:Y:S05]  /*0780*/  BSYNC B1 ;  /* 0x0000000000017941 */ /* 0x000fea0003800000 */
.L_x_365:
[----:B------:R-:W-:-:S05]  /*0790*/  IADD3 R22, P0, R10, 0x1, RZ ;  /* 0x000000010a167810 */ /* 0x000fca0007f1e0ff */
[----:B------:R-:W-:-:S03]  /*07a0*/  IMAD.X R9, RZ, RZ, R11, P0 ;  /* 0x000000ffff097224 */ /* 0x000fc600000e060b */
.L_x_364:
[----:B------:R-:W-:Y:S05]  /*07b0*/  BSYNC B0 ;  /* 0x0000000000007941 */ /* 0x000fea0003800000 */
.L_x_363:
        /* <DEDUP_REMOVED lines=34> */
.L_x_371:
[----:B------:R-:W-:Y:S01]  /*09e0*/  IMAD.MOV.U32 R23, RZ, RZ, R16 ;  /* 0x000000ffff177224 */ /* 0x000fe200078e0010 */
[----:B------:R-:W-:Y:S01]  /*09f0*/  MOV R10, 0xa20 ;  /* 0x00000a20000a7802 */ /* 0x000fe20000000f00 */
[----:B------:R-:W-:-:S02]  /*0a00*/  IMAD.MOV.U32 R11, RZ, RZ, R17 ;  /* 0x000000ffff0b7224 */ /* 0x000fc400078e0011 */
[----:B------:R-:W-:Y:S05]  /*0a10*/  CALL.REL.NOINC `($__internal_14_$__cuda_sm20_div_u64) ;  /* 0x00000d2000007944 */ /* 0x000fea0003c00000 */
[----:B------:R-:W-:Y:S02]  /*0a20*/  IMAD.MOV.U32 R10, RZ, RZ, R18 ;  /* 0x000000ffff0a7224 */ /* 0x000fe400078e0012 */
[----:B------:R-:W-:-:S02]  /*0a30*/  IMAD.MOV.U32 R11, RZ, RZ, R19 ;  /* 0x000000ffff0b7224 */ /* 0x000fc400078e0013 */
.L_x_372:
[----:B------:R-:W-:Y:S05]  /*0a40*/  BSYNC B1 ;  /* 0x0000000000017941 */ /* 0x000fea0003800000 */
.L_x_370:
[----:B------:R-:W-:-:S05]  /*0a50*/  IADD3 R5, P0, R10, 0x1, RZ ;  /* 0x000000010a057810 */ /* 0x000fca0007f1e0ff */
[----:B------:R-:W-:-:S03]  /*0a60*/  IMAD.X R6, RZ, RZ, R11, P0 ;  /* 0x000000ffff067224 */ /* 0x000fc600000e060b */
.L_x_369:
[----:B------:R-:W-:Y:S05]  /*0a70*/  BSYNC B0 ;  /* 0x0000000000007941 */ /* 0x000fea0003800000 */
.L_x_368:
        /* <DEDUP_REMOVED lines=31> */
.L_x_374:
        /* <DEDUP_REMOVED lines=11> */
.L_x_375:
[----:B------:R-:W-:Y:S05]  /*0d20*/  BSYNC B0 ;  /* 0x0000000000007941 */ /* 0x000fea0003800000 */
.L_x_373:
        /* <DEDUP_REMOVED lines=16> */
.L_x_377:
        /* <DEDUP_REMOVED lines=11> */
.L_x_378:
[----:B------:R-:W-:Y:S05]  /*0ee0*/  BSYNC B0 ;  /* 0x0000000000007941 */ /* 0x000fea0003800000 */
.L_x_376:
        /* <DEDUP_REMOVED lines=22> */
.L_x_382:
        /* <DEDUP_REMOVED lines=9> */
.L_x_383:
[----:B------:R-:W-:Y:S05]  /*10e0*/  BSYNC B1 ;  /* 0x0000000000017941 */ /* 0x000fea0003800000 */
.L_x_381:
[----:B------:R-:W-:Y:S01]  /*10f0*/  ISETP.NE.U32.AND P0, PT, R12, RZ, PT ;  /* 0x000000ff0c00720c */ /* 0x000fe20003f05070 */
[----:B------:R-:W-:Y:S02]  /*1100*/  IMAD.MOV.U32 R4, RZ, RZ, RZ ;  /* 0x000000ffff047224 */ /* 0x000fe400078e00ff */
[----:B------:R-:W-:Y:S01]  /*1110*/  IMAD.MOV.U32 R3, RZ, RZ, RZ ;  /* 0x000000ffff037224 */ /* 0x000fe200078e00ff */
[----:B------:R-:W-:-:S04]  /*1120*/  ISETP.NE.AND.EX P0, PT, R13, RZ, PT, P0 ;  /* 0x000000ff0d00720c */ /* 0x000fc80003f05300 */
[----:B------:R-:W-:Y:S02]  /*1130*/  SEL R22, R2, RZ, P0 ;  /* 0x000000ff02167207 */ /* 0x000fe40000000000 */
[----:B------:R-:W-:-:S02]  /*1140*/  SEL R25, R6, RZ, P0 ;  /* 0x000000ff06197207 */ /* 0x000fc40000000000 */
.L_x_380:
[----:B------:R-:W-:Y:S05]  /*1150*/  BSYNC B0 ;  /* 0x0000000000007941 */ /* 0x000fea0003800000 */
.L_x_379:
        /* <DEDUP_REMOVED lines=10> */
[----:B--2---:R-:W-:-:S02]  /*1200*/  FADD.FTZ R23, -R2, R23 ;  /* 0x0000001702177221 */ /* 0x004fc40000010100 */
.L_x_385:
[----:B------:R-:W-:Y:S05]  /*1210*/  BSYNC B0 ;  /* 0x0000000000007941 */ /* 0x000fea0003800000 */
.L_x_384:
        /* <DEDUP_REMOVED lines=8> */
.L_x_388:
        /* <DEDUP_REMOVED lines=40> */
.L_x_387:
[----:B------:R-:W-:Y:S05]  /*1520*/  BSYNC B0 ;  /* 0x0000000000007941 */ /* 0x000fea0003800000 */
.L_x_386:
        /* <DEDUP_REMOVED lines=23> */
[----:B--2---:R-:W-:Y:S01]  /*16a0*/  @P1 FADD.FTZ R13, -R25, R24 ;  /* 0x00000018190d1221 */ /* 0x004fe20000010100 */
        /* <DEDUP_REMOVED lines=9> */
        .weak           $__internal_14_$__cuda_sm20_div_u64
        .type           $__internal_14_$__cuda_sm20_div_u64,@function
        .size           $__internal_14_$__cuda_sm20_div_u64,(.L_x_1037 - $__internal_14_$__cuda_sm20_div_u64)
$__internal_14_$__cuda_sm20_div_u64:
        /* <DEDUP_REMOVED lines=68> */
[----:B------:R-:W-:Y:S06]  /*1b80*/  RET.REL.NODEC R10 `(vector_sub_vec_f32) ;  /* 0xffffe4700a007950 */ /* 0x000fec0003c3ffff */
.L_x_389:
        /* <DEDUP_REMOVED lines=15> */
.L_x_1037:


//--------------------- .text.vector_add_vec_f32  --------------------------
	.section	.text.vector_add_vec_f32,"ax",@progbits
	.sectioninfo	@"SHI_REGISTERS=32"
	.align	128
        .global         vector_add_vec_f32
        .type           vector_add_vec_f32,@function
        .size           vector_add_vec_f32,(.L_x_1038 - vector_add_vec_f32)
        .other          vector_add_vec_f32,@"STO_CUDA_ENTRY STV_DEFAULT"
vector_add_vec_f32:
.text.vector_add_vec_f32:
        /* <DEDUP_REMOVED lines=66> */
.L_x_393:
[----:B------:R-:W-:Y:S01]  /*0420*/  IMAD.MOV.U32 R23, RZ, RZ, R16 ;  /* 0x000000ffff177224 */ /* 0x000fe200078e0010 */
[----:B------:R-:W-:Y:S01]  /*0430*/  MOV R10, 0x460 ;  /* 0x00000460000a7802 */ /* 0x000fe20000000f00 */
[----:B------:R-:W-:-:S02]  /*0440*/  IMAD.MOV.U32 R11, RZ, RZ, R17 ;  /* 0x000000ffff0b7224 */ /* 0x000fc400078e0011 */
[----:B-----5:R-:W-:Y:S05]  /*0450*/  CALL.REL.NOINC `($__internal_15_$__cuda_sm20_div_u64) ;  /* 0x000012e000007944 */ /* 0x020fea0003c00000 */
[----:B------:R-:W-:Y:S02]  /*0460*/  IMAD.MOV.U32 R8, RZ, RZ, R18 ;  /* 0x000000ffff087224 */ /* 0x000fe400078e0012 */
[----:B------:R-:W-:-:S02]  /*0470*/  IMAD.MOV.U32 R9, RZ, RZ, R19 ;  /* 0x000000ffff097224 */ /* 0x000fc400078e0013 */
.L_x_394:
[----:B------:R-:W-:Y:S05]  /*0480*/  BSYNC B1 ;  /* 0x0000000000017941 */ /* 0x000fea0003800000 */
.L_x_392:
[----:B------:R-:W-:-:S05]  /*0490*/  IADD3 R7, P0, R8, 0x1, RZ ;  /* 0x0000000108077810 */ /* 0x000fca0007f1e0ff */
[----:B------:R-:W-:-:S03]  /*04a0*/  IMAD.X R8, RZ, RZ, R9, P0 ;  /* 0x000000ffff087224 */ /* 0x000fc600000e0609 */
.L_x_391:
[----:B------:R-:W-:Y:S05]  /*04b0*/  BSYNC B0 ;  /* 0x0000000000007941 */ /* 0x000fea0003800000 */
.L_x_390:
        /* <DEDUP_REMOVED lines=38> */
.L_x_398:
[----:B------:R-:W-:Y:S01]  /*0720*/  IMAD.MOV.U32 R23, RZ, RZ, R16 ;  /* 0x000000ffff177224 */ /* 0x000fe200078e0010 */
[----:B------:R-:W-:Y:S01]  /*0730*/  MOV R10, 0x760 ;  /* 0x00000760000a7802 */ /* 0x000fe20000000f00 */
[----:B------:R-:W-:-:S02]  /*0740*/  IMAD.MOV.U32 R11, RZ, RZ, R17 ;  /* 0x000000ffff0b7224 */ /* 0x000fc400078e0011 */
[----:B-----5:R-:W-:Y:S05]  /*0750*/  CALL.REL.NOINC `($__internal_15_$__cuda_sm20_div_u64) ;  /* 0x00000fe000007944 */ /* 0x020fea0003c00000 */
[----:B------:R-:W-:Y:S02]  /*0760*/  IMAD.MOV.U32 R10, RZ, RZ, R18 ;  /* 0x000000ffff0a7224 */ /* 0x000fe400078e0012 */
[----:B------:R-:W-:-:S02]  /*0770*/  IMAD.MOV.U32 R11, RZ, RZ, R19 ;  /* 0x000000ffff0b7224 */ /* 0x000fc400078e0013 */
.L_x_399:
[----:B------:R-:W-:Y:S05]  /*0780*/  BSYNC B1 ;  /* 0x0000000000017941 */ /* 0x000fea0003800000 */
.L_x_397:
[----:B------:R-:W-:-:S05]  /*0790*/  IADD3 R22, P0, R10, 0x1, RZ ;  /* 0x000000010a167810 */ /* 0x000fca0007f1e0ff */
[----:B------:R-:W-:-:S03]  /*07a0*/  IMAD.X R9, RZ, RZ, R11, P0 ;  /* 0x000000ffff097224 */ /* 0x000fc600000e060b */
.L_x_396:
[----:B------:R-:W-:Y:S05]  /*07b0*/  BSYNC B0 ;  /* 0x0000000000007941 */ /* 0x000fea0003800000 */
.L_x_395:
        /* <DEDUP_REMOVED lines=34> */
.L_x_403:
[----:B------:R-:W-:Y:S01]  /*09e0*/  IMAD.MOV.U32 R23, RZ, RZ, R16 ;  /* 0x000000ffff177224 */ /* 0x000fe200078e0010 */
[----:B------:R-:W-:Y:S01]  /*09f0*/  MOV R10, 0xa20 ;  /* 0x00000a20000a7802 */ /* 0x000fe20000000f00 */
[----:B------:R-:W-:-:S02]  /*0a00*/  IMAD.MOV.U32 R11, RZ, RZ, R17 ;  /* 0x000000ffff0b7224 */ /* 0x000fc400078e0011 */
[----:B------:R-:W-:Y:S05]  /*0a10*/  CALL.REL.NOINC `($__internal_15_$__cuda_sm20_div_u64) ;  /* 0x00000d2000007944 */ /* 0x000fea0003c00000 */
[----:B------:R-:W-:Y:S02]  /*0a20*/  IMAD.MOV.U32 R10, RZ, RZ, R18 ;  /* 0x000000ffff0a7224 */ /* 0x000fe400078e0012 */
[----:B------:R-:W-:-:S02]  /*0a30*/  IMAD.MOV.U32 R11, RZ, RZ, R19 ;  /* 0x000000ffff0b7224 */ /* 0x000fc400078e0013 */
.L_x_404:
[----:B------:R-:W-:Y:S05]  /*0a40*/  BSYNC B1 ;  /* 0x0000000000017941 */ /* 0x000fea0003800000 */
.L_x_402:
[----:B------:R-:W-:-:S05]  /*0a50*/  IADD3 R5, P0, R10, 0x1, RZ ;  /* 0x000000010a057810 */ /* 0x000fca0007f1e0ff */
[----:B------:R-:W-:-:S03]  /*0a60*/  IMAD.X R6, RZ, RZ, R11, P0 ;  /* 0x000000ffff067224 */ /* 0x000fc600000e060b */
.L_x_401:
[----:B------:R-:W-:Y:S05]  /*0a70*/  BSYNC B0 ;  /* 0x0000000000007941 */ /* 0x000fea0003800000 */
.L_x_400:
        /* <DEDUP_REMOVED lines=31> */
.L_x_406:
        /* <DEDUP_REMOVED lines=11> */
.L_x_407:
[----:B------:R-:W-:Y:S05]  /*0d20*/  BSYNC B0 ;  /* 0x0000000000007941 */ /* 0x000fea0003800000 */
.L_x_405:
        /* <DEDUP_REMOVED lines=16> */
.L_x_409:
        /* <DEDUP_REMOVED lines=11> */
.L_x_410:
[----:B------:R-:W-:Y:S05]  /*0ee0*/  BSYNC B0 ;  /* 0x0000000000007941 */ /* 0x000fea0003800000 */
.L_x_408:
        /* <DEDUP_REMOVED lines=22> */
.L_x_414:
        /* <DEDUP_REMOVED lines=9> */
.L_x_415:
[----:B------:R-:W-:Y:S05]  /*10e0*/  BSYNC B1 ;  /* 0x0000000000017941 */ /* 0x000fea0003800000 */
.L_x_413:
[----:B------:R-:W-:Y:S01]  /*10f0*/  ISETP.NE.U32.AND P0, PT, R12, RZ, PT ;  /* 0x000000ff0c00720c */ /* 0x000fe20003f05070 */
[----:B------:R-:W-:Y:S02]  /*1100*/  IMAD.MOV.U32 R4, RZ, RZ, RZ ;  /* 0x000000ffff047224 */ /* 0x000fe400078e00ff */
[----:B------:R-:W-:Y:S01]  /*1110*/  IMAD.MOV.U32 R3, RZ, RZ, RZ ;  /* 0x000000ffff037224 */ /* 0x000fe200078e00ff */
[----:B------:R-:W-:-:S04]  /*1120*/  ISETP.NE.AND.EX P0, PT, R13, RZ, PT, P0 ;  /* 0x000000ff0d00720c */ /* 0x000fc80003f05300 */
[----:B------:R-:W-:Y:S02]  /*1130*/  SEL R22, R2, RZ, P0 ;  /* 0x000000ff02167207 */ /* 0x000fe40000000000 */
[----:B------:R-:W-:-:S02]  /*1140*/  SEL R25, R6, RZ, P0 ;  /* 0x000000ff06197207 */ /* 0x000fc40000000000 */
.L_x_412:
[----:B------:R-:W-:Y:S05]  /*1150*/  BSYNC B0 ;  /* 0x0000000000007941 */ /* 0x000fea0003800000 */
.L_x_411:
        /* <DEDUP_REMOVED lines=10> */
[----:B--2---:R-:W-:-:S02]  /*1200*/  FADD.FTZ R23, R2, R23 ;  /* 0x0000001702177221 */ /* 0x004fc40000010000 */
.L_x_417:
[----:B------:R-:W-:Y:S05]  /*1210*/  BSYNC B0 ;  /* 0x0000000000007941 */ /* 0x000fea0003800000 */
.L_x_416:
        /* <DEDUP_REMOVED lines=8> */
.L_x_420:
        /* <DEDUP_REMOVED lines=40> */
.L_x_419:
[----:B------:R-:W-:Y:S05]  /*1520*/  BSYNC B0 ;  /* 0x0000000000007941 */ /* 0x000fea0003800000 */
.L_x_418:
        /* <DEDUP_REMOVED lines=23> */
[----:B--2---:R-:W-:Y:S01]  /*16a0*/  @P1 FADD.FTZ R13, R25, R24 ;  /* 0x00000018190d1221 */ /* 0x004fe20000010000 */
        /* <DEDUP_REMOVED lines=9> */
        .weak           $__internal_15_$__cuda_sm20_div_u64
        .type           $__internal_15_$__cuda_sm20_div_u64,@function
        .size           $__internal_15_$__cuda_sm20_div_u64,(.L_x_1038 - $__internal_15_$__cuda_sm20_div_u64)
$__internal_15_$__cuda_sm20_div_u64:
        /* <DEDUP_REMOVED lines=68> */
[----:B------:R-:W-:Y:S06]  /*1b80*/  RET.REL.NODEC R10 `(vector_add_vec_f32) ;  /* 0xffffe4700a007950 */ /* 0x000fec0003c3ffff */
.L_x_421:
        /* <DEDUP_REMOVED lines=15> */
.L_x_1038:


//--------------------- .text.vector_atanh_ref_f32 --------------------------
	.section	.text.vector_atanh_ref_f32,"ax",@progbits
	.sectioninfo	@"SHI_REGISTERS=10"
	.align	128
        .global         vector_atanh_ref_f32
        .type           vector_atanh_ref_f32,@function
        .size           vector_atanh_ref_f32,(.L_x_1086 - vector_atanh_ref_f32)
        .other          vector_atanh_ref_f32,@"STO_CUDA_ENTRY STV_DEFAULT"
vector_atanh_ref_f32:
.text.vector_atanh_ref_f32:
[----:B------:R-:W-:-:S02]  /*0000*/  IMAD.MOV.U32 R1, RZ, RZ, c[0x0][0x28] ;  /* 0x00000a00ff017624 */ /* 0x000fc400078e00ff */
[----:B------:R-:W0:Y:S01]  /*0010*/  S2R R4, SR_TID.X ;  /* 0x0000000000047919 */ /* 0x000e220000002100 */
[----:B------:R-:W-:Y:S01]  /*0020*/  IMAD.MOV.U32 R2, RZ, RZ, c[0x0][0x160] ;  /* 0x00005800ff027624 */ /* 0x000fe200078e00ff */
[----:B------:R-:W-:Y:S01]  /*0030*/  ULDC.64 UR4, c[0x0][0x118] ;  /* 0x0000460000047ab9 */ /* 0x000fe20000000a00 */
[----:B------:R-:W-:Y:S01]  /*0040*/  IMAD.MOV.U32 R3, RZ, RZ, c[0x0][0x164] ;  /* 0x00005900ff037624 */ /* 0x000fe200078e00ff */
[----:B------:R-:W0:Y:S01]  /*0050*/  S2R R7, SR_CTAID.X ;  /* 0x0000000000077919 */ /* 0x000e220000002500 */
[----:B------:R-:W-:-:S04]  /*0060*/  IMAD.MOV.U32 R5, RZ, RZ, RZ ;  /* 0x000000ffff057224 */ /* 0x000fc800078e00ff */
[----:B------:R-:W5:Y:S01]  /*0070*/  LDG.E.64.CONSTANT R2, [R2.64+0x8] ;  /* 0x0000080402027981 */ /* 0x000f62000c1e9b00 */
[----:B0-----:R-:W-:-:S05]  /*0080*/  IMAD.WIDE.U32 R4, R7, c[0x0][0x0], R4 ;  /* 0x0000000007047a25 */ /* 0x001fca00078e0004 */
[----:B------:R-:W-:-:S04]  /*0090*/  ISETP.NE.U32.AND P0, PT, R4, RZ, PT ;  /* 0x000000ff0400720c */ /* 0x000fc80003f05070 */
[----:B------:R-:W-:-:S13]  /*00a0*/  ISETP.NE.AND.EX P0, PT, R5, RZ, PT, P0 ;  /* 0x000000ff0500720c */ /* 0x000fda0003f05300 */
[----:B------:R-:W-:Y:S05]  /*00b0*/  @P0 BRA `(.L_x_422) ;  /* 0x0000004000000947 */ /* 0x000fea0003800000 */
[----:B-----5:R-:W-:-:S04]  /*00c0*/  ISETP.NE.U32.AND P0, PT, R2, RZ, PT ;  /* 0x000000ff0200720c */ /* 0x020fc80003f05070 */
[----:B------:R-:W-:-:S13]  /*00d0*/  ISETP.NE.AND.EX P0, PT, R3, RZ, PT, P0 ;  /* 0x000000ff0300720c */ /* 0x000fda0003f05300 */
[----:B------:R-:W-:Y:S05]  /*00e0*/  @!P0 EXIT ;  /* 0x000000000000894d */ /* 0x000fea0003800000 */
[----:B------:R-:W-:Y:S05]  /*00f0*/  BRA `(.L_x_423) ;  /* 0x0000003000007947 */ /* 0x000fea0003800000 */
.L_x_422:
[----:B-----5:R-:W-:-:S04]  /*0100*/  ISETP.GT.U32.AND P0, PT, R2, R4, PT ;  /* 0x000000040200720c */ /* 0x020fc80003f04070 */
[----:B------:R-:W-:-:S13]  /*0110*/  ISETP.GT.U32.AND.EX P0, PT, R3, R5, PT, P0 ;  /* 0x000000050300720c */ /* 0x000fda0003f04100 */
[----:B------:R-:W-:Y:S05]  /*0120*/  @!P0 EXIT ;  /* 0x000000000000894d */ /* 0x000fea0003800000 */
.L_x_423:
[----:B------:R-:W-:-:S02]  /*0130*/  MOV R0, 0x150 ;  /* 0x0000015000007802 */ /* 0x000fc40000000f00 */
[----:B------:R-:W-:Y:S05]  /*0140*/  CALL.REL.NOINC `($vector_atanh_ref_f32$_ZN4core9panicking5panic17hc7c8a74e6511bb99E) ;  /* 0x0000000000007944 */ /* 0x000fea0003c00000 */
        .global         $vector_atanh_ref_f32$_ZN4core9panicking5panic17hc7c8a74e6511bb99E
        .type           $vector_atanh_ref_f32$_ZN4core9panicking5panic17hc7c8a74e6511bb99E,@function
        .size           $vector_atanh_ref_f32$_ZN4core9panicking5panic17hc7c8a74e6511bb99E,(.L_x_1086 - $vector_atanh_ref_f32$_ZN4core9panicking5panic17hc7c8a74e6511bb99E)
$vector_atanh_ref_f32$_ZN4core9panicking5panic17hc7c8a74e6511bb99E:
[----:B------:R-:W-:Y:S05]  /*0150*/  BPT.TRAP 0x1 ;  /* 0x000000040000795c */ /* 0x000fea0000300000 */
.L_x_424:
        /* <DEDUP_REMOVED lines=10> */
.L_x_1086:


//--------------------- .text.vector_acosh_ref_f32 --------------------------
	.section	.text.vector_acosh_ref_f32,"ax",@progbits
	.sectioninfo	@"SHI_REGISTERS=10"
	.align	128
        .global         vector_acosh_ref_f32
        .type           vector_acosh_ref_f32,@function
        .size           vector_acosh_ref_f32,(.L_x_1088 - vector_acosh_ref_f32)
        .other          vector_acosh_ref_f32,@"STO_CUDA_ENTRY STV_DEFAULT"
vector_acosh_ref_f32:
.text.vector_acosh_ref_f32:
        /* <DEDUP_REMOVED lines=16> */
.L_x_425:
[----:B-----5:R-:W-:-:S04]  /*0100*/  ISETP.GT.U32.AND P0, PT, R2, R4, PT ;  /* 0x000000040200720c */ /* 0x020fc80003f04070 */
[----:B------:R-:W-:-:S13]  /*0110*/  ISETP.GT.U32.AND.EX P0, PT, R3, R5, PT, P0 ;  /* 0x000000050300720c */ /* 0x000fda0003f04100 */
[----:B------:R-:W-:Y:S05]  /*0120*/  @!P0 EXIT ;  /* 0x000000000000894d */ /* 0x000fea0003800000 */
.L_x_426:
[----:B------:R-:W-:-:S02]  /*0130*/  MOV R0, 0x150 ;  /* 0x0000015000007802 */ /* 0x000fc40000000f00 */
[----:B------:R-:W-:Y:S05]  /*0140*/  CALL.REL.NOINC `($vector_acosh_ref_f32$_ZN4core9panicking5panic17hc7c8a74e6511bb99E) ;  /* 0x0000000000007944 */ /* 0x000fea0003c00000 */
        .global         $vector_acosh_ref_f32$_ZN4core9panicking5panic17hc7c8a74e6511bb99E
        .type           $vector_acosh_ref_f32$_ZN4core9panicking5panic17hc7c8a74e6511bb99E,@function
        .size           $vector_acosh_ref_f32$_ZN4core9panicking5panic17hc7c8a74e6511bb99E,(.L_x_1088 - $vector_acosh_ref_f32$_ZN4core9panicking5panic17hc7c8a74e6511bb99E)
$vector_acosh_ref_f32$_ZN4core9panicking5panic17hc7c8a74e6511bb99E:
[----:B------:R-:W-:Y:S05]  /*0150*/  BPT.TRAP 0x1 ;  /* 0x000000040000795c */ /* 0x000fea0000300000 */
.L_x_427:
        /* <DEDUP_REMOVED lines=10> */
.L_x_1088:


//--------------------- .text.vector_asinh_ref_f32 --------------------------
	.section	.text.vector_asinh_ref_f32,"ax",@progbits
	.sectioninfo	@"SHI_REGISTERS=10"
	.align	128
        .global         vector_asinh_ref_f32
        .type           vector_asinh_ref_f32,@function
        .size           vector_asinh_ref_f32,(.L_x_1090 - vector_asinh_ref_f32)
        .other          vector_asinh_ref_f32,@"STO_CUDA_ENTRY STV_DEFAULT"
vector_asinh_ref_f32:
.text.vector_asinh_ref_f32:
        /* <DEDUP_REMOVED lines=16> */
.L_x_428:
[----:B-----5:R-:W-:-:S04]  /*0100*/  ISETP.GT.U32.AND P0, PT, R2, R4, PT ;  /* 0x000000040200720c */ /* 0x020fc80003f04070 */
[----:B------:R-:W-:-:S13]  /*0110*/  ISETP.GT.U32.AND.EX P0, PT, R3, R5, PT, P0 ;  /* 0x000000050300720c */ /* 0x000fda0003f04100 */
[----:B------:R-:W-:Y:S05]  /*0120*/  @!P0 EXIT ;  /* 0x000000000000894d */ /* 0x000fea0003800000 */
.L_x_429:
[----:B------:R-:W-:-:S02]  /*0130*/  MOV R0, 0x150 ;  /* 0x0000015000007802 */ /* 0x000fc40000000f00 */
[----:B------:R-:W-:Y:S05]  /*0140*/  CALL.REL.NOINC `($vector_asinh_ref_f32$_ZN4core9panicking5panic17hc7c8a74e6511bb99E) ;  /* 0x0000000000007944 */ /* 0x000fea0003c00000 */
        .global         $vector_asinh_ref_f32$_ZN4core9panicking5panic17hc7c8a74e6511bb99E
        .type           $vector_asinh_ref_f32$_ZN4core9panicking5panic17hc7c8a74e6511bb99E,@function
        .size           $vector_asinh_ref_f32$_ZN4core9panicking5panic17hc7c8a74e6511bb99E,(.L_x_1090 - $vector_asinh_ref_f32$_ZN4core9panicking5panic17hc7c8a74e6511bb99E)
$vector_asinh_ref_f32$_ZN4core9panicking5panic17hc7c8a74e6511bb99E:
[----:B------:R-:W-:Y:S05]  /*0150*/  BPT.TRAP 0x1 ;  /* 0x000000040000795c */ /* 0x000fea0000300000 */
.L_x_430:
        /* <DEDUP_REMOVED lines=10> */
.L_x_1090:


//--------------------- .text.vector_tanh_ref_f32 --------------------------
	.section	.text.vector_tanh_ref_f32,"ax",@progbits
	.sectioninfo	@"SHI_REGISTERS=16"
	.align	128
        .global         vector_tanh_ref_f32
        .type           vector_tanh_ref_f32,@function
        .size           vector_tanh_ref_f32,(.L_x_1092 - vector_tanh_ref_f32)
        .other          vector_tanh_ref_f32,@"STO_CUDA_ENTRY STV_DEFAULT"
vector_tanh_ref_f32:
.text.vector_tanh_ref_f32:
[----:B------:R-:W-:-:S02]  /*0000*/  IMAD.MOV.U32 R1, RZ, RZ, c[0x0][0x28] ;  /* 0x00000a00ff017624 */ /* 0x000fc400078e00ff */
[----:B------:R-:W-:Y:S01]  /*0010*/  IMAD.MOV.U32 R2, RZ, RZ, c[0x0][0x160] ;  /* 0x00005800ff027624 */ /* 0x000fe200078e00ff */
[----:B------:R-:W-:Y:S01]  /*0020*/  ULDC.64 UR6, c[0x0][0x118] ;  /* 0x0000460000067ab9 */ /* 0x000fe20000000a00 */
[----:B------:R-:W-:-:S05]  /*0030*/  IMAD.MOV.U32 R3, RZ, RZ, c[0x0][0x164] ;  /* 0x00005900ff037624 */ /* 0x000fca00078e00ff */
[----:B------:R-:W2:Y:S04]  /*0040*/  LDG.E.64.CONSTANT R8, [R2.64+0x8] ;  /* 0x0000080602087981 */ /* 0x000ea8000c1e9b00 */
[----:B------:R-:W3:Y:S01]  /*0050*/  LDG.E.64.CONSTANT R4, [R2.64] ;  /* 0x0000000602047981 */ /* 0x000ee2000c1e9b00 */
[----:B------:R-:W-:-:S03]  /*0060*/  IMAD.MOV.U32 R7, RZ, RZ, RZ ;  /* 0x000000ffff077224 */ /* 0x000fc600078e00ff */
[----:B------:R-:W0:Y:S04]  /*0070*/  S2R R6, SR_TID.X ;  /* 0x0000000000067919 */ /* 0x000e280000002100 */
[----:B------:R-:W0:Y:S02]  /*0080*/  S2R R11, SR_CTAID.X ;  /* 0x00000000000b7919 */ /* 0x000e240000002500 */
[----:B0-----:R-:W-:-:S05]  /*0090*/  IMAD.WIDE.U32 R6, R11, c[0x0][0x0], R6 ;  /* 0x000000000b067a25 */ /* 0x001fca00078e0006 */
[----:B------:R-:W-:-:S04]  /*00a0*/  ISETP.NE.U32.AND P0, PT, R6, RZ, PT ;  /* 0x000000ff0600720c */ /* 0x000fc80003f05070 */
[----:B------:R-:W-:-:S13]  /*00b0*/  ISETP.NE.AND.EX P0, PT, R7, RZ, PT, P0 ;  /* 0x000000ff0700720c */ /* 0x000fda0003f05300 */
[C---:B--2---:R-:W-:Y:S02]  /*00c0*/  @P0 ISETP.GT.U32.AND P1, PT, R8.reuse, R6, PT ;  /* 0x000000060800020c */ /* 0x044fe40003f24070 */
[----:B------:R-:W-:Y:S02]  /*00d0*/  @!P0 ISETP.NE.U32.AND P2, PT, R8, RZ, PT ;  /* 0x000000ff0800820c */ /* 0x000fe40003f45070 */
[C---:B---3--:R-:W-:Y:S02]  /*00e0*/  @P0 LEA R11, P3, R6.reuse, R4, 0x2 ;  /* 0x00000004060b0211 */ /* 0x048fe400078610ff */
[C---:B------:R-:W-:Y:S02]  /*00f0*/  @P0 ISETP.GT.U32.AND.EX P1, PT, R9.reuse, R7, PT, P1 ;  /* 0x000000070900020c */ /* 0x040fe40003f24110 */
[----:B------:R-:W-:Y:S02]  /*0100*/  @!P0 ISETP.NE.AND.EX P2, PT, R9, RZ, PT, P2 ;  /* 0x000000ff0900820c */ /* 0x000fe40003f45320 */
[----:B------:R-:W-:-:S02]  /*0110*/  @P0 LEA.HI.X R13, R6, R5, R7, 0x2, P3 ;  /* 0x00000005060d0211 */ /* 0x000fc400018f1407 */
[----:B------:R-:W-:Y:S02]  /*0120*/  @P0 SEL R6, R11, RZ, P1 ;  /* 0x000000ff0b060207 */ /* 0x000fe40000800000 */
[----:B------:R-:W-:Y:S02]  /*0130*/  @!P0 SEL R6, R4, RZ, P2 ;  /* 0x000000ff04068207 */ /* 0x000fe40001000000 */
[----:B------:R-:W-:Y:S02]  /*0140*/  @P0 SEL R7, R13, RZ, P1 ;  /* 0x000000ff0d070207 */ /* 0x000fe40000800000 */
[----:B------:R-:W-:Y:S02]  /*0150*/  @!P0 SEL R7, R5, RZ, P2 ;  /* 0x000000ff05078207 */ /* 0x000fe40001000000 */
[----:B------:R-:W-:-:S04]  /*0160*/  ISETP.NE.U32.AND P3, PT, R6, RZ, PT ;  /* 0x000000ff0600720c */ /* 0x000fc80003f65070 */
[----:B------:R-:W-:-:S13]  /*0170*/  ISETP.NE.AND.EX P3, PT, R7, RZ, PT, P3 ;  /* 0x000000ff0700720c */ /* 0x000fda0003f65330 */
[----:B------:R-:W-:Y:S05]  /*0180*/  @!P3 EXIT ;  /* 0x000000000000b94d */ /* 0x000fea0003800000 */
[----:B------:R-:W2:Y:S01]  /*0190*/  LD.E R3, [R6.64] ;  /* 0x0000000606037980 */ /* 0x000ea2000c101900 */
[C---:B------:R-:W-:Y:S01]  /*01a0*/  LEA R0, P3, R8.reuse, R4, 0x2 ;  /* 0x0000000408007211 */ /* 0x040fe200078610ff */
[----:B------:R-:W-:Y:S01]  /*01b0*/  ULDC UR4, c[0x0][0x0] ;  /* 0x0000000000047ab9 */ /* 0x000fe20000000800 */
[----:B------:R-:W-:Y:S01]  /*01c0*/  @P0 IADD3 R11, P4, R11, 0x4, RZ ;  /* 0x000000040b0b0810 */ /* 0x000fe20007f9e0ff */
[----:B------:R-:W-:Y:S01]  /*01d0*/  ULDC UR5, c[0x0][0xc] ;  /* 0x0000030000057ab9 */ /* 0x000fe20000000800 */
[----:B------:R-:W-:Y:S01]  /*01e0*/  LEA.HI.X R2, R8, R5, R9, 0x2, P3 ;  /* 0x0000000508027211 */ /* 0x000fe200018f1409 */
[----:B------:R-:W-:Y:S01]  /*01f0*/  UIMAD.WIDE.U32 UR4, UR4, UR5, URZ ;  /* 0x00000005040472a5 */ /* 0x000fe2000f8e003f */
[----:B------:R-:W-:Y:S01]  /*0200*/  @!P0 SEL R9, RZ, 0x4, !P2 ;  /* 0x00000004ff098807 */ /* 0x000fe20005000000 */
[----:B------:R-:W-:Y:S01]  /*0210*/  @P0 IMAD.X R13, RZ, RZ, R13, P4 ;  /* 0x000000ffff0d0224 */ /* 0x000fe200020e060d */
[----:B------:R-:W-:Y:S01]  /*0220*/  @P0 SEL R11, R11, R0, P1 ;  /* 0x000000000b0b0207 */ /* 0x000fe20000800000 */
[----:B------:R-:W-:Y:S01]  /*0230*/  UIADD3 UR9, UP0, UR4, -0x1, URZ ;  /* 0xffffffff04097890 */ /* 0x000fe2000ff1e03f */
[----:B------:R-:W-:-:S02]  /*0240*/  @!P0 IADD3 R11, P2, R4, R9, RZ ;  /* 0x00000009040b8210 */ /* 0x000fc40007f5e0ff */
[----:B------:R-:W-:Y:S01]  /*0250*/  @P0 SEL R13, R13, R2, P1 ;  /* 0x000000020d0d0207 */ /* 0x000fe20000800000 */
[----:B------:R-:W-:Y:S02]  /*0260*/  UIADD3.X UR10, UR5, -0x1, URZ, UP0, !UPT ;  /* 0xffffffff050a7890 */ /* 0x000fe400087fe43f */
[----:B------:R-:W-:Y:S01]  /*0270*/  @!P0 IMAD.X R13, RZ, RZ, R5, P2 ;  /* 0x000000ffff0d8224 */ /* 0x000fe200010e0605 */
[----:B------:R-:W-:-:S05]  /*0280*/  IADD3 R4, P0, -R11, R0, RZ ;  /* 0x000000000b047210 */ /* 0x000fca0007f1e1ff */
[----:B------:R-:W-:-:S05]  /*0290*/  IMAD.X R5, R2, 0x1, ~R13, P0 ;  /* 0x0000000102057824 */ /* 0x000fca00000e0e0d */
[----:B------:R-:W-:-:S04]  /*02a0*/  SHF.R.U64 R4, R4, 0x2, R5 ;  /* 0x0000000204047819 */ /* 0x000fc80000001205 */
[----:B------:R-:W-:Y:S02]  /*02b0*/  ISETP.GT.U32.AND P0, PT, R4, UR9, PT ;  /* 0x0000000904007c0c */ /* 0x000fe4000bf04070 */
[----:B------:R-:W-:-:S04]  /*02c0*/  SHF.R.U32.HI R4, RZ, 0x2, R5 ;  /* 0x00000002ff047819 */ /* 0x000fc80000011605 */
[----:B------:R-:W-:Y:S01]  /*02d0*/  ISETP.GT.U32.AND.EX P0, PT, R4, UR10, PT, P0 ;  /* 0x0000000a04007c0c */ /* 0x000fe2000bf04100 */
[----:B--2---:R-:W0:Y:S02]  /*02e0*/  MUFU.TANH R3, R3 ;  /* 0x0000000300037308 */ /* 0x004e240000002400 */
[----:B0-----:R0:W-:Y:S10]  /*02f0*/  ST.E [R6.64], R3 ;  /* 0x0000000306007985 */ /* 0x0011f4000c101906 */
[----:B------:R-:W-:Y:S05]  /*0300*/  @!P0 EXIT ;  /* 0x000000000000894d */ /* 0x000fea0003800000 */
[----:B------:R-:W-:Y:S02]  /*0310*/  USHF.L.U32 UR8, UR4, 0x2, URZ ;  /* 0x0000000204087899 */ /* 0x000fe4000800063f */
[----:B------:R-:W-:-:S04]  /*0320*/  USHF.L.U64.HI UR4, UR4, 0x2, UR5 ;  /* 0x0000000204047899 */ /* 0x000fc80008010205 */
[----:B0-----:R-:W-:-:S04]  /*0330*/  IADD3 R7, P0, R11, UR8, RZ ;  /* 0x000000080b077c10 */ /* 0x001fc8000ff1e0ff */
[----:B------:R-:W-:Y:S02]  /*0340*/  IADD3 R6, P1, R7, -0x4, RZ ;  /* 0xfffffffc07067810 */ /* 0x000fe40007f3e0ff */
[----:B------:R-:W-:-:S04]  /*0350*/  IADD3.X R13, R13, UR4, RZ, P0, !PT ;  /* 0x000000040d0d7c10 */ /* 0x000fc800087fe4ff */
[----:B------:R-:W-:-:S03]  /*0360*/  IADD3.X R11, R13, -0x1, RZ, P1, !PT ;  /* 0xffffffff0d0b7810 */ /* 0x000fc60000ffe4ff */
.L_x_431:
[----:B0-----:R-:W-:Y:S02]  /*0370*/  IMAD.MOV.U32 R4, RZ, RZ, R6 ;  /* 0x000000ffff047224 */ /* 0x001fe400078e0006 */
[----:B------:R-:W-:-:S05]  /*0380*/  IMAD.MOV.U32 R5, RZ, RZ, R11 ;  /* 0x000000ffff057224 */ /* 0x000fca00078e000b */
[----:B------:R-:W2:Y:S01]  /*0390*/  LD.E R3, [R4.64] ;  /* 0x0000000604037980 */ /* 0x000ea2000c101900 */
[C---:B------:R-:W-:Y:S02]  /*03a0*/  IADD3 R6, P0, -R7.reuse, R0, RZ ;  /* 0x0000000007067210 */ /* 0x040fe40007f1e1ff */
[----:B------:R-:W-:-:S03]  /*03b0*/  IADD3 R7, P1, R7, UR8, RZ ;  /* 0x0000000807077c10 */ /* 0x000fc6000ff3e0ff */
[----:B------:R-:W-:-:S05]  /*03c0*/  IMAD.X R9, R2, 0x1, ~R13, P0 ;  /* 0x0000000102097824 */ /* 0x000fca00000e0e0d */
[----:B------:R-:W-:-:S04]  /*03d0*/  SHF.R.U64 R6, R6, 0x2, R9 ;  /* 0x0000000206067819 */ /* 0x000fc80000001209 */
[----:B------:R-:W-:Y:S02]  /*03e0*/  ISETP.GT.U32.AND P0, PT, R6, UR9, PT ;  /* 0x0000000906007c0c */ /* 0x000fe4000bf04070 */
[----:B------:R-:W-:Y:S02]  /*03f0*/  SHF.R.U32.HI R6, RZ, 0x2, R9 ;  /* 0x00000002ff067819 */ /* 0x000fe40000011609 */
[----:B------:R-:W-:Y:S02]  /*0400*/  IADD3.X R9, R13, UR4, RZ, P1, !PT ;  /* 0x000000040d097c10 */ /* 0x000fe40008ffe4ff */
[----:B------:R-:W-:Y:S02]  /*0410*/  ISETP.GT.U32.AND.EX P0, PT, R6, UR10, PT, P0 ;  /* 0x0000000a06007c0c */ /* 0x000fe4000bf04100 */
[C---:B------:R-:W-:Y:S02]  /*0420*/  IADD3 R6, P1, R7.reuse, -0x4, RZ ;  /* 0xfffffffc07067810 */ /* 0x040fe40007f3e0ff */
[----:B------:R-:W-:-:S02]  /*0430*/  SEL R7, R7, R0, P0 ;  /* 0x0000000007077207 */ /* 0x000fc40000000000 */
[C---:B------:R-:W-:Y:S02]  /*0440*/  IADD3.X R11, R9.reuse, -0x1, RZ, P1, !PT ;  /* 0xffffffff090b7810 */ /* 0x040fe40000ffe4ff */
[----:B------:R-:W-:Y:S01]  /*0450*/  SEL R13, R9, R2, P0 ;  /* 0x00000002090d7207 */ /* 0x000fe20000000000 */
[----:B--2---:R-:W0:Y:S02]  /*0460*/  MUFU.TANH R3, R3 ;  /* 0x0000000300037308 */ /* 0x004e240000002400 */
[----:B0-----:R0:W-:Y:S02]  /*0470*/  ST.E [R4.64], R3 ;  /* 0x0000000304007985 */ /* 0x0011e4000c101906 */
[----:B------:R-:W-:Y:S05]  /*0480*/  @P0 BRA `(.L_x_431) ;  /* 0xfffffee000000947 */ /* 0x000fea000383ffff */
[----:B------:R-:W-:Y:S05]  /*0490*/  EXIT ;  /* 0x000000000000794d */ /* 0x000fea0003800000 */
.L_x_432:
        /* <DEDUP_REMOVED lines=14> */
.L_x_1092:


//--------------------- .text.vector_cosh_ref_f32 --------------------------
	.section	.text.vector_cosh_ref_f32,"ax",@progbits
	.sectioninfo	@"SHI_REGISTERS=16"
	.align	128
        .global         vector_cosh_ref_f32
        .type           vector_cosh_ref_f32,@function
        .size           vector_cosh_ref_f32,(.L_x_1093 - vector_cosh_ref_f32)
        .other          vector_cosh_ref_f32,@"STO_CUDA_ENTRY STV_DEFAULT"
vector_cosh_ref_f32:
.text.vector_cosh_ref_f32:
        /* <DEDUP_REMOVED lines=46> */
[C---:B--2---:R-:W-:Y:S02]  /*02e0*/  FMUL.FTZ R8, R3.reuse, 1.4426950216293334961 ;  /* 0x3fb8aa3b03087820 */ /* 0x044fe40000410000 */
[----:B------:R-:W-:-:S04]  /*02f0*/  FMUL.FTZ R3, R3, -1.4426950216293334961 ;  /* 0xbfb8aa3b03037820 */ /* 0x000fc80000410000 */
[----:B------:R-:W-:Y:S08]  /*0300*/  MUFU.EX2 R8, R8 ;  /* 0x0000000800087308 */ /* 0x000ff00000000800 */
[----:B------:R-:W0:Y:S02]  /*0310*/  MUFU.EX2 R3, R3 ;  /* 0x0000000300037308 */ /* 0x000e240000000800 */
[----:B0-----:R-:W-:-:S04]  /*0320*/  FADD.FTZ R8, R8, R3 ;  /* 0x0000000308087221 */ /* 0x001fc80000010000 */
[----:B------:R-:W-:-:S05]  /*0330*/  FMUL.FTZ R3, R8, 0.5 ;  /* 0x3f00000008037820 */ /* 0x000fca0000410000 */
[----:B------:R0:W-:Y:S01]  /*0340*/  ST.E [R4.64], R3 ;  /* 0x0000000304007985 */ /* 0x0001e2000c101906 */
[----:B------:R-:W-:Y:S05]  /*0350*/  @!P0 EXIT ;  /* 0x000000000000894d */ /* 0x000fea0003800000 */
[----:B------:R-:W-:Y:S02]  /*0360*/  USHF.L.U32 UR8, UR4, 0x2, URZ ;  /* 0x0000000204087899 */ /* 0x000fe4000800063f */
[----:B------:R-:W-:-:S04]  /*0370*/  USHF.L.U64.HI UR4, UR4, 0x2, UR5 ;  /* 0x0000000204047899 */ /* 0x000fc80008010205 */
[----:B------:R-:W-:-:S04]  /*0380*/  IADD3 R9, P0, R11, UR8, RZ ;  /* 0x000000080b097c10 */ /* 0x000fc8000ff1e0ff */
[----:B0-----:R-:W-:Y:S02]  /*0390*/  IADD3 R3, P1, R9, -0x4, RZ ;  /* 0xfffffffc09037810 */ /* 0x001fe40007f3e0ff */
[----:B------:R-:W-:-:S04]  /*03a0*/  IADD3.X R13, R13, UR4, RZ, P0, !PT ;  /* 0x000000040d0d7c10 */ /* 0x000fc800087fe4ff */
[----:B------:R-:W-:-:S03]  /*03b0*/  IADD3.X R6, R13, -0x1, RZ, P1, !PT ;  /* 0xffffffff0d067810 */ /* 0x000fc60000ffe4ff */
.L_x_433:
[----:B0-----:R-:W-:Y:S02]  /*03c0*/  IMAD.MOV.U32 R4, RZ, RZ, R3 ;  /* 0x000000ffff047224 */ /* 0x001fe400078e0003 */
[----:B------:R-:W-:-:S05]  /*03d0*/  IMAD.MOV.U32 R5, RZ, RZ, R6 ;  /* 0x000000ffff057224 */ /* 0x000fca00078e0006 */
[----:B------:R-:W2:Y:S01]  /*03e0*/  LD.E R3, [R4.64] ;  /* 0x0000000604037980 */ /* 0x000ea2000c101900 */
[C---:B------:R-:W-:Y:S02]  /*03f0*/  IADD3 R8, P0, -R9.reuse, R0, RZ ;  /* 0x0000000009087210 */ /* 0x040fe40007f1e1ff */
[----:B------:R-:W-:-:S03]  /*0400*/  IADD3 R9, P1, R9, UR8, RZ ;  /* 0x0000000809097c10 */ /* 0x000fc6000ff3e0ff */
[----:B------:R-:W-:-:S05]  /*0410*/  IMAD.X R11, R2, 0x1, ~R13, P0 ;  /* 0x00000001020b7824 */ /* 0x000fca00000e0e0d */
[----:B------:R-:W-:-:S04]  /*0420*/  SHF.R.U64 R8, R8, 0x2, R11 ;  /* 0x0000000208087819 */ /* 0x000fc8000000120b */
[----:B------:R-:W-:Y:S01]  /*0430*/  ISETP.GT.U32.AND P0, PT, R8, UR9, PT ;  /* 0x0000000908007c0c */ /* 0x000fe2000bf04070 */
[C---:B--2---:R-:W-:Y:S02]  /*0440*/  FMUL.FTZ R6, R3.reuse, 1.4426950216293334961 ;  /* 0x3fb8aa3b03067820 */ /* 0x044fe40000410000 */
[----:B------:R-:W-:-:S04]  /*0450*/  FMUL.FTZ R3, R3, -1.4426950216293334961 ;  /* 0xbfb8aa3b03037820 */ /* 0x000fc80000410000 */
[----:B------:R-:W-:Y:S08]  /*0460*/  MUFU.EX2 R6, R6 ;  /* 0x0000000600067308 */ /* 0x000ff00000000800 */
[----:B------:R-:W0:Y:S02]  /*0470*/  MUFU.EX2 R3, R3 ;  /* 0x0000000300037308 */ /* 0x000e240000000800 */
[----:B0-----:R-:W-:Y:S01]  /*0480*/  FADD.FTZ R7, R6, R3 ;  /* 0x0000000306077221 */ /* 0x001fe20000010000 */
[----:B------:R-:W-:-:S02]  /*0490*/  SHF.R.U32.HI R6, RZ, 0x2, R11 ;  /* 0x00000002ff067819 */ /* 0x000fc4000001160b */
[----:B------:R-:W-:Y:S01]  /*04a0*/  IADD3.X R11, R13, UR4, RZ, P1, !PT ;  /* 0x000000040d0b7c10 */ /* 0x000fe20008ffe4ff */
[----:B------:R-:W-:Y:S01]  /*04b0*/  FMUL.FTZ R7, R7, 0.5 ;  /* 0x3f00000007077820 */ /* 0x000fe20000410000 */
[----:B------:R-:W-:Y:S02]  /*04c0*/  ISETP.GT.U32.AND.EX P0, PT, R6, UR10, PT, P0 ;  /* 0x0000000a06007c0c */ /* 0x000fe4000bf04100 */
[C---:B------:R-:W-:Y:S02]  /*04d0*/  IADD3 R3, P1, R9.reuse, -0x4, RZ ;  /* 0xfffffffc09037810 */ /* 0x040fe40007f3e0ff */
[----:B------:R0:W-:Y:S01]  /*04e0*/  ST.E [R4.64], R7 ;  /* 0x0000000704007985 */ /* 0x0001e2000c101906 */
[----:B------:R-:W-:Y:S02]  /*04f0*/  SEL R9, R9, R0, P0 ;  /* 0x0000000009097207 */ /* 0x000fe40000000000 */
[C---:B------:R-:W-:Y:S02]  /*0500*/  IADD3.X R6, R11.reuse, -0x1, RZ, P1, !PT ;  /* 0xffffffff0b067810 */ /* 0x040fe40000ffe4ff */
[----:B------:R-:W-:-:S04]  /*0510*/  SEL R13, R11, R2, P0 ;  /* 0x000000020b0d7207 */ /* 0x000fc80000000000 */
[----:B------:R-:W-:Y:S05]  /*0520*/  @P0 BRA `(.L_x_433) ;  /* 0xfffffe9000000947 */ /* 0x000fea000383ffff */
[----:B------:R-:W-:Y:S05]  /*0530*/  EXIT ;  /* 0x000000000000794d */ /* 0x000fea0003800000 */
.L_x_434:
        /* <DEDUP_REMOVED lines=12> */
.L_x_1093:


//--------------------- .text.vector_sinh_ref_f32 --------------------------
	.section	.text.vector_sinh_ref_f32,"ax",@progbits
	.sectioninfo	@"SHI_REGISTERS=16"
	.align	128
        .global         vector_sinh_ref_f32
        .type           vector_sinh_ref_f32,@function
        .size           vector_sinh_ref_f32,(.L_x_1094 - vector_sinh_ref_f32)
        .other          vector_sinh_ref_f32,@"STO_CUDA_ENTRY STV_DEFAULT"
vector_sinh_ref_f32:
.text.vector_sinh_ref_f32:
        /* <DEDUP_REMOVED lines=50> */
[----:B0-----:R-:W-:-:S04]  /*0320*/  FADD.FTZ R8, R8, -R3 ;  /* 0x8000000308087221 */ /* 0x001fc80000010000 */
        /* <DEDUP_REMOVED lines=9> */
.L_x_435:
        /* <DEDUP_REMOVED lines=12> */
[----:B0-----:R-:W-:Y:S01]  /*0480*/  FADD.FTZ R7, R6, -R3 ;  /* 0x8000000306077221 */ /* 0x001fe20000010000 */
        /* <DEDUP_REMOVED lines=11> */
.L_x_436:
        /* <DEDUP_REMOVED lines=12> */
.L_x_1094:


//--------------------- .text.vector_atan_ref_f32 --------------------------
	.section	.text.vector_atan_ref_f32,"ax",@progbits
	.sectioninfo	@"SHI_REGISTERS=10"
	.align	128
        .global         vector_atan_ref_f32
        .type           vector_atan_ref_f32,@function
        .size           vector_atan_ref_f32,(.L_x_1095 - vector_atan_ref_f32)
        .other          vector_atan_ref_f32,@"STO_CUDA_ENTRY STV_DEFAULT"
vector_atan_ref_f32:
.text.vector_atan_ref_f32:
        /* <DEDUP_REMOVED lines=16> */
.L_x_437:
[----:B-----5:R-:W-:-:S04]  /*0100*/  ISETP.GT.U32.AND P0, PT, R2, R4, PT ;  /* 0x000000040200720c */ /* 0x020fc80003f04070 */
[----:B------:R-:W-:-:S13]  /*0110*/  ISETP.GT.U32.AND.EX P0, PT, R3, R5, PT, P0 ;  /* 0x000000050300720c */ /* 0x000fda0003f04100 */
[----:B------:R-:W-:Y:S05]  /*0120*/  @!P0 EXIT ;  /* 0x000000000000894d */ /* 0x000fea0003800000 */
.L_x_438:
[----:B------:R-:W-:-:S02]  /*0130*/  MOV R0, 0x150 ;  /* 0x0000015000007802 */ /* 0x000fc40000000f00 */
[----:B------:R-:W-:Y:S05]  /*0140*/  CALL.REL.NOINC `($vector_atan_ref_f32$_ZN4core9panicking5panic17hc7c8a74e6511bb99E) ;  /* 0x0000000000007944 */ /* 0x000fea0003c00000 */
        .global         $vector_atan_ref_f32$_ZN4core9panicking5panic17hc7c8a74e6511bb99E
        .type           $vector_atan_ref_f32$_ZN4core9panicking5panic17hc7c8a74e6511bb99E,@function
        .size           $vector_atan_ref_f32$_ZN4core9panicking5panic17hc7c8a74e6511bb99E,(.L_x_1095 - $vector_atan_ref_f32$_ZN4core9panicking5panic17hc7c8a74e6511bb99E)
$vector_atan_ref_f32$_ZN4core9panicking5panic17hc7c8a74e6511bb99E:
[----:B------:R-:W-:Y:S05]  /*0150*/  BPT.TRAP 0x1 ;  /* 0x000000040000795c */ /* 0x000fea0000300000 */
.L_x_439:
        /* <DEDUP_REMOVED lines=10> */
.L_x_1095:


//--------------------- .text.vector_acos_ref_f32 --------------------------
	.section	.text.vector_acos_ref_f32,"ax",@progbits
	.sectioninfo	@"SHI_REGISTERS=10"
	.align	128
        .global         vector_acos_ref_f32
        .type           vector_acos_ref_f32,@function
        .size           vector_acos_ref_f32,(.L_x_1097 - vector_acos_ref_f32)
        .other          vector_acos_ref_f32,@"STO_CUDA_ENTRY STV_DEFAULT"
vector_acos_ref_f32:
.text.vector_acos_ref_f32:
        /* <DEDUP_REMOVED lines=16> */
.L_x_440:
[----:B-----5:R-:W-:-:S04]  /*0100*/  ISETP.GT.U32.AND P0, PT, R2, R4, PT ;  /* 0x000000040200720c */ /* 0x020fc80003f04070 */
[----:B------:R-:W-:-:S13]  /*0110*/  ISETP.GT.U32.AND.EX P0, PT, R3, R5, PT, P0 ;  /* 0x000000050300720c */ /* 0x000fda0003f04100 */
[----:B------:R-:W-:Y:S05]  /*0120*/  @!P0 EXIT ;  /* 0x000000000000894d */ /* 0x000fea0003800000 */
.L_x_441:
[----:B------:R-:W-:-:S02]  /*0130*/  MOV R0, 0x150 ;  /* 0x0000015000007802 */ /* 0x000fc40000000f00 */
[----:B------:R-:W-:Y:S05]  /*0140*/  CALL.REL.NOINC `($vector_acos_ref_f32$_ZN4core9panicking5panic17hc7c8a74e6511bb99E) ;  /* 0x0000000000007944 */ /* 0x000fea0003c00000 */
        .global         $vector_acos_ref_f32$_ZN4core9panicking5panic17hc7c8a74e6511bb99E
        .type           $vector_acos_ref_f32$_ZN4core9panicking5panic17hc7c8a74e6511bb99E,@function
        .size           $vector_acos_ref_f32$_ZN4core9panicking5panic17hc7c8a74e6511bb99E,(.L_x_1097 - $vector_acos_ref_f32$_ZN4core9panicking5panic17hc7c8a74e6511bb99E)
$vector_acos_ref_f32$_ZN4core9panicking5panic17hc7c8a74e6511bb99E:
[----:B------:R-:W-:Y:S05]  /*0150*/  BPT.TRAP 0x1 ;  /* 0x000000040000795c */ /* 0x000fea0000300000 */
.L_x_442:
        /* <DEDUP_REMOVED lines=10> */
.L_x_1097:


//--------------------- .text.vector_asin_ref_f32 --------------------------
	.section	.text.vector_asin_ref_f32,"ax",@progbits
	.sectioninfo	@"SHI_REGISTERS=10"
	.align	128
        .global         vector_asin_ref_f32
        .type           vector_asin_ref_f32,@function
        .size           vector_asin_ref_f32,(.L_x_1099 - vector_asin_ref_f32)
        .other          vector_asin_ref_f32,@"STO_CUDA_ENTRY STV_DEFAULT"
vector_asin_ref_f32:
.text.vector_asin_ref_f32:
        /* <DEDUP_REMOVED lines=16> */
.L_x_443:
[----:B-----5:R-:W-:-:S04]  /*0100*/  ISETP.GT.U32.AND P0, PT, R2, R4, PT ;  /* 0x000000040200720c */ /* 0x020fc80003f04070 */
[----:B------:R-:W-:-:S13]  /*0110*/  ISETP.GT.U32.AND.EX P0, PT, R3, R5, PT, P0 ;  /* 0x000000050300720c */ /* 0x000fda0003f04100 */
[----:B------:R-:W-:Y:S05]  /*0120*/  @!P0 EXIT ;  /* 0x000000000000894d */ /* 0x000fea0003800000 */
.L_x_444:
[----:B------:R-:W-:-:S02]  /*0130*/  MOV R0, 0x150 ;  /* 0x0000015000007802 */ /* 0x000fc40000000f00 */
[----:B------:R-:W-:Y:S05]  /*0140*/  CALL.REL.NOINC `($vector_asin_ref_f32$_ZN4core9panicking5panic17hc7c8a74e6511bb99E) ;  /* 0x0000000000007944 */ /* 0x000fea0003c00000 */
        .global         $vector_asin_ref_f32$_ZN4core9panicking5panic17hc7c8a74e6511bb99E
        .type           $vector_asin_ref_f32$_ZN4core9panicking5panic17hc7c8a74e6511bb99E,@function
        .size           $vector_asin_ref_f32$_ZN4core9panicking5panic17hc7c8a74e6511bb99E,(.L_x_1099 - $vector_asin_ref_f32$_ZN4core9panicking5panic17hc7c8a74e6511bb99E)
$vector_asin_ref_f32$_ZN4core9panicking5panic17hc7c8a74e6511bb99E:
[----:B------:R-:W-:Y:S05]  /*0150*/  BPT.TRAP 0x1 ;  /* 0x000000040000795c */ /* 0x000fea0000300000 */
.L_x_445:
        /* <DEDUP_REMOVED lines=10> */
.L_x_1099:


//--------------------- .text.vector_tan_ref_f32  --------------------------
	.section	.text.vector_tan_ref_f32,"ax",@progbits
	.sectioninfo	@"SHI_REGISTERS=16"
	.align	128
        .global         vector_tan_ref_f32
        .type           vector_tan_ref_f32,@function
        .size           vector_tan_ref_f32,(.L_x_1101 - vector_tan_ref_f32)
        .other          vector_tan_ref_f32,@"STO_CUDA_ENTRY STV_DEFAULT"
vector_tan_ref_f32:
.text.vector_tan_ref_f32:
        /* <DEDUP_REMOVED lines=46> */
[----:B--2---:R-:W-:-:S04]  /*02e0*/  FMUL.RZ R9, R8, 0.15915493667125701904 ;  /* 0x3e22f98308097820 */ /* 0x004fc8000040c000 */
[----:B------:R-:W0:Y:S08]  /*02f0*/  MUFU.COS R8, R9 ;  /* 0x0000000900087308 */ /* 0x000e300000000000 */
[----:B------:R-:W-:Y:S08]  /*0300*/  MUFU.SIN R3, R9 ;  /* 0x0000000900037308 */ /* 0x000ff00000000400 */
[----:B0-----:R-:W0:Y:S02]  /*0310*/  MUFU.RCP R8, R8 ;  /* 0x0000000800087308 */ /* 0x001e240000001000 */
[----:B0-----:R-:W-:-:S05]  /*0320*/  FMUL.FTZ R3, R3, R8 ;  /* 0x0000000803037220 */ /* 0x001fca0000410000 */
[----:B------:R0:W-:Y:S01]  /*0330*/  ST.E [R4.64], R3 ;  /* 0x0000000304007985 */ /* 0x0001e2000c101906 */
[----:B------:R-:W-:Y:S05]  /*0340*/  @!P0 EXIT ;  /* 0x000000000000894d */ /* 0x000fea0003800000 */
[----:B------:R-:W-:Y:S02]  /*0350*/  USHF.L.U32 UR8, UR4, 0x2, URZ ;  /* 0x0000000204087899 */ /* 0x000fe4000800063f */
[----:B------:R-:W-:-:S04]  /*0360*/  USHF.L.U64.HI UR4, UR4, 0x2, UR5 ;  /* 0x0000000204047899 */ /* 0x000fc80008010205 */
[----:B------:R-:W-:-:S04]  /*0370*/  IADD3 R9, P0, R11, UR8, RZ ;  /* 0x000000080b097c10 */ /* 0x000fc8000ff1e0ff */
[----:B------:R-:W-:Y:S02]  /*0380*/  IADD3 R6, P1, R9, -0x4, RZ ;  /* 0xfffffffc09067810 */ /* 0x000fe40007f3e0ff */
[----:B------:R-:W-:-:S04]  /*0390*/  IADD3.X R13, R13, UR4, RZ, P0, !PT ;  /* 0x000000040d0d7c10 */ /* 0x000fc800087fe4ff */
[----:B------:R-:W-:-:S03]  /*03a0*/  IADD3.X R7, R13, -0x1, RZ, P1, !PT ;  /* 0xffffffff0d077810 */ /* 0x000fc60000ffe4ff */
.L_x_446:
        /* <DEDUP_REMOVED lines=10> */
[----:B------:R-:W-:-:S04]  /*0450*/  ISETP.GT.U32.AND.EX P0, PT, R8, UR10, PT, P0 ;  /* 0x0000000a08007c0c */ /* 0x000fc8000bf04100 */
[----:B------:R-:W-:Y:S01]  /*0460*/  SEL R13, R11, R2, P0 ;  /* 0x000000020b0d7207 */ /* 0x000fe20000000000 */
[----:B--2---:R-:W-:-:S04]  /*0470*/  FMUL.RZ R7, R3, 0.15915493667125701904 ;  /* 0x3e22f98303077820 */ /* 0x004fc8000040c000 */
[----:B------:R-:W0:Y:S08]  /*0480*/  MUFU.COS R6, R7 ;  /* 0x0000000700067308 */ /* 0x000e300000000000 */
[----:B------:R-:W-:Y:S08]  /*0490*/  MUFU.SIN R3, R7 ;  /* 0x0000000700037308 */ /* 0x000ff00000000400 */
[----:B0-----:R-:W0:Y:S02]  /*04a0*/  MUFU.RCP R6, R6 ;  /* 0x0000000600067308 */ /* 0x001e240000001000 */
[----:B0-----:R-:W-:Y:S01]  /*04b0*/  FMUL.FTZ R3, R3, R6 ;  /* 0x0000000603037220 */ /* 0x001fe20000410000 */
[----:B------:R-:W-:-:S02]  /*04c0*/  IADD3 R6, P1, R9, -0x4, RZ ;  /* 0xfffffffc09067810 */ /* 0x000fc40007f3e0ff */
[----:B------:R-:W-:Y:S02]  /*04d0*/  SEL R9, R9, R0, P0 ;  /* 0x0000000009097207 */ /* 0x000fe40000000000 */
[----:B------:R0:W-:Y:S01]  /*04e0*/  ST.E [R4.64], R3 ;  /* 0x0000000304007985 */ /* 0x0001e2000c101906 */
[----:B------:R-:W-:Y:S01]  /*04f0*/  IADD3.X R7, R11, -0x1, RZ, P1, !PT ;  /* 0xffffffff0b077810 */ /* 0x000fe20000ffe4ff */
[----:B------:R-:W-:Y:S05]  /*0500*/  @P0 BRA `(.L_x_446) ;  /* 0xfffffea000000947 */ /* 0x000fea000383ffff */
[----:B------:R-:W-:Y:S05]  /*0510*/  EXIT ;  /* 0x000000000000794d */ /* 0x000fea0003800000 */
.L_x_447:
        /* <DEDUP_REMOVED lines=14> */
.L_x_1101:


//--------------------- .text.vector_cos_ref_f32  --------------------------
	.section	.text.vector_cos_ref_f32,"ax",@progbits
	.sectioninfo	@"SHI_REGISTERS=16"
	.align	128
        .global         vector_cos_ref_f32
        .type           vector_cos_ref_f32,@function
        .size           vector_cos_ref_f32,(.L_x_1102 - vector_cos_ref_f32)
        .other          vector_cos_ref_f32,@"STO_CUDA_ENTRY STV_DEFAULT"
vector_cos_ref_f32:
.text.vector_cos_ref_f32:
        /* <DEDUP_REMOVED lines=46> */
[----:B--2---:R-:W-:-:S06]  /*02e0*/  FMUL.RZ R3, R3, 0.15915493667125701904 ;  /* 0x3e22f98303037820 */ /* 0x004fcc000040c000 */
[----:B------:R-:W0:Y:S02]  /*02f0*/  MUFU.COS R3, R3 ;  /* 0x0000000300037308 */ /* 0x000e240000000000 */
[----:B0-----:R0:W-:Y:S04]  /*0300*/  ST.E [R4.64], R3 ;  /* 0x0000000304007985 */ /* 0x0011e8000c101906 */
[----:B------:R-:W-:Y:S05]  /*0310*/  @!P0 EXIT ;  /* 0x000000000000894d */ /* 0x000fea0003800000 */
[----:B------:R-:W-:Y:S02]  /*0320*/  USHF.L.U32 UR8, UR4, 0x2, URZ ;  /* 0x0000000204087899 */ /* 0x000fe4000800063f */
[----:B------:R-:W-:-:S04]  /*0330*/  USHF.L.U64.HI UR4, UR4, 0x2, UR5 ;  /* 0x0000000204047899 */ /* 0x000fc80008010205 */
[----:B------:R-:W-:-:S04]  /*0340*/  IADD3 R7, P0, R11, UR8, RZ ;  /* 0x000000080b077c10 */ /* 0x000fc8000ff1e0ff */
[----:B------:R-:W-:Y:S02]  /*0350*/  IADD3 R6, P1, R7, -0x4, RZ ;  /* 0xfffffffc07067810 */ /* 0x000fe40007f3e0ff */
[----:B------:R-:W-:-:S04]  /*0360*/  IADD3.X R13, R13, UR4, RZ, P0, !PT ;  /* 0x000000040d0d7c10 */ /* 0x000fc800087fe4ff */
[----:B------:R-:W-:-:S03]  /*0370*/  IADD3.X R11, R13, -0x1, RZ, P1, !PT ;  /* 0xffffffff0d0b7810 */ /* 0x000fc60000ffe4ff */
.L_x_448:
        /* <DEDUP_REMOVED lines=15> */
[----:B--2---:R-:W-:-:S06]  /*0470*/  FMUL.RZ R3, R3, 0.15915493667125701904 ;  /* 0x3e22f98303037820 */ /* 0x004fcc000040c000 */
[----:B------:R-:W0:Y:S02]  /*0480*/  MUFU.COS R3, R3 ;  /* 0x0000000300037308 */ /* 0x000e240000000000 */
[----:B0-----:R0:W-:Y:S01]  /*0490*/  ST.E [R4.64], R3 ;  /* 0x0000000304007985 */ /* 0x0011e2000c101906 */
[----:B------:R-:W-:Y:S05]  /*04a0*/  @P0 BRA `(.L_x_448) ;  /* 0xfffffed000000947 */ /* 0x000fea000383ffff */
[----:B------:R-:W-:Y:S05]  /*04b0*/  EXIT ;  /* 0x000000000000794d */ /* 0x000fea0003800000 */
.L_x_449:
        /* <DEDUP_REMOVED lines=12> */
.L_x_1102:


//--------------------- .text.vector_sin_ref_f32  --------------------------
	.section	.text.vector_sin_ref_f32,"ax",@progbits
	.sectioninfo	@"SHI_REGISTERS=16"
	.align	128
        .global         vector_sin_ref_f32
        .type           vector_sin_ref_f32,@function
        .size           vector_sin_ref_f32,(.L_x_1103 - vector_sin_ref_f32)
        .other          vector_sin_ref_f32,@"STO_CUDA_ENTRY STV_DEFAULT"
vector_sin_ref_f32:
.text.vector_sin_ref_f32:
        /* <DEDUP_REMOVED lines=47> */
[----:B------:R-:W0:Y:S02]  /*02f0*/  MUFU.SIN R3, R3 ;  /* 0x0000000300037308 */ /* 0x000e240000000400 */
        /* <DEDUP_REMOVED lines=8> */
.L_x_450:
        /* <DEDUP_REMOVED lines=16> */
[----:B------:R-:W0:Y:S02]  /*0480*/  MUFU.SIN R3, R3 ;  /* 0x0000000300037308 */ /* 0x000e240000000400 */
[----:B0-----:R0:W-:Y:S01]  /*0490*/  ST.E [R4.64], R3 ;  /* 0x0000000304007985 */ /* 0x0011e2000c101906 */
[----:B------:R-:W-:Y:S05]  /*04a0*/  @P0 BRA `(.L_x_450) ;  /* 0xfffffed000000947 */ /* 0x000fea000383ffff */
[----:B------:R-:W-:Y:S05]  /*04b0*/  EXIT ;  /* 0x000000000000794d */ /* 0x000fea0003800000 */
.L_x_451:
        /* <DEDUP_REMOVED lines=12> */
.L_x_1103:


//--------------------- .text.vector_recip_ref_f32 --------------------------
	.section	.text.vector_recip_ref_f32,"ax",@progbits
	.sectioninfo	@"SHI_REGISTERS=16"
	.align	128
        .global         vector_recip_ref_f32
        .type           vector_recip_ref_f32,@function
        .size           vector_recip_ref_f32,(.L_x_1104 - vector_recip_ref_f32)
        .other          vector_recip_ref_f32,@"STO_CUDA_ENTRY STV_DEFAULT"
vector_recip_ref_f32:
.text.vector_recip_ref_f32:
        /* <DEDUP_REMOVED lines=46> */
[----:B--2---:R-:W0:Y:S02]  /*02e0*/  MUFU.RCP R3, R3 ;  /* 0x0000000300037308 */ /* 0x004e240000001000 */
        /* <DEDUP_REMOVED lines=8> */
.L_x_452:
        /* <DEDUP_REMOVED lines=15> */
[----:B--2---:R-:W0:Y:S02]  /*0460*/  MUFU.RCP R3, R3 ;  /* 0x0000000300037308 */ /* 0x004e240000001000 */
[----:B0-----:R0:W-:Y:S02]  /*0470*/  ST.E [R4.64], R3 ;  /* 0x0000000304007985 */ /* 0x0011e4000c101906 */
[----:B------:R-:W-:Y:S05]  /*0480*/  @P0 BRA `(.L_x_452) ;  /* 0xfffffee000000947 */ /* 0x000fea000383ffff */
[----:B------:R-:W-:Y:S05]  /*0490*/  EXIT ;  /* 0x000000000000794d */ /* 0x000fea0003800000 */
.L_x_453:
        /* <DEDUP_REMOVED lines=14> */
.L_x_1104:


//--------------------- .text.vector_exp2_ref_f32 --------------------------
	.section	.text.vector_exp2_ref_f32,"ax",@progbits
	.sectioninfo	@"SHI_REGISTERS=16"
	.align	128
        .global         vector_exp2_ref_f32
        .type           vector_exp2_ref_f32,@function
        .size           vector_exp2_ref_f32,(.L_x_1105 - vector_exp2_ref_f32)
        .other          vector_exp2_ref_f32,@"STO_CUDA_ENTRY STV_DEFAULT"
vector_exp2_ref_f32:
.text.vector_exp2_ref_f32:
        /* <DEDUP_REMOVED lines=46> */
[----:B--2---:R-:W0:Y:S02]  /*02e0*/  MUFU.EX2 R3, R3 ;  /* 0x0000000300037308 */ /* 0x004e240000000800 */
        /* <DEDUP_REMOVED lines=8> */
.L_x_454:
        /* <DEDUP_REMOVED lines=15> */
[----:B--2---:R-:W0:Y:S02]  /*0460*/  MUFU.EX2 R3, R3 ;  /* 0x0000000300037308 */ /* 0x004e240000000800 */
[----:B0-----:R0:W-:Y:S02]  /*0470*/  ST.E [R4.64], R3 ;  /* 0x0000000304007985 */ /* 0x0011e4000c101906 */
[----:B------:R-:W-:Y:S05]  /*0480*/  @P0 BRA `(.L_x_454) ;  /* 0xfffffee000000947 */ /* 0x000fea000383ffff */
[----:B------:R-:W-:Y:S05]  /*0490*/  EXIT ;  /* 0x000000000000794d */ /* 0x000fea0003800000 */
.L_x_455:
        /* <DEDUP_REMOVED lines=14> */
.L_x_1105:


//--------------------- .text.vector_exp_ref_f32  --------------------------
	.section	.text.vector_exp_ref_f32,"ax",@progbits
	.sectioninfo	@"SHI_REGISTERS=16"
	.align	128
        .global         vector_exp_ref_f32
        .type           vector_exp_ref_f32,@function
        .size           vector_exp_ref_f32,(.L_x_1106 - vector_exp_ref_f32)
        .other          vector_exp_ref_f32,@"STO_CUDA_ENTRY STV_DEFAULT"
vector_exp_ref_f32:
.text.vector_exp_ref_f32:
        /* <DEDUP_REMOVED lines=46> */
[----:B--2---:R-:W-:-:S06]  /*02e0*/  FMUL.FTZ R3, R3, 1.4426950216293334961 ;  /* 0x3fb8aa3b03037820 */ /* 0x004fcc0000410000 */
[----:B------:R-:W0:Y:S02]  /*02f0*/  MUFU.EX2 R3, R3 ;  /* 0x0000000300037308 */ /* 0x000e240000000800 */
        /* <DEDUP_REMOVED lines=8> */
.L_x_456:
        /* <DEDUP_REMOVED lines=15> */
[----:B--2---:R-:W-:-:S06]  /*0470*/  FMUL.FTZ R3, R3, 1.4426950216293334961 ;  /* 0x3fb8aa3b03037820 */ /* 0x004fcc0000410000 */
[----:B------:R-:W0:Y:S02]  /*0480*/  MUFU.EX2 R3, R3 ;  /* 0x0000000300037308 */ /* 0x000e240000000800 */
[----:B0-----:R0:W-:Y:S01]  /*0490*/  ST.E [R4.64], R3 ;  /* 0x0000000304007985 */ /* 0x0011e2000c101906 */
[----:B------:R-:W-:Y:S05]  /*04a0*/  @P0 BRA `(.L_x_456) ;  /* 0xfffffed000000947 */ /* 0x000fea000383ffff */
[----:B------:R-:W-:Y:S05]  /*04b0*/  EXIT ;  /* 0x000000000000794d */ /* 0x000fea0003800000 */
.L_x_457:
        /* <DEDUP_REMOVED lines=12> */
.L_x_1106:


//--------------------- .text.vector_log2_ref_f32 --------------------------
	.section	.text.vector_log2_ref_f32,"ax",@progbits
	.sectioninfo	@"SHI_REGISTERS=16"
	.align	128
        .global         vector_log2_ref_f32
        .type           vector_log2_ref_f32,@function
        .size           vector_log2_ref_f32,(.L_x_1107 - vector_log2_ref_f32)
        .other          vector_log2_ref_f32,@"STO_CUDA_ENTRY STV_DEFAULT"
vector_log2_ref_f32:
.text.vector_log2_ref_f32:
        /* <DEDUP_REMOVED lines=46> */
[----:B--2---:R-:W0:Y:S02]  /*02e0*/  MUFU.LG2 R3, R3 ;  /* 0x0000000300037308 */ /* 0x004e240000000c00 */
        /* <DEDUP_REMOVED lines=8> */
.L_x_458:
        /* <DEDUP_REMOVED lines=15> */
[----:B--2---:R-:W0:Y:S02]  /*0460*/  MUFU.LG2 R3, R3 ;  /* 0x0000000300037308 */ /* 0x004e240000000c00 */
[----:B0-----:R0:W-:Y:S02]  /*0470*/  ST.E [R4.64], R3 ;  /* 0x0000000304007985 */ /* 0x0011e4000c101906 */
[----:B------:R-:W-:Y:S05]  /*0480*/  @P0 BRA `(.L_x_458) ;  /* 0xfffffee000000947 */ /* 0x000fea000383ffff */
[----:B------:R-:W-:Y:S05]  /*0490*/  EXIT ;  /* 0x000000000000794d */ /* 0x000fea0003800000 */
.L_x_459:
        /* <DEDUP_REMOVED lines=14> */
.L_x_1107:


//--------------------- .text.vector_ln_ref_f32   --------------------------
	.section	.text.vector_ln_ref_f32,"ax",@progbits
	.sectioninfo	@"SHI_REGISTERS=16"
	.align	128
        .global         vector_ln_ref_f32
        .type           vector_ln_ref_f32,@function
        .size           vector_ln_ref_f32,(.L_x_1108 - vector_ln_ref_f32)
        .other          vector_ln_ref_f32,@"STO_CUDA_ENTRY STV_DEFAULT"
vector_ln_ref_f32:
.text.vector_ln_ref_f32:
        /* <DEDUP_REMOVED lines=47> */
[----:B0-----:R-:W-:-:S05]  /*02f0*/  FMUL.FTZ R7, R3, 0.69314718246459960938 ;  /* 0x3f31721803077820 */ /* 0x001fca0000410000 */
[----:B------:R0:W-:Y:S05]  /*0300*/  ST.E [R4.64], R7 ;  /* 0x0000000704007985 */ /* 0x0001ea000c101906 */
[----:B------:R-:W-:Y:S05]  /*0310*/  @!P0 EXIT ;  /* 0x000000000000894d */ /* 0x000fea0003800000 */
[----:B------:R-:W-:Y:S02]  /*0320*/  USHF.L.U32 UR8, UR4, 0x2, URZ ;  /* 0x0000000204087899 */ /* 0x000fe4000800063f */
[----:B------:R-:W-:-:S04]  /*0330*/  USHF.L.U64.HI UR4, UR4, 0x2, UR5 ;  /* 0x0000000204047899 */ /* 0x000fc80008010205 */
[----:B------:R-:W-:-:S04]  /*0340*/  IADD3 R9, P0, R11, UR8, RZ ;  /* 0x000000080b097c10 */ /* 0x000fc8000ff1e0ff */
[----:B------:R-:W-:Y:S02]  /*0350*/  IADD3 R3, P1, R9, -0x4, RZ ;  /* 0xfffffffc09037810 */ /* 0x000fe40007f3e0ff */
[----:B------:R-:W-:-:S04]  /*0360*/  IADD3.X R13, R13, UR4, RZ, P0, !PT ;  /* 0x000000040d0d7c10 */ /* 0x000fc800087fe4ff */
[----:B------:R-:W-:-:S03]  /*0370*/  IADD3.X R6, R13, -0x1, RZ, P1, !PT ;  /* 0xffffffff0d067810 */ /* 0x000fc60000ffe4ff */
.L_x_460:
        /* <DEDUP_REMOVED lines=12> */
[----:B--2---:R-:W0:Y:S02]  /*0440*/  MUFU.LG2 R3, R3 ;  /* 0x0000000300037308 */ /* 0x004e240000000c00 */
[----:B0-----:R-:W-:Y:S01]  /*0450*/  FMUL.FTZ R7, R3, 0.69314718246459960938 ;  /* 0x3f31721803077820 */ /* 0x001fe20000410000 */
[C---:B------:R-:W-:Y:S02]  /*0460*/  IADD3 R3, P1, R9.reuse, -0x4, RZ ;  /* 0xfffffffc09037810 */ /* 0x040fe40007f3e0ff */
[----:B------:R-:W-:Y:S02]  /*0470*/  SEL R9, R9, R0, P0 ;  /* 0x0000000009097207 */ /* 0x000fe40000000000 */
[----:B------:R0:W-:Y:S01]  /*0480*/  ST.E [R4.64], R7 ;  /* 0x0000000704007985 */ /* 0x0001e2000c101906 */
[----:B------:R-:W-:Y:S01]  /*0490*/  IADD3.X R6, R11, -0x1, RZ, P1, !PT ;  /* 0xffffffff0b067810 */ /* 0x000fe20000ffe4ff */
[----:B------:R-:W-:Y:S05]  /*04a0*/  @P0 BRA `(.L_x_460) ;  /* 0xfffffed000000947 */ /* 0x000fea000383ffff */
[----:B------:R-:W-:Y:S05]  /*04b0*/  EXIT ;  /* 0x000000000000794d */ /* 0x000fea0003800000 */
.L_x_461:
        /* <DEDUP_REMOVED lines=12> */
.L_x_1108:


//--------------------- .text.vector_powf_ref_f32 --------------------------
	.section	.text.vector_powf_ref_f32,"ax",@progbits
	.sectioninfo	@"SHI_REGISTERS=18"
	.align	128
        .global         vector_powf_ref_f32
        .type           vector_powf_ref_f32,@function
        .size           vector_powf_ref_f32,(.L_x_1109 - vector_powf_ref_f32)
        .other          vector_powf_ref_f32,@"STO_CUDA_ENTRY STV_DEFAULT"
vector_powf_ref_f32:
.text.vector_powf_ref_f32:
[----:B------:R-:W-:-:S02]  /*0000*/  IMAD.MOV.U32 R1, RZ, RZ, c[0x0][0x28] ;  /* 0x00000a00ff017624 */ /* 0x000fc400078e00ff */
[----:B------:R-:W-:Y:S01]  /*0010*/  IMAD.MOV.U32 R10, RZ, RZ, c[0x0][0x160] ;  /* 0x00005800ff0a7624 */ /* 0x000fe200078e00ff */
[----:B------:R-:W-:Y:S01]  /*0020*/  ULDC.64 UR6, c[0x0][0x118] ;  /* 0x0000460000067ab9 */ /* 0x000fe20000000a00 */
[----:B------:R-:W-:-:S05]  /*0030*/  IMAD.MOV.U32 R11, RZ, RZ, c[0x0][0x164] ;  /* 0x00005900ff0b7624 */ /* 0x000fca00078e00ff */
[----:B------:R-:W2:Y:S02]  /*0040*/  LDG.E.64.CONSTANT R2, [R10.64+0x18] ;  /* 0x000018060a027981 */ /* 0x000ea4000c1e9b00 */
[----:B--2---:R-:W-:-:S04]  /*0050*/  ISETP.NE.U32.AND P0, PT, R2, RZ, PT ;  /* 0x000000ff0200720c */ /* 0x004fc80003f05070 */
[----:B------:R-:W-:-:S13]  /*0060*/  ISETP.NE.AND.EX P0, PT, R3, RZ, PT, P0 ;  /* 0x000000ff0300720c */ /* 0x000fda0003f05300 */
[----:B------:R-:W-:Y:S05]  /*0070*/  @!P0 BRA `(.L_x_462) ;  /* 0x000004c000008947 */ /* 0x000fea0003800000 */
        /* <DEDUP_REMOVED lines=21> */
[----:B------:R-:W2:Y:S04]  /*01d0*/  LDG.E.64.CONSTANT R10, [R10.64+0x10] ;  /* 0x000010060a0a7981 */ /* 0x000ea8000c1e9b00 */
[----:B------:R-:W3:Y:S01]  /*01e0*/  LD.E R12, [R4.64] ;  /* 0x00000006040c7980 */ /* 0x000ee2000c101900 */
[C---:B------:R-:W-:Y:S02]  /*01f0*/  LEA R2, P3, R8.reuse, R6, 0x2 ;  /* 0x0000000608027211 */ /* 0x040fe400078610ff */
[----:B------:R-:W-:Y:S02]  /*0200*/  @P0 IADD3 R15, P4, R15, 0x4, RZ ;  /* 0x000000040f0f0810 */ /* 0x000fe40007f9e0ff */
[----:B------:R-:W-:Y:S02]  /*0210*/  @!P0 SEL R13, RZ, 0x4, !P2 ;  /* 0x00000004ff0d8807 */ /* 0x000fe40005000000 */
[----:B------:R-:W-:Y:S01]  /*0220*/  LEA.HI.X R3, R8, R7, R9, 0x2, P3 ;  /* 0x0000000708037211 */ /* 0x000fe200018f1409 */
[----:B------:R-:W-:Y:S01]  /*0230*/  @P0 IMAD.X R8, RZ, RZ, R14, P4 ;  /* 0x000000ffff080224 */ /* 0x000fe200020e060e */
[----:B------:R-:W-:-:S02]  /*0240*/  @P0 SEL R15, R15, R2, P1 ;  /* 0x000000020f0f0207 */ /* 0x000fc40000800000 */
[----:B------:R-:W-:Y:S01]  /*0250*/  @!P0 IADD3 R15, P2, R6, R13, RZ ;  /* 0x0000000d060f8210 */ /* 0x000fe20007f5e0ff */
[----:B--2---:R-:W2:Y:S01]  /*0260*/  LD.E R0, [R10.64] ;  /* 0x000000060a007980 */ /* 0x004ea2000c101900 */
[----:B------:R-:W-:-:S03]  /*0270*/  @P0 SEL R8, R8, R3, P1 ;  /* 0x0000000308080207 */ /* 0x000fc60000800000 */
[----:B------:R-:W-:Y:S01]  /*0280*/  @!P0 IMAD.X R8, RZ, RZ, R7, P2 ;  /* 0x000000ffff088224 */ /* 0x000fe200010e0607 */
[----:B------:R-:W-:Y:S01]  /*0290*/  IADD3 R6, P0, -R15, R2, RZ ;  /* 0x000000020f067210 */ /* 0x000fe20007f1e1ff */
[----:B---3--:R-:W2:Y:S01]  /*02a0*/  MUFU.LG2 R9, R12 ;  /* 0x0000000c00097308 */ /* 0x008ea20000000c00 */
[----:B------:R-:W-:Y:S02]  /*02b0*/  ULDC UR4, c[0x0][0x0] ;  /* 0x0000000000047ab9 */ /* 0x000fe40000000800 */
[----:B------:R-:W-:Y:S01]  /*02c0*/  ULDC UR5, c[0x0][0xc] ;  /* 0x0000030000057ab9 */ /* 0x000fe20000000800 */
[----:B------:R-:W-:Y:S01]  /*02d0*/  IMAD.X R7, R3, 0x1, ~R8, P0 ;  /* 0x0000000103077824 */ /* 0x000fe200000e0e08 */
[----:B------:R-:W-:-:S04]  /*02e0*/  UIMAD.WIDE.U32 UR4, UR4, UR5, URZ ;  /* 0x00000005040472a5 */ /* 0x000fc8000f8e003f */
[----:B------:R-:W-:Y:S01]  /*02f0*/  UIADD3 UR9, UP0, UR4, -0x1, URZ ;  /* 0xffffffff04097890 */ /* 0x000fe2000ff1e03f */
[----:B------:R-:W-:-:S03]  /*0300*/  SHF.R.U64 R6, R6, 0x2, R7 ;  /* 0x0000000206067819 */ /* 0x000fc60000001207 */
[----:B------:R-:W-:Y:S02]  /*0310*/  UIADD3.X UR10, UR5, -0x1, URZ, UP0, !UPT ;  /* 0xffffffff050a7890 */ /* 0x000fe400087fe43f */
[----:B------:R-:W-:Y:S02]  /*0320*/  ISETP.GT.U32.AND P0, PT, R6, UR9, PT ;  /* 0x0000000906007c0c */ /* 0x000fe4000bf04070 */
[----:B------:R-:W-:-:S04]  /*0330*/  SHF.R.U32.HI R6, RZ, 0x2, R7 ;  /* 0x00000002ff067819 */ /* 0x000fc80000011607 */
[----:B------:R-:W-:Y:S01]  /*0340*/  ISETP.GT.U32.AND.EX P0, PT, R6, UR10, PT, P0 ;  /* 0x0000000a06007c0c */ /* 0x000fe2000bf04100 */
[----:B--2---:R-:W-:-:S06]  /*0350*/  FMUL.FTZ R9, R0, R9 ;  /* 0x0000000900097220 */ /* 0x004fcc0000410000 */
[----:B------:R-:W0:Y:S02]  /*0360*/  MUFU.EX2 R9, R9 ;  /* 0x0000000900097308 */ /* 0x000e240000000800 */
[----:B0-----:R0:W-:Y:S04]  /*0370*/  ST.E [R4.64], R9 ;  /* 0x0000000904007985 */ /* 0x0011e8000c101906 */
[----:B------:R-:W-:Y:S05]  /*0380*/  @!P0 EXIT ;  /* 0x000000000000894d */ /* 0x000fea0003800000 */
[----:B------:R-:W-:Y:S02]  /*0390*/  USHF.L.U32 UR8, UR4, 0x2, URZ ;  /* 0x0000000204087899 */ /* 0x000fe4000800063f */
[----:B------:R-:W-:-:S04]  /*03a0*/  USHF.L.U64.HI UR4, UR4, 0x2, UR5 ;  /* 0x0000000204047899 */ /* 0x000fc80008010205 */
[----:B0-----:R-:W-:-:S04]  /*03b0*/  IADD3 R9, P0, R15, UR8, RZ ;  /* 0x000000080f097c10 */ /* 0x001fc8000ff1e0ff */
[----:B------:R-:W-:Y:S02]  /*03c0*/  IADD3 R6, P1, R9, -0x4, RZ ;  /* 0xfffffffc09067810 */ /* 0x000fe40007f3e0ff */
[----:B------:R-:W-:-:S04]  /*03d0*/  IADD3.X R12, R8, UR4, RZ, P0, !PT ;  /* 0x00000004080c7c10 */ /* 0x000fc800087fe4ff */
[----:B------:R-:W-:-:S03]  /*03e0*/  IADD3.X R11, R12, -0x1, RZ, P1, !PT ;  /* 0xffffffff0c0b7810 */ /* 0x000fc60000ffe4ff */
.L_x_463:
[----:B0-----:R-:W-:Y:S02]  /*03f0*/  IMAD.MOV.U32 R4, RZ, RZ, R6 ;  /* 0x000000ffff047224 */ /* 0x001fe400078e0006 */
[----:B------:R-:W-:-:S05]  /*0400*/  IMAD.MOV.U32 R5, RZ, RZ, R11 ;  /* 0x000000ffff057224 */ /* 0x000fca00078e000b */
[----:B------:R-:W2:Y:S01]  /*0410*/  LD.E R6, [R4.64] ;  /* 0x0000000604067980 */ /* 0x000ea2000c101900 */
[C---:B------:R-:W-:Y:S02]  /*0420*/  IADD3 R8, P0, -R9.reuse, R2, RZ ;  /* 0x0000000209087210 */ /* 0x040fe40007f1e1ff */
[----:B------:R-:W-:-:S03]  /*0430*/  IADD3 R9, P1, R9, UR8, RZ ;  /* 0x0000000809097c10 */ /* 0x000fc6000ff3e0ff */
[----:B------:R-:W-:-:S05]  /*0440*/  IMAD.X R11, R3, 0x1, ~R12, P0 ;  /* 0x00000001030b7824 */ /* 0x000fca00000e0e0c */
[--C-:B------:R-:W-:Y:S02]  /*0450*/  SHF.R.U64 R8, R8, 0x2, R11.reuse ;  /* 0x0000000208087819 */ /* 0x100fe4000000120b */
[----:B------:R-:W-:Y:S02]  /*0460*/  SHF.R.U32.HI R10, RZ, 0x2, R11 ;  /* 0x00000002ff0a7819 */ /* 0x000fe4000001160b */
[----:B------:R-:W-:Y:S02]  /*0470*/  ISETP.GT.U32.AND P0, PT, R8, UR9, PT ;  /* 0x0000000908007c0c */ /* 0x000fe4000bf04070 */
[----:B------:R-:W-:Y:S02]  /*0480*/  IADD3.X R8, R12, UR4, RZ, P1, !PT ;  /* 0x000000040c087c10 */ /* 0x000fe40008ffe4ff */
[----:B------:R-:W-:-:S04]  /*0490*/  ISETP.GT.U32.AND.EX P0, PT, R10, UR10, PT, P0 ;  /* 0x0000000a0a007c0c */ /* 0x000fc8000bf04100 */
[C---:B------:R-:W-:Y:S01]  /*04a0*/  SEL R12, R8.reuse, R3, P0 ;  /* 0x00000003080c7207 */ /* 0x040fe20000000000 */
[----:B--2---:R0:W1:Y:S02]  /*04b0*/  MUFU.LG2 R7, R6 ;  /* 0x0000000600077308 */ /* 0x0040640000000c00 */
[C---:B0-----:R-:W-:Y:S02]  /*04c0*/  IADD3 R6, P1, R9.reuse, -0x4, RZ ;  /* 0xfffffffc09067810 */ /* 0x041fe40007f3e0ff */
[----:B------:R-:W-:Y:S02]  /*04d0*/  SEL R9, R9, R2, P0 ;  /* 0x0000000209097207 */ /* 0x000fe40000000000 */
[----:B------:R-:W-:Y:S01]  /*04e0*/  IADD3.X R11, R8, -0x1, RZ, P1, !PT ;  /* 0xffffffff080b7810 */ /* 0x000fe20000ffe4ff */
[----:B-1----:R-:W-:-:S06]  /*04f0*/  FMUL.FTZ R7, R0, R7 ;  /* 0x0000000700077220 */ /* 0x002fcc0000410000 */
[----:B------:R-:W0:Y:S02]  /*0500*/  MUFU.EX2 R7, R7 ;  /* 0x0000000700077308 */ /* 0x000e240000000800 */
[----:B0-----:R0:W-:Y:S01]  /*0510*/  ST.E [R4.64], R7 ;  /* 0x0000000704007985 */ /* 0x0011e2000c101906 */
[----:B------:R-:W-:Y:S05]  /*0520*/  @P0 BRA `(.L_x_463) ;  /* 0xfffffec000000947 */ /* 0x000fea000383ffff */
[----:B------:R-:W-:Y:S05]  /*0530*/  EXIT ;  /* 0x000000000000794d */ /* 0x000fea0003800000 */
.L_x_462:
[----:B------:R-:W-:-:S02]  /*0540*/  MOV R0, 0x560 ;  /* 0x0000056000007802 */ /* 0x000fc40000000f00 */
[----:B------:R-:W-:Y:S05]  /*0550*/  CALL.REL.NOINC `($vector_powf_ref_f32$_ZN4core9panicking18panic_bounds_check17h4e5c286e8d48ca34E) ;  /* 0x0000000000007944 */ /* 0x000fea0003c00000 */
        .global         $vector_powf_ref_f32$_ZN4core9panicking18panic_bounds_check17h4e5c286e8d48ca34E
        .type           $vector_powf_ref_f32$_ZN4core9panicking18panic_bounds_check17h4e5c286e8d48ca34E,@function
        .size           $vector_powf_ref_f32$_ZN4core9panicking18panic_bounds_check17h4e5c286e8d48ca34E,(.L_x_1109 - $vector_powf_ref_f32$_ZN4core9panicking18panic_bounds_check17h4e5c286e8d48ca34E)
$vector_powf_ref_f32$_ZN4core9panicking18panic_bounds_check17h4e5c286e8d48ca34E:
[----:B------:R-:W-:Y:S05]  /*0560*/  BPT.TRAP 0x1 ;  /* 0x000000040000795c */ /* 0x000fea0000300000 */
.L_x_464:
        /* <DEDUP_REMOVED lines=9> */
.L_x_1109:


//--------------------- .text.vector_descale_ref_f32 --------------------------
	.section	.text.vector_descale_ref_f32,"ax",@progbits
	.sectioninfo	@"SHI_REGISTERS=18"
	.align	128
        .global         vector_descale_ref_f32
        .type           vector_descale_ref_f32,@function
        .size           vector_descale_ref_f32,(.L_x_1111 - vector_descale_ref_f32)
        .other          vector_descale_ref_f32,@"STO_CUDA_ENTRY STV_DEFAULT"
vector_descale_ref_f32:
.text.vector_descale_ref_f32:
        /* <DEDUP_REMOVED lines=33> */
[----:B------:R-:W-:Y:S02]  /*0210*/  LEA.HI.X R6, R6, R5, R7, 0x2, P3 ;  /* 0x0000000506067211 */ /* 0x000fe400018f1407 */
[----:B------:R-:W-:Y:S01]  /*0220*/  @!P0 SEL R7, RZ, 0x4, !P2 ;  /* 0x00000004ff078807 */ /* 0x000fe20005000000 */
[----:B------:R-:W-:Y:S01]  /*0230*/  @P0 IMAD.X R15, RZ, RZ, R15, P4 ;  /* 0x000000ffff0f0224 */ /* 0x000fe200020e060f */
[----:B------:R-:W-:-:S02]  /*0240*/  @P0 SEL R13, R13, R0, P1 ;  /* 0x000000000d0d0207 */ /* 0x000fc40000800000 */
[----:B------:R-:W-:Y:S01]  /*0250*/  @!P0 IADD3 R13, P2, R4, R7, RZ ;  /* 0x00000007040d8210 */ /* 0x000fe20007f5e0ff */
[----:B--2---:R-:W2:Y:S01]  /*0260*/  LD.E R10, [R8.64] ;  /* 0x00000006080a7980 */ /* 0x004ea2000c101900 */
[----:B------:R-:W-:-:S03]  /*0270*/  @P0 SEL R7, R15, R6, P1 ;  /* 0x000000060f070207 */ /* 0x000fc60000800000 */
[----:B------:R-:W-:Y:S01]  /*0280*/  @!P0 IMAD.X R7, RZ, RZ, R5, P2 ;  /* 0x000000ffff078224 */ /* 0x000fe200010e0605 */
[----:B------:R-:W-:Y:S01]  /*0290*/  IADD3 R4, P0, -R13, R0, RZ ;  /* 0x000000000d047210 */ /* 0x000fe20007f1e1ff */
[----:B------:R-:W-:Y:S02]  /*02a0*/  ULDC UR4, c[0x0][0x0] ;  /* 0x0000000000047ab9 */ /* 0x000fe40000000800 */
[----:B------:R-:W-:Y:S02]  /*02b0*/  ULDC UR5, c[0x0][0xc] ;  /* 0x0000030000057ab9 */ /* 0x000fe40000000800 */
[----:B------:R-:W-:Y:S01]  /*02c0*/  UIMAD.WIDE.U32 UR4, UR4, UR5, URZ ;  /* 0x00000005040472a5 */ /* 0x000fe2000f8e003f */
[----:B------:R-:W-:-:S03]  /*02d0*/  IMAD.X R5, R6, 0x1, ~R7, P0 ;  /* 0x0000000106057824 */ /* 0x000fc600000e0e07 */
[----:B------:R-:W-:Y:S02]  /*02e0*/  UIADD3 UR9, UP0, UR4, -0x1, URZ ;  /* 0xffffffff04097890 */ /* 0x000fe4000ff1e03f */
[--C-:B------:R-:W-:Y:S02]  /*02f0*/  SHF.R.U64 R4, R4, 0x2, R5.reuse ;  /* 0x0000000204047819 */ /* 0x100fe40000001205 */
[----:B------:R-:W-:Y:S02]  /*0300*/  UIADD3.X UR10, UR5, -0x1, URZ, UP0, !UPT ;  /* 0xffffffff050a7890 */ /* 0x000fe400087fe43f */
[----:B------:R-:W-:Y:S02]  /*0310*/  ISETP.GT.U32.AND P0, PT, R4, UR9, PT ;  /* 0x0000000904007c0c */ /* 0x000fe4000bf04070 */
[----:B------:R-:W-:-:S04]  /*0320*/  SHF.R.U32.HI R4, RZ, 0x2, R5 ;  /* 0x00000002ff047819 */ /* 0x000fc80000011605 */
[----:B------:R-:W-:Y:S01]  /*0330*/  ISETP.GT.U32.AND.EX P0, PT, R4, UR10, PT, P0 ;  /* 0x0000000a04007c0c */ /* 0x000fe2000bf04100 */
[----:B--2---:R-:W3:Y:S02]  /*0340*/  MUFU.RCP R10, R10 ;  /* 0x0000000a000a7308 */ /* 0x004ee40000001000 */
[----:B---3--:R-:W-:-:S05]  /*0350*/  FMUL.FTZ R11, R11, R10 ;  /* 0x0000000a0b0b7220 */ /* 0x008fca0000410000 */
[----:B------:R0:W-:Y:S05]  /*0360*/  ST.E [R2.64], R11 ;  /* 0x0000000b02007985 */ /* 0x0001ea000c101906 */
[----:B------:R-:W-:Y:S05]  /*0370*/  @!P0 EXIT ;  /* 0x000000000000894d */ /* 0x000fea0003800000 */
[----:B------:R-:W-:Y:S02]  /*0380*/  USHF.L.U32 UR8, UR4, 0x2, URZ ;  /* 0x0000000204087899 */ /* 0x000fe4000800063f */
[----:B------:R-:W-:-:S04]  /*0390*/  USHF.L.U64.HI UR4, UR4, 0x2, UR5 ;  /* 0x0000000204047899 */ /* 0x000fc80008010205 */
[----:B------:R-:W-:-:S04]  /*03a0*/  IADD3 R13, P0, R13, UR8, RZ ;  /* 0x000000080d0d7c10 */ /* 0x000fc8000ff1e0ff */
[----:B------:R-:W-:Y:S02]  /*03b0*/  IADD3 R4, P1, R13, -0x4, RZ ;  /* 0xfffffffc0d047810 */ /* 0x000fe40007f3e0ff */
[----:B------:R-:W-:-:S04]  /*03c0*/  IADD3.X R9, R7, UR4, RZ, P0, !PT ;  /* 0x0000000407097c10 */ /* 0x000fc800087fe4ff */
[----:B0-----:R-:W-:-:S03]  /*03d0*/  IADD3.X R11, R9, -0x1, RZ, P1, !PT ;  /* 0xffffffff090b7810 */ /* 0x001fc60000ffe4ff */
.L_x_466:
[----:B------:R-:W-:Y:S02]  /*03e0*/  IMAD.MOV.U32 R2, RZ, RZ, R4 ;  /* 0x000000ffff027224 */ /* 0x000fe400078e0004 */
[----:B------:R-:W-:-:S05]  /*03f0*/  IMAD.MOV.U32 R3, RZ, RZ, R11 ;  /* 0x000000ffff037224 */ /* 0x000fca00078e000b */
[----:B------:R-:W2:Y:S01]  /*0400*/  LD.E R4, [R2.64] ;  /* 0x0000000602047980 */ /* 0x000ea2000c101900 */
[----:B------:R-:W-:-:S05]  /*0410*/  IADD3 R7, P0, -R13, R0, RZ ;  /* 0x000000000d077210 */ /* 0x000fca0007f1e1ff */
[----:B------:R-:W-:Y:S02]  /*0420*/  IMAD.X R8, R6, 0x1, ~R9, P0 ;  /* 0x0000000106087824 */ /* 0x000fe400000e0e09 */
[----:B--2---:R-:W-:-:S03]  /*0430*/  FMUL.FTZ R5, R4, R10 ;  /* 0x0000000a04057220 */ /* 0x004fc60000410000 */
[--C-:B------:R-:W-:Y:S02]  /*0440*/  SHF.R.U64 R4, R7, 0x2, R8.reuse ;  /* 0x0000000207047819 */ /* 0x100fe40000001208 */
[----:B------:R-:W-:Y:S01]  /*0450*/  IADD3 R7, P1, R13, UR8, RZ ;  /* 0x000000080d077c10 */ /* 0x000fe2000ff3e0ff */
[----:B------:R0:W-:Y:S01]  /*0460*/  ST.E [R2.64], R5 ;  /* 0x0000000502007985 */ /* 0x0001e2000c101906 */
[----:B------:R-:W-:Y:S02]  /*0470*/  ISETP.GT.U32.AND P0, PT, R4, UR9, PT ;  /* 0x0000000904007c0c */ /* 0x000fe4000bf04070 */
[----:B------:R-:W-:Y:S02]  /*0480*/  SHF.R.U32.HI R4, RZ, 0x2, R8 ;  /* 0x00000002ff047819 */ /* 0x000fe40000011608 */
[----:B------:R-:W-:Y:S02]  /*0490*/  IADD3.X R9, R9, UR4, RZ, P1, !PT ;  /* 0x0000000409097c10 */ /* 0x000fe40008ffe4ff */
[----:B------:R-:W-:-:S02]  /*04a0*/  ISETP.GT.U32.AND.EX P0, PT, R4, UR10, PT, P0 ;  /* 0x0000000a04007c0c */ /* 0x000fc4000bf04100 */
[C---:B------:R-:W-:Y:S02]  /*04b0*/  IADD3 R4, P1, R7.reuse, -0x4, RZ ;  /* 0xfffffffc07047810 */ /* 0x040fe40007f3e0ff */
[----:B------:R-:W-:Y:S02]  /*04c0*/  SEL R13, R7, R0, P0 ;  /* 0x00000000070d7207 */ /* 0x000fe40000000000 */
[C---:B------:R-:W-:Y:S02]  /*04d0*/  IADD3.X R11, R9.reuse, -0x1, RZ, P1, !PT ;  /* 0xffffffff090b7810 */ /* 0x040fe40000ffe4ff */
[----:B------:R-:W-:-:S05]  /*04e0*/  SEL R9, R9, R6, P0 ;  /* 0x0000000609097207 */ /* 0x000fca0000000000 */
[----:B0-----:R-:W-:Y:S05]  /*04f0*/  @P0 BRA `(.L_x_466) ;  /* 0xfffffee000000947 */ /* 0x001fea000383ffff */
[----:B------:R-:W-:Y:S05]  /*0500*/  EXIT ;  /* 0x000000000000794d */ /* 0x000fea0003800000 */
.L_x_465:
[----:B------:R-:W-:-:S02]  /*0510*/  MOV R0, 0x530 ;  /* 0x0000053000007802 */ /* 0x000fc40000000f00 */
[----:B------:R-:W-:Y:S05]  /*0520*/  CALL.REL.NOINC `($vector_descale_ref_f32$_ZN4core9panicking18panic_bounds_check17h4e5c286e8d48ca34E) ;  /* 0x0000000000007944 */ /* 0x000fea0003c00000 */
        .global         $vector_descale_ref_f32$_ZN4core9panicking18panic_bounds_check17h4e5c286e8d48ca34E
        .type           $vector_descale_ref_f32$_ZN4core9panicking18panic_bounds_check17h4e5c286e8d48ca34E,@function
        .size           $vector_descale_ref_f32$_ZN4core9panicking18panic_bounds_check17h4e5c286e8d48ca34E,(.L_x_1111 - $vector_descale_ref_f32$_ZN4core9panicking18panic_bounds_check17h4e5c286e8d48ca34E)
$vector_descale_ref_f32$_ZN4core9panicking18panic_bounds_check17h4e5c286e8d48ca34E:
[----:B------:R-:W-:Y:S05]  /*0530*/  BPT.TRAP 0x1 ;  /* 0x000000040000795c */ /* 0x000fea0000300000 */
.L_x_467:
        /* <DEDUP_REMOVED lines=12> */
.L_x_1111:


//--------------------- .text.vector_scale_ref_f32 --------------------------
	.section	.text.vector_scale_ref_f32,"ax",@progbits
	.sectioninfo	@"SHI_REGISTERS=18"
	.align	128
        .global         vector_scale_ref_f32
        .type           vector_scale_ref_f32,@function
        .size           vector_scale_ref_f32,(.L_x_1113 - vector_scale_ref_f32)
        .other          vector_scale_ref_f32,@"STO_CUDA_ENTRY STV_DEFAULT"
vector_scale_ref_f32:
.text.vector_scale_ref_f32:
        /* <DEDUP_REMOVED lines=37> */
[----:B------:R-:W-:Y:S02]  /*0250*/  @!P0 IADD3 R15, P2, R6, R9, RZ ;  /* 0x00000009060f8210 */ /* 0x000fe40007f5e0ff */
[----:B------:R-:W-:-:S03]  /*0260*/  @P0 SEL R12, R12, R3, P1 ;  /* 0x000000030c0c0207 */ /* 0x000fc60000800000 */
[----:B------:R-:W-:Y:S01]  /*0270*/  @!P0 IMAD.X R12, RZ, RZ, R7, P2 ;  /* 0x000000ffff0c8224 */ /* 0x000fe200010e0607 */
[----:B------:R-:W-:Y:S01]  /*0280*/  IADD3 R6, P0, -R15, R2, RZ ;  /* 0x000000020f067210 */ /* 0x000fe20007f1e1ff */
[----:B------:R-:W-:Y:S02]  /*0290*/  ULDC UR4, c[0x0][0x0] ;  /* 0x0000000000047ab9 */ /* 0x000fe40000000800 */
[----:B------:R-:W-:Y:S01]  /*02a0*/  ULDC UR5, c[0x0][0xc] ;  /* 0x0000030000057ab9 */ /* 0x000fe20000000800 */
[----:B--2---:R-:W3:Y:S01]  /*02b0*/  LD.E R0, [R10.64] ;  /* 0x000000060a007980 */ /* 0x004ee2000c101900 */
        /* <DEDUP_REMOVED lines=8> */
[----:B---3--:R-:W-:-:S05]  /*0340*/  FMUL.FTZ R13, R0, R13 ;  /* 0x0000000d000d7220 */ /* 0x008fca0000410000 */
[----:B------:R0:W-:Y:S07]  /*0350*/  ST.E [R4.64], R13 ;  /* 0x0000000d04007985 */ /* 0x0001ee000c101906 */
[----:B------:R-:W-:Y:S05]  /*0360*/  @!P0 EXIT ;  /* 0x000000000000894d */ /* 0x000fea0003800000 */
[----:B------:R-:W-:Y:S02]  /*0370*/  USHF.L.U32 UR8, UR4, 0x2, URZ ;  /* 0x0000000204087899 */ /* 0x000fe4000800063f */
[----:B------:R-:W-:-:S04]  /*0380*/  USHF.L.U64.HI UR4, UR4, 0x2, UR5 ;  /* 0x0000000204047899 */ /* 0x000fc80008010205 */
[----:B------:R-:W-:-:S04]  /*0390*/  IADD3 R9, P0, R15, UR8, RZ ;  /* 0x000000080f097c10 */ /* 0x000fc8000ff1e0ff */
[----:B------:R-:W-:Y:S02]  /*03a0*/  IADD3 R8, P1, R9, -0x4, RZ ;  /* 0xfffffffc09087810 */ /* 0x000fe40007f3e0ff */
[----:B------:R-:W-:-:S04]  /*03b0*/  IADD3.X R10, R12, UR4, RZ, P0, !PT ;  /* 0x000000040c0a7c10 */ /* 0x000fc800087fe4ff */
[----:B------:R-:W-:-:S03]  /*03c0*/  IADD3.X R11, R10, -0x1, RZ, P1, !PT ;  /* 0xffffffff0a0b7810 */ /* 0x000fc60000ffe4ff */
.L_x_469:
        /* <DEDUP_REMOVED lines=10> */
[----:B------:R-:W-:Y:S02]  /*0470*/  ISETP.GT.U32.AND.EX P0, PT, R8, UR10, PT, P0 ;  /* 0x0000000a08007c0c */ /* 0x000fe4000bf04100 */
[----:B------:R-:W-:-:S02]  /*0480*/  IADD3 R8, P1, R9, -0x4, RZ ;  /* 0xfffffffc09087810 */ /* 0x000fc40007f3e0ff */
[----:B------:R-:W-:Y:S02]  /*0490*/  SEL R9, R9, R2, P0 ;  /* 0x0000000209097207 */ /* 0x000fe40000000000 */
[C---:B------:R-:W-:Y:S02]  /*04a0*/  IADD3.X R11, R6.reuse, -0x1, RZ, P1, !PT ;  /* 0xffffffff060b7810 */ /* 0x040fe40000ffe4ff */
[----:B------:R-:W-:Y:S01]  /*04b0*/  SEL R10, R6, R3, P0 ;  /* 0x00000003060a7207 */ /* 0x000fe20000000000 */
[----:B--2---:R-:W-:-:S05]  /*04c0*/  FMUL.FTZ R7, R0, R7 ;  /* 0x0000000700077220 */ /* 0x004fca0000410000 */
[----:B------:R0:W-:Y:S01]  /*04d0*/  ST.E [R4.64], R7 ;  /* 0x0000000704007985 */ /* 0x0001e2000c101906 */
[----:B------:R-:W-:Y:S05]  /*04e0*/  @P0 BRA `(.L_x_469) ;  /* 0xfffffee000000947 */ /* 0x000fea000383ffff */
[----:B------:R-:W-:Y:S05]  /*04f0*/  EXIT ;  /* 0x000000000000794d */ /* 0x000fea0003800000 */
.L_x_468:
[----:B------:R-:W-:-:S02]  /*0500*/  MOV R0, 0x520 ;  /* 0x0000052000007802 */ /* 0x000fc40000000f00 */
[----:B------:R-:W-:Y:S05]  /*0510*/  CALL.REL.NOINC `($vector_scale_ref_f32$_ZN4core9panicking18panic_bounds_check17h4e5c286e8d48ca34E) ;  /* 0x0000000000007944 */ /* 0x000fea0003c00000 */
        .global         $vector_scale_ref_f32$_ZN4core9panicking18panic_bounds_check17h4e5c286e8d48ca34E
        .type           $vector_scale_ref_f32$_ZN4core9panicking18panic_bounds_check17h4e5c286e8d48ca34E,@function
        .size           $vector_scale_ref_f32$_ZN4core9panicking18panic_bounds_check17h4e5c286e8d48ca34E,(.L_x_1113 - $vector_scale_ref_f32$_ZN4core9panicking18panic_bounds_check17h4e5c286e8d48ca34E)
$vector_scale_ref_f32$_ZN4core9panicking18panic_bounds_check17h4e5c286e8d48ca34E:
[----:B------:R-:W-:Y:S05]  /*0520*/  BPT.TRAP 0x1 ;  /* 0x000000040000795c */ /* 0x000fea0000300000 */
.L_x_470:
        /* <DEDUP_REMOVED lines=13> */
.L_x_1113:


//--------------------- .text.vector_div_ref_f32  --------------------------
	.section	.text.vector_div_ref_f32,"ax",@progbits
	.sectioninfo	@"SHI_REGISTERS=18"
	.align	128
        .global         vector_div_ref_f32
        .type           vector_div_ref_f32,@function
        .size           vector_div_ref_f32,(.L_x_1115 - vector_div_ref_f32)
        .other          vector_div_ref_f32,@"STO_CUDA_ENTRY STV_DEFAULT"
vector_div_ref_f32:
.text.vector_div_ref_f32:
        /* <DEDUP_REMOVED lines=62> */
.L_x_472:
        /* <DEDUP_REMOVED lines=19> */
.L_x_471:
[----:B------:R-:W-:-:S02]  /*0510*/  MOV R0, 0x530 ;  /* 0x0000053000007802 */ /* 0x000fc40000000f00 */
[----:B------:R-:W-:Y:S05]  /*0520*/  CALL.REL.NOINC `($vector_div_ref_f32$_ZN4core9panicking18panic_bounds_check17h4e5c286e8d48ca34E) ;  /* 0x0000000000007944 */ /* 0x000fea0003c00000 */
        .global         $vector_div_ref_f32$_ZN4core9panicking18panic_bounds_check17h4e5c286e8d48ca34E
        .type           $vector_div_ref_f32$_ZN4core9panicking18panic_bounds_check17h4e5c286e8d48ca34E,@function
        .size           $vector_div_ref_f32$_ZN4core9panicking18panic_bounds_check17h4e5c286e8d48ca34E,(.L_x_1115 - $vector_div_ref_f32$_ZN4core9panicking18panic_bounds_check17h4e5c286e8d48ca34E)
$vector_div_ref_f32$_ZN4core9panicking18panic_bounds_check17h4e5c286e8d48ca34E:
[----:B------:R-:W-:Y:S05]  /*0530*/  BPT.TRAP 0x1 ;  /* 0x000000040000795c */ /* 0x000fea0000300000 */
.L_x_473:
        /* <DEDUP_REMOVED lines=12> */
.L_x_1115:


//--------------------- .text.vector_mul_ref_f32  --------------------------
	.section	.text.vector_mul_ref_f32,"ax",@progbits
	.sectioninfo	@"SHI_REGISTERS=18"
	.align	128
        .global         vector_mul_ref_f32
        .type           vector_mul_ref_f32,@function
        .size           vector_mul_ref_f32,(.L_x_1117 - vector_mul_ref_f32)
        .other          vector_mul_ref_f32,@"STO_CUDA_ENTRY STV_DEFAULT"
vector_mul_ref_f32:
.text.vector_mul_ref_f32:
        /* <DEDUP_REMOVED lines=61> */
.L_x_475:
        /* <DEDUP_REMOVED lines=19> */
.L_x_474:
[----:B------:R-:W-:-:S02]  /*0500*/  MOV R0, 0x520 ;  /* 0x0000052000007802 */ /* 0x000fc40000000f00 */
[----:B------:R-:W-:Y:S05]  /*0510*/  CALL.REL.NOINC `($vector_mul_ref_f32$_ZN4core9panicking18panic_bounds_check17h4e5c286e8d48ca34E) ;  /* 0x0000000000007944 */ /* 0x000fea0003c00000 */
        .global         $vector_mul_ref_f32$_ZN4core9panicking18panic_bounds_check17h4e5c286e8d48ca34E
        .type           $vector_mul_ref_f32$_ZN4core9panicking18panic_bounds_check17h4e5c286e8d48ca34E,@function
        .size           $vector_mul_ref_f32$_ZN4core9panicking18panic_bounds_check17h4e5c286e8d48ca34E,(.L_x_1117 - $vector_mul_ref_f32$_ZN4core9panicking18panic_bounds_check17h4e5c286e8d48ca34E)
$vector_mul_ref_f32$_ZN4core9panicking18panic_bounds_check17h4e5c286e8d48ca34E:
[----:B------:R-:W-:Y:S05]  /*0520*/  BPT.TRAP 0x1 ;  /* 0x000000040000795c */ /* 0x000fea0000300000 */
.L_x_476:
        /* <DEDUP_REMOVED lines=13> */
.L_x_1117:


//--------------------- .text.vector_sub_ref_f32  --------------------------
	.section	.text.vector_sub_ref_f32,"ax",@progbits
	.sectioninfo	@"SHI_REGISTERS=18"
	.align	128
        .global         vector_sub_ref_f32
        .type           vector_sub_ref_f32,@function
        .size           vector_sub_ref_f32,(.L_x_1119 - vector_sub_ref_f32)
        .other          vector_sub_ref_f32,@"STO_CUDA_ENTRY STV_DEFAULT"
vector_sub_ref_f32:
.text.vector_sub_ref_f32:
        /* <DEDUP_REMOVED lines=52> */
[----:B---3--:R-:W-:-:S05]  /*0340*/  FADD.FTZ R13, -R0, R13 ;  /* 0x0000000d000d7221 */ /* 0x008fca0000010100 */
        /* <DEDUP_REMOVED lines=8> */
.L_x_478:
        /* <DEDUP_REMOVED lines=15> */
[----:B--2---:R-:W-:-:S05]  /*04c0*/  FADD.FTZ R7, -R0, R7 ;  /* 0x0000000700077221 */ /* 0x004fca0000010100 */
[----:B------:R0:W-:Y:S01]  /*04d0*/  ST.E [R4.64], R7 ;  /* 0x0000000704007985 */ /* 0x0001e2000c101906 */
[----:B------:R-:W-:Y:S05]  /*04e0*/  @P0 BRA `(.L_x_478) ;  /* 0xfffffee000000947 */ /* 0x000fea000383ffff */
[----:B------:R-:W-:Y:S05]  /*04f0*/  EXIT ;  /* 0x000000000000794d */ /* 0x000fea0003800000 */
.L_x_477:
[----:B------:R-:W-:-:S02]  /*0500*/  MOV R0, 0x520 ;  /* 0x0000052000007802 */ /* 0x000fc40000000f00 */
[----:B------:R-:W-:Y:S05]  /*0510*/  CALL.REL.NOINC `($vector_sub_ref_f32$_ZN4core9panicking18panic_bounds_check17h4e5c286e8d48ca34E) ;  /* 0x0000000000007944 */ /* 0x000fea0003c00000 */
        .global         $vector_sub_ref_f32$_ZN4core9panicking18panic_bounds_check17h4e5c286e8d48ca34E
        .type           $vector_sub_ref_f32$_ZN4core9panicking18panic_bounds_check17h4e5c286e8d48ca34E,@function
        .size           $vector_sub_ref_f32$_ZN4core9panicking18panic_bounds_check17h4e5c286e8d48ca34E,(.L_x_1119 - $vector_sub_ref_f32$_ZN4core9panicking18panic_bounds_check17h4e5c286e8d48ca34E)
$vector_sub_ref_f32$_ZN4core9panicking18panic_bounds_check17h4e5c286e8d48ca34E:
[----:B------:R-:W-:Y:S05]  /*0520*/  BPT.TRAP 0x1 ;  /* 0x000000040000795c */ /* 0x000fea0000300000 */
.L_x_479:
        /* <DEDUP_REMOVED lines=13> */
.L_x_1119:


//--------------------- .text.vector_add_ref_f32  --------------------------
	.section	.text.vector_add_ref_f32,"ax",@progbits
	.sectioninfo	@"SHI_REGISTERS=18"
	.align	128
        .global         vector_add_ref_f32
        .type           vector_add_ref_f32,@function
        .size           vector_add_ref_f32,(.L_x_1121 - vector_add_ref_f32)
        .other          vector_add_ref_f32,@"STO_CUDA_ENTRY STV_DEFAULT"
vector_add_ref_f32:
.text.vector_add_ref_f32:
        /* <DEDUP_REMOVED lines=52> */
[----:B---3--:R-:W-:-:S05]  /*0340*/  FADD.FTZ R13, R0, R13 ;  /* 0x0000000d000d7221 */ /* 0x008fca0000010000 */
        /* <DEDUP_REMOVED lines=8> */
.L_x_481:
        /* <DEDUP_REMOVED lines=15> */
[----:B--2---:R-:W-:-:S05]  /*04c0*/  FADD.FTZ R7, R0, R7 ;  /* 0x0000000700077221 */ /* 0x004fca0000010000 */
[----:B------:R0:W-:Y:S01]  /*04d0*/  ST.E [R4.64], R7 ;  /* 0x0000000704007985 */ /* 0x0001e2000c101906 */
[----:B------:R-:W-:Y:S05]  /*04e0*/  @P0 BRA `(.L_x_481) ;  /* 0xfffffee000000947 */ /* 0x000fea000383ffff */
[----:B------:R-:W-:Y:S05]  /*04f0*/  EXIT ;  /* 0x000000000000794d */ /* 0x000fea0003800000 */
.L_x_480:
[----:B------:R-:W-:-:S02]  /*0500*/  MOV R0, 0x520 ;  /* 0x0000052000007802 */ /* 0x000fc40000000f00 */
[----:B------:R-:W-:Y:S05]  /*0510*/  CALL.REL.NOINC `($vector_add_ref_f32$_ZN4core9panicking18panic_bounds_check17h4e5c286e8d48ca34E) ;  /* 0x0000000000007944 */ /* 0x000fea0003c00000 */
        .global         $vector_add_ref_f32$_ZN4core9panicking18panic_bounds_check17h4e5c286e8d48ca34E
        .type           $vector_add_ref_f32$_ZN4core9panicking18panic_bounds_check17h4e5c286e8d48ca34E,@function
        .size           $vector_add_ref_f32$_ZN4core9panicking18panic_bounds_check17h4e5c286e8d48ca34E,(.L_x_1121 - $vector_add_ref_f32$_ZN4core9panicking18panic_bounds_check17h4e5c286e8d48ca34E)
$vector_add_ref_f32$_ZN4core9panicking18panic_bounds_check17h4e5c286e8d48ca34E:
[----:B------:R-:W-:Y:S05]  /*0520*/  BPT.TRAP 0x1 ;  /* 0x000000040000795c */ /* 0x000fea0000300000 */
.L_x_482:
        /* <DEDUP_REMOVED lines=13> */
.L_x_1121:


//--------------------- .text.vector_l2_norm_f32  --------------------------
	.section	.text.vector_l2_norm_f32,"ax",@progbits
	.sectioninfo	@"SHI_REGISTERS=32"
	.align	128
        .global         vector_l2_norm_f32
        .type           vector_l2_norm_f32,@function
        .size           vector_l2_norm_f32,(.L_x_1039 - vector_l2_norm_f32)
        .other          vector_l2_norm_f32,@"STO_CUDA_ENTRY STV_DEFAULT"
vector_l2_norm_f32:
.text.vector_l2_norm_f32:
[----:B------:R-:W-:-:S02]  /*0000*/  IMAD.MOV.U32 R1, RZ, RZ, c[0x0][0x28] ;  /* 0x00000a00ff017624 */ /* 0x000fc400078e00ff */
[----:B------:R-:W-:Y:S01]  /*0010*/  IMAD.MOV.U32 R2, RZ, RZ, c[0x0][0x160] ;  /* 0x00005800ff027624 */ /* 0x000fe200078e00ff */
[----:B------:R-:W-:Y:S01]  /*0020*/  ULDC.64 UR12, c[0x0][0x118] ;  /* 0x00004600000c7ab9 */ /* 0x000fe20000000a00 */
[----:B------:R-:W-:-:S05]  /*0030*/  IMAD.MOV.U32 R3, RZ, RZ, c[0x0][0x164] ;  /* 0x00005900ff037624 */ /* 0x000fca00078e00ff */
[----:B------:R0:W2:Y:S04]  /*0040*/  LDG.E.64.CONSTANT R10, [R2.64+0x18] ;  /* 0x0000180c020a7981 */ /* 0x0000a8000c1e9b00 */
[----:B------:R0:W3:Y:S04]  /*0050*/  LDG.E.64.CONSTANT R4, [R2.64] ;  /* 0x0000000c02047981 */ /* 0x0000e8000c1e9b00 */
[----:B------:R0:W4:Y:S04]  /*0060*/  LDG.E.64.CONSTANT R6, [R2.64+0x8] ;  /* 0x0000080c02067981 */ /* 0x000128000c1e9b00 */
[----:B------:R-:W1:Y:S04]  /*0070*/  S2R R14, SR_TID.X ;  /* 0x00000000000e7919 */ /* 0x000e680000002100 */
[----:B------:R-:W1:Y:S01]  /*0080*/  S2R R9, SR_CTAID.X ;  /* 0x0000000000097919 */ /* 0x000e620000002500 */
[----:B------:R-:W-:Y:S01]  /*0090*/  IMAD.MOV.U32 R15, RZ, RZ, RZ ;  /* 0x000000ffff0f7224 */ /* 0x000fe200078e00ff */
[----:B------:R-:W-:-:S02]  /*00a0*/  ULDC UR4, c[0x0][0x0] ;  /* 0x0000000000047ab9 */ /* 0x000fc40000000800 */
[----:B------:R-:W-:Y:S01]  /*00b0*/  ULDC UR5, c[0x0][0xc] ;  /* 0x0000030000057ab9 */ /* 0x000fe20000000800 */
[----:B------:R-:W-:Y:S01]  /*00c0*/  BSSY B0, `(.L_x_483) ;  /* 0x000003a000007945 */ /* 0x000fe20003800000 */
[----:B------:R0:W5:Y:S01]  /*00d0*/  LDG.E.64.CONSTANT R12, [R2.64+0x10] ;  /* 0x0000100c020c7981 */ /* 0x000162000c1e9b00 */
        /* <DEDUP_REMOVED lines=44> */
.L_x_486:
[----:B------:R-:W-:Y:S02]  /*03a0*/  IMAD.U32 R21, RZ, RZ, UR5 ;  /* 0x00000005ff157e24 */ /* 0x000fe4000f8e00ff */
[----:B------:R-:W-:Y:S01]  /*03b0*/  IMAD.U32 R8, RZ, RZ, UR4 ;  /* 0x00000004ff087e24 */ /* 0x000fe2000f8e00ff */
[----:B------:R-:W-:Y:S01]  /*03c0*/  MOV R8, 0x410 ;  /* 0x0000041000087802 */ /* 0x000fe20000000f00 */
[----:B------:R-:W-:Y:S02]  /*03d0*/  IMAD.U32 R20, RZ, RZ, UR4 ;  /* 0x00000004ff147e24 */ /* 0x000fe4000f8e00ff */
[----:B------:R-:W-:Y:S02]  /*03e0*/  IMAD.U32 R9, RZ, RZ, UR5 ;  /* 0x00000005ff097e24 */ /* 0x000fe4000f8e00ff */
[----:B------:R-:W-:-:S02]  /*03f0*/  IMAD.MOV.U32 R21, RZ, RZ, R16 ;  /* 0x000000ffff157224 */ /* 0x000fc400078e0010 */
[----:B-----5:R-:W-:Y:S05]  /*0400*/  CALL.REL.NOINC `($__internal_16_$__cuda_sm20_div_u64) ;  /* 0x00000d9000007944 */ /* 0x020fea0003c00000 */
[----:B------:R-:W-:Y:S02]  /*0410*/  IMAD.MOV.U32 R8, RZ, RZ, R16 ;  /* 0x000000ffff087224 */ /* 0x000fe400078e0010 */
[----:B------:R-:W-:-:S02]  /*0420*/  IMAD.MOV.U32 R9, RZ, RZ, R7 ;  /* 0x000000ffff097224 */ /* 0x000fc400078e0007 */
.L_x_487:
[----:B------:R-:W-:Y:S05]  /*0430*/  BSYNC B1 ;  /* 0x0000000000017941 */ /* 0x000fea0003800000 */
.L_x_485:
[----:B------:R-:W-:-:S05]  /*0440*/  IADD3 R3, P0, R8, 0x1, RZ ;  /* 0x0000000108037810 */ /* 0x000fca0007f1e0ff */
[----:B------:R-:W-:-:S03]  /*0450*/  IMAD.X R5, RZ, RZ, R9, P0 ;  /* 0x000000ffff057224 */ /* 0x000fc600000e0609 */
.L_x_484:
[----:B------:R-:W-:Y:S05]  /*0460*/  BSYNC B0 ;  /* 0x0000000000007941 */ /* 0x000fea0003800000 */
.L_x_483:
        /* <DEDUP_REMOVED lines=36> */
.L_x_491:
[----:B------:R-:W-:Y:S02]  /*06b0*/  IMAD.U32 R21, RZ, RZ, UR5 ;  /* 0x00000005ff157e24 */ /* 0x000fe4000f8e00ff */
[----:B------:R-:W-:Y:S01]  /*06c0*/  IMAD.U32 R8, RZ, RZ, UR4 ;  /* 0x00000004ff087e24 */ /* 0x000fe2000f8e00ff */
[----:B------:R-:W-:Y:S01]  /*06d0*/  MOV R8, 0x720 ;  /* 0x0000072000087802 */ /* 0x000fe20000000f00 */
[----:B------:R-:W-:Y:S02]  /*06e0*/  IMAD.U32 R20, RZ, RZ, UR4 ;  /* 0x00000004ff147e24 */ /* 0x000fe4000f8e00ff */
[----:B------:R-:W-:Y:S02]  /*06f0*/  IMAD.U32 R9, RZ, RZ, UR5 ;  /* 0x00000005ff097e24 */ /* 0x000fe4000f8e00ff */
[----:B------:R-:W-:-:S02]  /*0700*/  IMAD.MOV.U32 R21, RZ, RZ, R0 ;  /* 0x000000ffff157224 */ /* 0x000fc400078e0000 */
[----:B-----5:R-:W-:Y:S05]  /*0710*/  CALL.REL.NOINC `($__internal_16_$__cuda_sm20_div_u64) ;  /* 0x00000a8000007944 */ /* 0x020fea0003c00000 */
[----:B------:R-:W-:-:S02]  /*0720*/  IMAD.MOV.U32 R6, RZ, RZ, R16 ;  /* 0x000000ffff067224 */ /* 0x000fc400078e0010 */
.L_x_492:
[----:B------:R-:W-:Y:S05]  /*0730*/  BSYNC B1 ;  /* 0x0000000000017941 */ /* 0x000fea0003800000 */
.L_x_490:
[----:B------:R-:W-:-:S05]  /*0740*/  IADD3 R0, P0, R6, 0x1, RZ ;  /* 0x0000000106007810 */ /* 0x000fca0007f1e0ff */
[----:B------:R-:W-:-:S03]  /*0750*/  IMAD.X R2, RZ, RZ, R7, P0 ;  /* 0x000000ffff027224 */ /* 0x000fc600000e0607 */
.L_x_489:
[----:B------:R-:W-:Y:S05]  /*0760*/  BSYNC B0 ;  /* 0x0000000000007941 */ /* 0x000fea0003800000 */
.L_x_488:
        /* <DEDUP_REMOVED lines=26> */
.L_x_494:
[----:B------:R-:W-:-:S04]  /*0910*/  ISETP.NE.U32.AND P1, PT, R10, RZ, PT ;  /* 0x000000ff0a00720c */ /* 0x000fc80003f25070 */
[----:B------:R-:W-:-:S04]  /*0920*/  ISETP.NE.AND.EX P1, PT, R11, RZ, PT, P1 ;  /* 0x000000ff0b00720c */ /* 0x000fc80003f25310 */
[----:B------:R-:W-:Y:S02]  /*0930*/  SEL R3, RZ, 0x4, !P1 ;  /* 0x00000004ff037807 */ /* 0x000fe40004800000 */
[----:B------:R-:W-:Y:S02]  /*0940*/  SEL R5, R13, RZ, P1 ;  /* 0x000000ff0d057207 */ /* 0x000fe40000800000 */
[C---:B------:R-:W-:Y:S02]  /*0950*/  IADD3 R3, P2, R12.reuse, R3, RZ ;  /* 0x000000030c037210 */ /* 0x040fe40007f5e0ff */
[----:B------:R-:W-:-:S03]  /*0960*/  SEL R4, R12, RZ, P1 ;  /* 0x000000ff0c047207 */ /* 0x000fc60000800000 */
[----:B------:R-:W-:-:S03]  /*0970*/  IMAD.X R13, RZ, RZ, R13, P2 ;  /* 0x000000ffff0d7224 */ /* 0x000fc600010e060d */
.L_x_495:
[----:B------:R-:W-:Y:S05]  /*0980*/  BSYNC B0 ;  /* 0x0000000000007941 */ /* 0x000fea0003800000 */
.L_x_493:
        /* <DEDUP_REMOVED lines=16> */
.L_x_497:
        /* <DEDUP_REMOVED lines=11> */
.L_x_498:
[----:B------:R-:W-:Y:S05]  /*0b40*/  BSYNC B0 ;  /* 0x0000000000007941 */ /* 0x000fea0003800000 */
.L_x_496:
[----:B------:R-:W-:Y:S01]  /*0b50*/  ISETP.NE.U32.AND P0, PT, R8, RZ, PT ;  /* 0x000000ff0800720c */ /* 0x000fe20003f05070 */
[----:B------:R-:W-:Y:S01]  /*0b60*/  BSSY B0, `(.L_x_499) ;  /* 0x0000007000007945 */ /* 0x000fe20003800000 */
[----:B------:R-:W-:Y:S02]  /*0b70*/  ISETP.NE.U32.AND P1, PT, R6, 0x1, PT ;  /* 0x000000010600780c */ /* 0x000fe40003f25070 */
[----:B------:R-:W-:Y:S02]  /*0b80*/  ISETP.NE.AND.EX P0, PT, R9, RZ, PT, P0 ;  /* 0x000000ff0900720c */ /* 0x000fe40003f05300 */
[----:B------:R-:W-:-:S11]  /*0b90*/  ISETP.NE.AND.EX P1, PT, R7, RZ, PT, P1 ;  /* 0x000000ff0700720c */ /* 0x000fd60003f25310 */
[----:B------:R-:W-:Y:S05]  /*0ba0*/  @!P0 BRA `(.L_x_500) ;  /* 0x0000002000008947 */ /* 0x000fea0003800000 */
[----:B------:R-:W2:Y:S02]  /*0bb0*/  LD.E R8, [R8.64] ;  /* 0x0000000c08087980 */ /* 0x000ea4000c101900 */
[----:B--2---:R-:W-:-:S02]  /*0bc0*/  FMUL.FTZ R15, R8, R8 ;  /* 0x00000008080f7220 */ /* 0x004fc40000410000 */
.L_x_500:
[----:B------:R-:W-:Y:S05]  /*0bd0*/  BSYNC B0 ;  /* 0x0000000000007941 */ /* 0x000fea0003800000 */
.L_x_499:
[----:B------:R0:W-:Y:S01]  /*0be0*/  ST.E [R4.64], R15 ;  /* 0x0000000f04007985 */ /* 0x0001e2000c10190c */
        /* <DEDUP_REMOVED lines=13> */
.L_x_503:
[----:B0-----:R-:W-:-:S04]  /*0cc0*/  IADD3 R4, P0, -R10, UR16, RZ ;  /* 0x000000100a047c10 */ /* 0x001fc8000ff1e1ff */
[C---:B------:R-:W-:Y:S02]  /*0cd0*/  IADD3.X R5, ~R11.reuse, UR17, RZ, P0, !PT ;  /* 0x000000110b057c10 */ /* 0x040fe400087fe5ff */
[----:B------:R-:W-:Y:S02]  /*0ce0*/  IADD3 R10, P0, R10, UR6, RZ ;  /* 0x000000060a0a7c10 */ /* 0x000fe4000ff1e0ff */
[--C-:B------:R-:W-:Y:S02]  /*0cf0*/  SHF.R.U64 R4, R4, 0x2, R5.reuse ;  /* 0x0000000204047819 */ /* 0x100fe40000001205 */
[----:B------:R-:W-:Y:S02]  /*0d00*/  SHF.R.U32.HI R5, RZ, 0x2, R5 ;  /* 0x00000002ff057819 */ /* 0x000fe40000011605 */
[----:B------:R-:W-:Y:S02]  /*0d10*/  ISETP.GT.U32.AND P1, PT, R4, UR8, PT ;  /* 0x0000000804007c0c */ /* 0x000fe4000bf24070 */
[----:B------:R-:W-:-:S02]  /*0d20*/  IADD3.X R11, R11, UR7, RZ, P0, !PT ;  /* 0x000000070b0b7c10 */ /* 0x000fc400087fe4ff */
[----:B------:R-:W-:-:S13]  /*0d30*/  ISETP.GT.U32.AND.EX P1, PT, R5, UR4, PT, P1 ;  /* 0x0000000405007c0c */ /* 0x000fda000bf24110 */
[----:B------:R0:W2:Y:S01]  /*0d40*/  @P1 LD.E R17, [R10.64+-0x4] ;  /* 0xfffffc0c0a111980 */ /* 0x0000a2000c101900 */
[----:B------:R-:W-:Y:S02]  /*0d50*/  ISETP.GT.U32.AND P0, PT, R4, UR8, PT ;  /* 0x0000000804007c0c */ /* 0x000fe4000bf04070 */
[----:B------:R-:W-:Y:S02]  /*0d60*/  IADD3 R14, P2, -R3, R0, RZ ;  /* 0x00000000030e7210 */ /* 0x000fe40007f5e1ff */
[----:B------:R-:W-:-:S03]  /*0d70*/  ISETP.GT.U32.AND.EX P0, PT, R5, UR4, PT, P0 ;  /* 0x0000000405007c0c */ /* 0x000fc6000bf04100 */
[----:B------:R-:W-:Y:S01]  /*0d80*/  IMAD.X R15, R2, 0x1, ~R13, P2 ;  /* 0x00000001020f7824 */ /* 0x000fe200010e0e0d */
[----:B------:R-:W-:Y:S02]  /*0d90*/  SEL R12, R10, UR16, P0 ;  /* 0x000000100a0c7c07 */ /* 0x000fe40008000000 */
[----:B------:R-:W-:Y:S02]  /*0da0*/  SEL R16, R11, UR17, P0 ;  /* 0x000000110b107c07 */ /* 0x000fe40008000000 */
[----:B------:R-:W-:Y:S02]  /*0db0*/  IADD3 R4, P0, -R12, UR16, RZ ;  /* 0x000000100c047c10 */ /* 0x000fe4000ff1e1ff */
[----:B------:R-:W-:Y:S02]  /*0dc0*/  SHF.R.U64 R14, R14, 0x2, R15 ;  /* 0x000000020e0e7819 */ /* 0x000fe4000000120f */
[----:B------:R-:W-:Y:S02]  /*0dd0*/  IADD3.X R5, ~R16, UR17, RZ, P0, !PT ;  /* 0x0000001110057c10 */ /* 0x000fe400087fe5ff */
[----:B------:R-:W-:-:S02]  /*0de0*/  IADD3 R3, P0, R3, UR6, RZ ;  /* 0x0000000603037c10 */ /* 0x000fc4000ff1e0ff */
[--C-:B0-----:R-:W-:Y:S02]  /*0df0*/  SHF.R.U64 R10, R4, 0x2, R5.reuse ;  /* 0x00000002040a7819 */ /* 0x101fe40000001205 */
[----:B------:R-:W-:Y:S02]  /*0e00*/  IADD3.X R13, R13, UR7, RZ, P0, !PT ;  /* 0x000000070d0d7c10 */ /* 0x000fe400087fe4ff */
[----:B------:R-:W-:Y:S02]  /*0e10*/  SHF.R.U32.HI R18, RZ, 0x2, R5 ;  /* 0x00000002ff127819 */ /* 0x000fe40000011605 */
[----:B------:R-:W-:Y:S02]  /*0e20*/  ISETP.GT.U32.AND P0, PT, R10, UR8, PT ;  /* 0x000000080a007c0c */ /* 0x000fe4000bf04070 */
[----:B------:R-:W-:Y:S02]  /*0e30*/  ISETP.GT.U32.AND P2, PT, R14, UR8, PT ;  /* 0x000000080e007c0c */ /* 0x000fe4000bf44070 */
[----:B------:R-:W-:-:S02]  /*0e40*/  SHF.R.U32.HI R4, RZ, 0x2, R15 ;  /* 0x00000002ff047819 */ /* 0x000fc4000001160f */
[----:B------:R-:W-:Y:S02]  /*0e50*/  IADD3 R14, P4, R3, -0x4, RZ ;  /* 0xfffffffc030e7810 */ /* 0x000fe40007f9e0ff */
[----:B------:R-:W-:Y:S02]  /*0e60*/  ISETP.GT.U32.AND.EX P0, PT, R18, UR4, PT, P0 ;  /* 0x0000000412007c0c */ /* 0x000fe4000bf04100 */
[----:B------:R-:W-:Y:S02]  /*0e70*/  ISETP.GT.U32.AND.EX P2, PT, R4, UR4, PT, P2 ;  /* 0x0000000404007c0c */ /* 0x000fe4000bf44120 */
[----:B------:R-:W-:Y:S02]  /*0e80*/  IADD3.X R5, R13, -0x1, RZ, P4, !PT ;  /* 0xffffffff0d057810 */ /* 0x000fe400027fe4ff */
[----:B------:R-:W-:Y:S02]  /*0e90*/  IADD3 R4, P4, R12, UR6, RZ ;  /* 0x000000060c047c10 */ /* 0x000fe4000ff9e0ff */
[----:B------:R-:W-:-:S02]  /*0ea0*/  SEL R14, R14, RZ, P2 ;  /* 0x000000ff0e0e7207 */ /* 0x000fc40001000000 */
[----:B------:R-:W-:Y:S02]  /*0eb0*/  SEL R15, R5, RZ, P2 ;  /* 0x000000ff050f7207 */ /* 0x000fe40001000000 */
[----:B------:R-:W-:Y:S01]  /*0ec0*/  IADD3.X R5, R16, UR7, RZ, P4, !PT ;  /* 0x0000000710057c10 */ /* 0x000fe2000a7fe4ff */
[----:B--2---:R-:W-:-:S05]  /*0ed0*/  @P1 FMUL.FTZ R8, R17, R17 ;  /* 0x0000001111081220 */ /* 0x004fca0000410000 */
[----:B------:R0:W-:Y:S04]  /*0ee0*/  ST.E [R14.64], R8 ;  /* 0x000000080e007985 */ /* 0x0001e8000c10190c */
[----:B------:R-:W2:Y:S01]  /*0ef0*/  @P0 LD.E R11, [R4.64+-0x4] ;  /* 0xfffffc0c040b0980 */ /* 0x000ea2000c101900 */
[----:B------:R-:W-:Y:S02]  /*0f00*/  SEL R3, R3, R0, P2 ;  /* 0x0000000003037207 */ /* 0x000fe40001000000 */
[----:B------:R-:W-:Y:S02]  /*0f10*/  SEL R13, R13, R2, P2 ;  /* 0x000000020d0d7207 */ /* 0x000fe40001000000 */
[----:B------:R-:W-:-:S04]  /*0f20*/  IADD3 R3, P1, R3, UR6, RZ ;  /* 0x0000000603037c10 */ /* 0x000fc8000ff3e0ff */
[----:B------:R-:W-:Y:S01]  /*0f30*/  IADD3.X R13, R13, UR7, RZ, P1, !PT ;  /* 0x000000070d0d7c10 */ /* 0x000fe20008ffe4ff */
[----:B------:R-:W-:Y:S01]  /*0f40*/  IMAD.MOV.U32 R12, RZ, RZ, R3 ;  /* 0x000000ffff0c7224 */ /* 0x000fe200078e0003 */
[----:B------:R-:W-:Y:S01]  /*0f50*/  ISETP.GT.U32.AND P1, PT, R10, UR8, PT ;  /* 0x000000080a007c0c */ /* 0x000fe2000bf24070 */
[----:B--2---:R-:W-:Y:S01]  /*0f60*/  @P0 FMUL.FTZ R6, R11, R11 ;  /* 0x0000000b0b060220 */ /* 0x004fe20000410000 */
[----:B------:R-:W-:-:S04]  /*0f70*/  IADD3 R9, P0, R9, -0x2, RZ ;  /* 0xfffffffe09097810 */ /* 0x000fc80007f1e0ff */
[----:B------:R0:W-:Y:S01]  /*0f80*/  ST.E [R12.64+-0x4], R6 ;  /* 0xfffffc060c007985 */ /* 0x0001e2000c10190c */
[----:B------:R-:W-:Y:S02]  /*0f90*/  IADD3.X R7, R7, -0x1, RZ, P0, !PT ;  /* 0xffffffff07077810 */ /* 0x000fe400007fe4ff */
[----:B------:R-:W-:-:S04]  /*0fa0*/  ISETP.NE.U32.AND P0, PT, R9, RZ, PT ;  /* 0x000000ff0900720c */ /* 0x000fc80003f05070 */
[----:B------:R-:W-:Y:S02]  /*0fb0*/  ISETP.NE.AND.EX P2, PT, R7, RZ, PT, P0 ;  /* 0x000000ff0700720c */ /* 0x000fe40003f45300 */
[----:B------:R-:W-:-:S04]  /*0fc0*/  ISETP.GT.U32.AND.EX P0, PT, R18, UR4, PT, P1 ;  /* 0x0000000412007c0c */ /* 0x000fc8000bf04110 */
[----:B------:R-:W-:Y:S02]  /*0fd0*/  SEL R10, R4, UR16, P0 ;  /* 0x00000010040a7c07 */ /* 0x000fe40008000000 */
[----:B------:R-:W-:-:S05]  /*0fe0*/  SEL R11, R5, UR17, P0 ;  /* 0x00000011050b7c07 */ /* 0x000fca0008000000 */
[----:B0-----:R-:W-:Y:S05]  /*0ff0*/  @P2 BRA `(.L_x_503) ;  /* 0xfffffcc000002947 */ /* 0x001fea000383ffff */
.L_x_502:
[----:B------:R-:W-:Y:S05]  /*1000*/  BSYNC B0 ;  /* 0x0000000000007941 */ /* 0x000fea0003800000 */
.L_x_501:
[----:B------:R-:W-:Y:S05]  /*1010*/  @!P3 EXIT ;  /* 0x000000000000b94d */ /* 0x000fea0003800000 */
[----:B0-----:R-:W-:-:S04]  /*1020*/  IADD3 R4, P0, -R10, UR16, RZ ;  /* 0x000000100a047c10 */ /* 0x001fc8000ff1e1ff */
[----:B------:R-:W-:-:S04]  /*1030*/  IADD3.X R7, ~R11, UR17, RZ, P0, !PT ;  /* 0x000000110b077c10 */ /* 0x000fc800087fe5ff */
[--C-:B------:R-:W-:Y:S02]  /*1040*/  SHF.R.U64 R4, R4, 0x2, R7.reuse ;  /* 0x0000000204047819 */ /* 0x100fe40000001207 */
[----:B------:R-:W-:Y:S02]  /*1050*/  SHF.R.U32.HI R6, RZ, 0x2, R7 ;  /* 0x00000002ff067819 */ /* 0x000fe40000011607 */
[----:B------:R-:W-:-:S04]  /*1060*/  ISETP.GT.U32.AND P0, PT, R4, UR8, PT ;  /* 0x0000000804007c0c */ /* 0x000fc8000bf04070 */
[----:B------:R-:W-:-:S13]  /*1070*/  ISETP.GT.U32.AND.EX P0, PT, R6, UR4, PT, P0 ;  /* 0x0000000406007c0c */ /* 0x000fda000bf04100 */
[----:B------:R-:W-:-:S04]  /*1080*/  @P0 IADD3 R10, P1, R10, UR6, RZ ;  /* 0x000000060a0a0c10 */ /* 0x000fc8000ff3e0ff */
[----:B------:R-:W-:-:S05]  /*1090*/  @P0 IADD3.X R11, R11, UR7, RZ, P1, !PT ;  /* 0x000000070b0b0c10 */ /* 0x000fca0008ffe4ff */
[----:B------:R-:W2:Y:S01]  /*10a0*/  @P0 LD.E R10, [R10.64+-0x4] ;  /* 0xfffffc0c0a0a0980 */ /* 0x000ea2000c101900 */
[----:B------:R-:W-:-:S05]  /*10b0*/  IADD3 R0, P1, -R3, R0, RZ ;  /* 0x0000000003007210 */ /* 0x000fca0007f3e1ff */
[----:B------:R-:W-:Y:S02]  /*10c0*/  IMAD.X R7, R2, 0x1, ~R13, P1 ;  /* 0x0000000102077824 */ /* 0x000fe400008e0e0d */
[----:B------:R-:W-:-:S03]  /*10d0*/  IMAD.U32 R2, RZ, RZ, UR6 ;  /* 0x00000006ff027e24 */ /* 0x000fc6000f8e00ff */
[--C-:B------:R-:W-:Y:S02]  /*10e0*/  SHF.R.U64 R0, R0, 0x2, R7.reuse ;  /* 0x0000000200007819 */ /* 0x100fe40000001207 */
[----:B------:R-:W-:Y:S01]  /*10f0*/  IADD3 R3, P2, P3, R3, -0x4, R2 ;  /* 0xfffffffc03037810 */ /* 0x000fe20007b5e002 */
[----:B------:R-:W-:Y:S01]  /*1100*/  IMAD.U32 R2, RZ, RZ, UR7 ;  /* 0x00000007ff027e24 */ /* 0x000fe2000f8e00ff */
[----:B------:R-:W-:Y:S02]  /*1110*/  ISETP.GT.U32.AND P1, PT, R0, UR8, PT ;  /* 0x0000000800007c0c */ /* 0x000fe4000bf24070 */
[----:B------:R-:W-:Y:S02]  /*1120*/  SHF.R.U32.HI R0, RZ, 0x2, R7 ;  /* 0x00000002ff007819 */ /* 0x000fe40000011607 */
[----:B------:R-:W-:Y:S02]  /*1130*/  IADD3.X R13, R13, -0x1, R2, P2, P3 ;  /* 0xffffffff0d0d7810 */ /* 0x000fe400017e6402 */
[----:B------:R-:W-:-:S04]  /*1140*/  ISETP.GT.U32.AND.EX P1, PT, R0, UR4, PT, P1 ;  /* 0x0000000400007c0c */ /* 0x000fc8000bf24110 */
[----:B------:R-:W-:Y:S02]  /*1150*/  SEL R2, R3, RZ, P1 ;  /* 0x000000ff03027207 */ /* 0x000fe40000800000 */
[----:B------:R-:W-:Y:S01]  /*1160*/  SEL R3, R13, RZ, P1 ;  /* 0x000000ff0d037207 */ /* 0x000fe20000800000 */
[----:B--2---:R-:W-:-:S05]  /*1170*/  @P0 FMUL.FTZ R5, R10, R10 ;  /* 0x0000000a0a050220 */ /* 0x004fca0000410000 */
[----:B------:R-:W-:Y:S01]  /*1180*/  ST.E [R2.64], R5 ;  /* 0x0000000502007985 */ /* 0x000fe2000c10190c */
[----:B------:R-:W-:Y:S05]  /*1190*/  EXIT ;  /* 0x000000000000794d */ /* 0x000fea0003800000 */
        .weak           $__internal_16_$__cuda_sm20_div_u64
        .type           $__internal_16_$__cuda_sm20_div_u64,@function
        .size           $__internal_16_$__cuda_sm20_div_u64,(.L_x_1039 - $__internal_16_$__cuda_sm20_div_u64)
$__internal_16_$__cuda_sm20_div_u64:
        /* <DEDUP_REMOVED lines=68> */
[----:B------:R-:W-:Y:S06]  /*15e0*/  RET.REL.NODEC R8 `(vector_l2_norm_f32) ;  /* 0xffffea1008007950 */ /* 0x000fec0003c3ffff */
.L_x_504:
        /* <DEDUP_REMOVED lines=9> */
.L_x_1039:


//--------------------- .text.vector_l1_norm_f32  --------------------------
	.section	.text.vector_l1_norm_f32,"ax",@progbits
	.sectioninfo	@"SHI_REGISTERS=32"
	.align	128
        .global         vector_l1_norm_f32
        .type           vector_l1_norm_f32,@function
        .size           vector_l1_norm_f32,(.L_x_1040 - vector_l1_norm_f32)
        .other          vector_l1_norm_f32,@"STO_CUDA_ENTRY STV_DEFAULT"
vector_l1_norm_f32:
.text.vector_l1_norm_f32:
        /* <DEDUP_REMOVED lines=58> */
.L_x_508:
[----:B------:R-:W-:Y:S02]  /*03a0*/  IMAD.U32 R21, RZ, RZ, UR5 ;  /* 0x00000005ff157e24 */ /* 0x000fe4000f8e00ff */
[----:B------:R-:W-:Y:S01]  /*03b0*/  IMAD.U32 R8, RZ, RZ, UR4 ;  /* 0x00000004ff087e24 */ /* 0x000fe2000f8e00ff */
[----:B------:R-:W-:Y:S01]  /*03c0*/  MOV R8, 0x410 ;  /* 0x0000041000087802 */ /* 0x000fe20000000f00 */
[----:B------:R-:W-:Y:S02]  /*03d0*/  IMAD.U32 R20, RZ, RZ, UR4 ;  /* 0x00000004ff147e24 */ /* 0x000fe4000f8e00ff */
[----:B------:R-:W-:Y:S02]  /*03e0*/  IMAD.U32 R9, RZ, RZ, UR5 ;  /* 0x00000005ff097e24 */ /* 0x000fe4000f8e00ff */
[----:B------:R-:W-:-:S02]  /*03f0*/  IMAD.MOV.U32 R21, RZ, RZ, R16 ;  /* 0x000000ffff157224 */ /* 0x000fc400078e0010 */
[----:B-----5:R-:W-:Y:S05]  /*0400*/  CALL.REL.NOINC `($__internal_17_$__cuda_sm20_div_u64) ;  /* 0x00000d9000007944 */ /* 0x020fea0003c00000 */
[----:B------:R-:W-:Y:S02]  /*0410*/  IMAD.MOV.U32 R8, RZ, RZ, R16 ;  /* 0x000000ffff087224 */ /* 0x000fe400078e0010 */
[----:B------:R-:W-:-:S02]  /*0420*/  IMAD.MOV.U32 R9, RZ, RZ, R7 ;  /* 0x000000ffff097224 */ /* 0x000fc400078e0007 */
.L_x_509:
[----:B------:R-:W-:Y:S05]  /*0430*/  BSYNC B1 ;  /* 0x0000000000017941 */ /* 0x000fea0003800000 */
.L_x_507:
[----:B------:R-:W-:-:S05]  /*0440*/  IADD3 R3, P0, R8, 0x1, RZ ;  /* 0x0000000108037810 */ /* 0x000fca0007f1e0ff */
[----:B------:R-:W-:-:S03]  /*0450*/  IMAD.X R5, RZ, RZ, R9, P0 ;  /* 0x000000ffff057224 */ /* 0x000fc600000e0609 */
.L_x_506:
[----:B------:R-:W-:Y:S05]  /*0460*/  BSYNC B0 ;  /* 0x0000000000007941 */ /* 0x000fea0003800000 */
.L_x_505:
        /* <DEDUP_REMOVED lines=36> */
.L_x_513:
[----:B------:R-:W-:Y:S02]  /*06b0*/  IMAD.U32 R21, RZ, RZ, UR5 ;  /* 0x00000005ff157e24 */ /* 0x000fe4000f8e00ff */
[----:B------:R-:W-:Y:S01]  /*06c0*/  IMAD.U32 R8, RZ, RZ, UR4 ;  /* 0x00000004ff087e24 */ /* 0x000fe2000f8e00ff */
[----:B------:R-:W-:Y:S01]  /*06d0*/  MOV R8, 0x720 ;  /* 0x0000072000087802 */ /* 0x000fe20000000f00 */
[----:B------:R-:W-:Y:S02]  /*06e0*/  IMAD.U32 R20, RZ, RZ, UR4 ;  /* 0x00000004ff147e24 */ /* 0x000fe4000f8e00ff */
[----:B------:R-:W-:Y:S02]  /*06f0*/  IMAD.U32 R9, RZ, RZ, UR5 ;  /* 0x00000005ff097e24 */ /* 0x000fe4000f8e00ff */
[----:B------:R-:W-:-:S02]  /*0700*/  IMAD.MOV.U32 R21, RZ, RZ, R0 ;  /* 0x000000ffff157224 */ /* 0x000fc400078e0000 */
[----:B-----5:R-:W-:Y:S05]  /*0710*/  CALL.REL.NOINC `($__internal_17_$__cuda_sm20_div_u64) ;  /* 0x00000a8000007944 */ /* 0x020fea0003c00000 */
[----:B------:R-:W-:-:S02]  /*0720*/  IMAD.MOV.U32 R6, RZ, RZ, R16 ;  /* 0x000000ffff067224 */ /* 0x000fc400078e0010 */
.L_x_514:
[----:B------:R-:W-:Y:S05]  /*0730*/  BSYNC B1 ;  /* 0x0000000000017941 */ /* 0x000fea0003800000 */
.L_x_512:
[----:B------:R-:W-:-:S05]  /*0740*/  IADD3 R0, P0, R6, 0x1, RZ ;  /* 0x0000000106007810 */ /* 0x000fca0007f1e0ff */
[----:B------:R-:W-:-:S03]  /*0750*/  IMAD.X R2, RZ, RZ, R7, P0 ;  /* 0x000000ffff027224 */ /* 0x000fc600000e0607 */
.L_x_511:
[----:B------:R-:W-:Y:S05]  /*0760*/  BSYNC B0 ;  /* 0x0000000000007941 */ /* 0x000fea0003800000 */
.L_x_510:
        /* <DEDUP_REMOVED lines=26> */
.L_x_516:
[----:B------:R-:W-:-:S04]  /*0910*/  ISETP.NE.U32.AND P1, PT, R10, RZ, PT ;  /* 0x000000ff0a00720c */ /* 0x000fc80003f25070 */
[----:B------:R-:W-:-:S04]  /*0920*/  ISETP.NE.AND.EX P1, PT, R11, RZ, PT, P1 ;  /* 0x000000ff0b00720c */ /* 0x000fc80003f25310 */
[----:B------:R-:W-:Y:S02]  /*0930*/  SEL R3, RZ, 0x4, !P1 ;  /* 0x00000004ff037807 */ /* 0x000fe40004800000 */
[----:B------:R-:W-:Y:S02]  /*0940*/  SEL R5, R13, RZ, P1 ;  /* 0x000000ff0d057207 */ /* 0x000fe40000800000 */
[C---:B------:R-:W-:Y:S02]  /*0950*/  IADD3 R3, P2, R12.reuse, R3, RZ ;  /* 0x000000030c037210 */ /* 0x040fe40007f5e0ff */
[----:B------:R-:W-:-:S03]  /*0960*/  SEL R4, R12, RZ, P1 ;  /* 0x000000ff0c047207 */ /* 0x000fc60000800000 */
[----:B------:R-:W-:-:S03]  /*0970*/  IMAD.X R13, RZ, RZ, R13, P2 ;  /* 0x000000ffff0d7224 */ /* 0x000fc600010e060d */
.L_x_517:
[----:B------:R-:W-:Y:S05]  /*0980*/  BSYNC B0 ;  /* 0x0000000000007941 */ /* 0x000fea0003800000 */
.L_x_515:
        /* <DEDUP_REMOVED lines=16> */
.L_x_519:
        /* <DEDUP_REMOVED lines=11> */
.L_x_520:
[----:B------:R-:W-:Y:S05]  /*0b40*/  BSYNC B0 ;  /* 0x0000000000007941 */ /* 0x000fea0003800000 */
.L_x_518:
[----:B------:R-:W-:Y:S01]  /*0b50*/  ISETP.NE.U32.AND P0, PT, R8, RZ, PT ;  /* 0x000000ff0800720c */ /* 0x000fe20003f05070 */
[----:B------:R-:W-:Y:S01]  /*0b60*/  BSSY B0, `(.L_x_521) ;  /* 0x0000007000007945 */ /* 0x000fe20003800000 */
[----:B------:R-:W-:Y:S02]  /*0b70*/  ISETP.NE.U32.AND P1, PT, R6, 0x1, PT ;  /* 0x000000010600780c */ /* 0x000fe40003f25070 */
[----:B------:R-:W-:Y:S02]  /*0b80*/  ISETP.NE.AND.EX P0, PT, R9, RZ, PT, P0 ;  /* 0x000000ff0900720c */ /* 0x000fe40003f05300 */
[----:B------:R-:W-:-:S11]  /*0b90*/  ISETP.NE.AND.EX P1, PT, R7, RZ, PT, P1 ;  /* 0x000000ff0700720c */ /* 0x000fd60003f25310 */
[----:B------:R-:W-:Y:S05]  /*0ba0*/  @!P0 BRA `(.L_x_522) ;  /* 0x0000002000008947 */ /* 0x000fea0003800000 */
[----:B------:R-:W2:Y:S02]  /*0bb0*/  LD.E R8, [R8.64] ;  /* 0x0000000c08087980 */ /* 0x000ea4000c101900 */
[----:B--2---:R-:W-:-:S02]  /*0bc0*/  FADD.FTZ R15, |R8|, -RZ ;  /* 0x800000ff080f7221 */ /* 0x004fc40000010200 */
.L_x_522:
[----:B------:R-:W-:Y:S05]  /*0bd0*/  BSYNC B0 ;  /* 0x0000000000007941 */ /* 0x000fea0003800000 */
.L_x_521:
        /* <DEDUP_REMOVED lines=14> */
.L_x_525:
        /* <DEDUP_REMOVED lines=33> */
[----:B--2---:R-:W-:-:S05]  /*0ed0*/  @P1 FADD.FTZ R8, |R17|, -RZ ;  /* 0x800000ff11081221 */ /* 0x004fca0000010200 */
        /* <DEDUP_REMOVED lines=8> */
[----:B--2---:R-:W-:Y:S01]  /*0f60*/  @P0 FADD.FTZ R6, |R11|, -RZ ;  /* 0x800000ff0b060221 */ /* 0x004fe20000010200 */
        /* <DEDUP_REMOVED lines=9> */
.L_x_524:
[----:B------:R-:W-:Y:S05]  /*1000*/  BSYNC B0 ;  /* 0x0000000000007941 */ /* 0x000fea0003800000 */
.L_x_523:
        /* <DEDUP_REMOVED lines=22> */
[----:B--2---:R-:W-:-:S05]  /*1170*/  @P0 FADD.FTZ R5, |R10|, -RZ ;  /* 0x800000ff0a050221 */ /* 0x004fca0000010200 */
[----:B------:R-:W-:Y:S01]  /*1180*/  ST.E [R2.64], R5 ;  /* 0x0000000502007985 */ /* 0x000fe2000c10190c */
[----:B------:R-:W-:Y:S05]  /*1190*/  EXIT ;  /* 0x000000000000794d */ /* 0x000fea0003800000 */
        .weak           $__internal_17_$__cuda_sm20_div_u64
        .type           $__internal_17_$__cuda_sm20_div_u64,@function
        .size           $__internal_17_$__cuda_sm20_div_u64,(.L_x_1040 - $__internal_17_$__cuda_sm20_div_u64)
$__internal_17_$__cuda_sm20_div_u64:
        /* <DEDUP_REMOVED lines=68> */
[----:B------:R-:W-:Y:S06]  /*15e0*/  RET.REL.NODEC R8 `(vector_l1_norm_f32) ;  /* 0xffffea1008007950 */ /* 0x000fec0003c3ffff */
.L_x_526:
        /* <DEDUP_REMOVED lines=9> */
.L_x_1040:


//--------------------- .text.vector_atanh_f32    --------------------------
	.section	.text.vector_atanh_f32,"ax",@progbits
	.sectioninfo	@"SHI_REGISTERS=32"
	.align	128
        .global         vector_atanh_f32
        .type           vector_atanh_f32,@function
        .size           vector_atanh_f32,(.L_x_1041 - vector_atanh_f32)
        .other          vector_atanh_f32,@"STO_CUDA_ENTRY STV_DEFAULT"
vector_atanh_f32:
.text.vector_atanh_f32:
[----:B------:R-:W-:-:S02]  /*0000*/  IMAD.MOV.U32 R1, RZ, RZ, c[0x0][0x28] ;  /* 0x00000a00ff017624 */ /* 0x000fc400078e00ff */
[----:B------:R-:W-:Y:S01]  /*0010*/  IMAD.MOV.U32 R2, RZ, RZ, c[0x0][0x160] ;  /* 0x00005800ff027624 */ /* 0x000fe200078e00ff */
[----:B------:R-:W-:Y:S01]  /*0020*/  ULDC.64 UR4, c[0x0][0x118] ;  /* 0x0000460000047ab9 */ /* 0x000fe20000000a00 */
[----:B------:R-:W-:-:S05]  /*0030*/  IMAD.MOV.U32 R3, RZ, RZ, c[0x0][0x164] ;  /* 0x00005900ff037624 */ /* 0x000fca00078e00ff */
[----:B------:R0:W2:Y:S04]  /*0040*/  LDG.E.64.CONSTANT R8, [R2.64+0x18] ;  /* 0x0000180402087981 */ /* 0x0000a8000c1e9b00 */
[----:B------:R-:W1:Y:S04]  /*0050*/  S2R R14, SR_TID.X ;  /* 0x00000000000e7919 */ /* 0x000e680000002100 */
[----:B------:R-:W1:Y:S01]  /*0060*/  S2R R5, SR_CTAID.X ;  /* 0x0000000000057919 */ /* 0x000e620000002500 */
[----:B------:R-:W-:-:S03]  /*0070*/  IMAD.MOV.U32 R15, RZ, RZ, RZ ;  /* 0x000000ffff0f7224 */ /* 0x000fc600078e00ff */
[----:B------:R0:W5:Y:S01]  /*0080*/  LDG.E.64.CONSTANT R10, [R2.64] ;  /* 0x00000004020a7981 */ /* 0x000162000c1e9b00 */
[----:B------:R-:W-:Y:S03]  /*0090*/  BSSY B0, `(.L_x_527) ;  /* 0x0000038000007945 */ /* 0x000fe60003800000 */
[----:B------:R0:W5:Y:S01]  /*00a0*/  LDG.E.64.CONSTANT R12, [R2.64+0x8] ;  /* 0x00000804020c7981 */ /* 0x000162000c1e9b00 */
[----:B------:R-:W-:Y:S01]  /*00b0*/  ULDC UR4, c[0x0][0x0] ;  /* 0x0000000000047ab9 */ /* 0x000fe20000000800 */
[----:B------:R-:W-:Y:S01]  /*00c0*/  IMAD.MOV.U32 R0, RZ, RZ, RZ ;  /* 0x000000ffff007224 */ /* 0x000fe200078e00ff */
[----:B------:R-:W-:Y:S02]  /*00d0*/  ULDC UR5, c[0x0][0xc] ;  /* 0x0000030000057ab9 */ /* 0x000fe40000000800 */
[----:B------:R-:W-:Y:S01]  /*00e0*/  UIMAD.WIDE.U32 UR4, UR4, UR5, URZ ;  /* 0x00000005040472a5 */ /* 0x000fe2000f8e003f */
[----:B0-----:R-:W-:Y:S01]  /*00f0*/  CS2R R2, SRZ ;  /* 0x0000000000027805 */ /* 0x001fe2000001ff00 */
[----:B-1----:R-:W-:-:S04]  /*0100*/  IMAD.WIDE.U32 R14, R5, c[0x0][0x0], R14 ;  /* 0x00000000050e7a25 */ /* 0x002fc800078e000e */
[----:B------:R-:W-:Y:S01]  /*0110*/  IMAD.MOV.U32 R5, RZ, RZ, RZ ;  /* 0x000000ffff057224 */ /* 0x000fe200078e00ff */
[-C--:B------:R-:W-:Y:S02]  /*0120*/  LOP3.LUT R4, RZ, R14.reuse, RZ, 0x33, !PT ;  /* 0x0000000eff047212 */ /* 0x080fe400078e33ff */
[----:B------:R-:W-:Y:S02]  /*0130*/  LOP3.LUT R6, RZ, R15, RZ, 0x33, !PT ;  /* 0x0000000fff067212 */ /* 0x000fe400078e33ff */
[----:B--2---:R-:W-:-:S04]  /*0140*/  ISETP.GT.U32.AND P0, PT, R8, R14, PT ;  /* 0x0000000e0800720c */ /* 0x004fc80003f04070 */
        /* <DEDUP_REMOVED lines=32> */
.L_x_530:
[----:B------:R-:W-:Y:S02]  /*0350*/  IMAD.U32 R21, RZ, RZ, UR5 ;  /* 0x00000005ff157e24 */ /* 0x000fe4000f8e00ff */
[----:B------:R-:W-:Y:S01]  /*0360*/  IMAD.U32 R8, RZ, RZ, UR4 ;  /* 0x00000004ff087e24 */ /* 0x000fe2000f8e00ff */
[----:B------:R-:W-:Y:S01]  /*0370*/  MOV R8, 0x3c0 ;  /* 0x000003c000087802 */ /* 0x000fe20000000f00 */
[----:B------:R-:W-:Y:S02]  /*0380*/  IMAD.U32 R20, RZ, RZ, UR4 ;  /* 0x00000004ff147e24 */ /* 0x000fe4000f8e00ff */
[----:B------:R-:W-:Y:S02]  /*0390*/  IMAD.U32 R9, RZ, RZ, UR5 ;  /* 0x00000005ff097e24 */ /* 0x000fe4000f8e00ff */
[----:B------:R-:W-:-:S02]  /*03a0*/  IMAD.MOV.U32 R21, RZ, RZ, R16 ;  /* 0x000000ffff157224 */ /* 0x000fc400078e0010 */
[----:B-----5:R-:W-:Y:S05]  /*03b0*/  CALL.REL.NOINC `($__internal_18_$__cuda_sm20_div_u64) ;  /* 0x0000064000007944 */ /* 0x020fea0003c00000 */
[----:B------:R-:W-:Y:S02]  /*03c0*/  IMAD.MOV.U32 R8, RZ, RZ, R16 ;  /* 0x000000ffff087224 */ /* 0x000fe400078e0010 */
[----:B------:R-:W-:-:S02]  /*03d0*/  IMAD.MOV.U32 R9, RZ, RZ, R7 ;  /* 0x000000ffff097224 */ /* 0x000fc400078e0007 */
.L_x_531:
[----:B------:R-:W-:Y:S05]  /*03e0*/  BSYNC B1 ;  /* 0x0000000000017941 */ /* 0x000fea0003800000 */
.L_x_529:
[----:B------:R-:W-:-:S05]  /*03f0*/  IADD3 R3, P0, R8, 0x1, RZ ;  /* 0x0000000108037810 */ /* 0x000fca0007f1e0ff */
[----:B------:R-:W-:-:S03]  /*0400*/  IMAD.X R5, RZ, RZ, R9, P0 ;  /* 0x000000ffff057224 */ /* 0x000fc600000e0609 */
.L_x_528:
[----:B------:R-:W-:Y:S05]  /*0410*/  BSYNC B0 ;  /* 0x0000000000007941 */ /* 0x000fea0003800000 */
.L_x_527:
        /* <DEDUP_REMOVED lines=34> */
.L_x_535:
[----:B------:R-:W-:Y:S02]  /*0640*/  IMAD.U32 R21, RZ, RZ, UR5 ;  /* 0x00000005ff157e24 */ /* 0x000fe4000f8e00ff */
[----:B------:R-:W-:Y:S01]  /*0650*/  IMAD.U32 R8, RZ, RZ, UR4 ;  /* 0x00000004ff087e24 */ /* 0x000fe2000f8e00ff */
[----:B------:R-:W-:Y:S01]  /*0660*/  MOV R8, 0x6b0 ;  /* 0x000006b000087802 */ /* 0x000fe20000000f00 */
[----:B------:R-:W-:Y:S02]  /*0670*/  IMAD.U32 R20, RZ, RZ, UR4 ;  /* 0x00000004ff147e24 */ /* 0x000fe4000f8e00ff */
[----:B------:R-:W-:Y:S02]  /*0680*/  IMAD.U32 R9, RZ, RZ, UR5 ;  /* 0x00000005ff097e24 */ /* 0x000fe4000f8e00ff */
[----:B------:R-:W-:-:S02]  /*0690*/  IMAD.MOV.U32 R21, RZ, RZ, R0 ;  /* 0x000000ffff157224 */ /* 0x000fc400078e0000 */
[----:B------:R-:W-:Y:S05]  /*06a0*/  CALL.REL.NOINC `($__internal_18_$__cuda_sm20_div_u64) ;  /* 0x0000035000007944 */ /* 0x000fea0003c00000 */
[----:B------:R-:W-:-:S02]  /*06b0*/  IMAD.MOV.U32 R6, RZ, RZ, R16 ;  /* 0x000000ffff067224 */ /* 0x000fc400078e0010 */
.L_x_536:
[----:B------:R-:W-:Y:S05]  /*06c0*/  BSYNC B1 ;  /* 0x0000000000017941 */ /* 0x000fea0003800000 */
.L_x_534:
[----:B------:R-:W-:-:S05]  /*06d0*/  IADD3 R0, P1, R6, 0x1, RZ ;  /* 0x0000000106007810 */ /* 0x000fca0007f3e0ff */
[----:B------:R-:W-:-:S03]  /*06e0*/  IMAD.X R2, RZ, RZ, R7, P1 ;  /* 0x000000ffff027224 */ /* 0x000fc600008e0607 */
.L_x_533:
[----:B------:R-:W-:Y:S05]  /*06f0*/  BSYNC B0 ;  /* 0x0000000000007941 */ /* 0x000fea0003800000 */
.L_x_532:
        /* <DEDUP_REMOVED lines=9> */
[C---:B------:R-:W-:Y:S01]  /*0790*/  LEA R5, P2, R12.reuse, R10, 0x2 ;  /* 0x0000000a0c057211 */ /* 0x040fe200078410ff */
[----:B------:R-:W-:Y:S01]  /*07a0*/  BSSY B1, `(.L_x_538) ;  /* 0x0000014000017945 */ /* 0x000fe20003800000 */
[----:B------:R-:W-:Y:S02]  /*07b0*/  ISETP.NE.AND.EX P1, PT, R15, RZ, PT, P1 ;  /* 0x000000ff0f00720c */ /* 0x000fe40003f25310 */
[----:B------:R-:W-:-:S11]  /*07c0*/  LEA.HI.X R7, R12, R11, R13, 0x2, P2 ;  /* 0x0000000b0c077211 */ /* 0x000fd600010f140d */
[----:B------:R-:W-:Y:S05]  /*07d0*/  @!P1 BRA `(.L_x_539) ;  /* 0x0000009000009947 */ /* 0x000fea0003800000 */
[----:B------:R-:W-:Y:S01]  /*07e0*/  @P0 BREAK B1 ;  /* 0x0000000000010942 */ /* 0x000fe20003800000 */
[----:B------:R-:W-:Y:S05]  /*07f0*/  @P0 BRA `(.L_x_540) ;  /* 0x000001b000000947 */ /* 0x000fea0003800000 */
[----:B------:R-:W-:-:S04]  /*0800*/  LEA R0, P1, R14, R10, 0x2 ;  /* 0x0000000a0e007211 */ /* 0x000fc800078210ff */
[----:B------:R-:W-:Y:S02]  /*0810*/  LEA.HI.X R10, R14, R11, R15, 0x2, P1 ;  /* 0x0000000b0e0a7211 */ /* 0x000fe400008f140f */
[----:B------:R-:W-:-:S04]  /*0820*/  IADD3 R0, P1, R0, 0x4, RZ ;  /* 0x0000000400007810 */ /* 0x000fc80007f3e0ff */
[----:B------:R-:W-:Y:S01]  /*0830*/  SEL R0, R5, R0, !P0 ;  /* 0x0000000005007207 */ /* 0x000fe20004000000 */
[----:B------:R-:W-:-:S05]  /*0840*/  IMAD.X R10, RZ, RZ, R10, P1 ;  /* 0x000000ffff0a7224 */ /* 0x000fca00008e060a */
[----:B------:R-:W-:Y:S01]  /*0850*/  SEL R10, R7, R10, !P0 ;  /* 0x0000000a070a7207 */ /* 0x000fe20004000000 */
[----:B------:R-:W-:Y:S05]  /*0860*/  BRA `(.L_x_541) ;  /* 0x0000007000007947 */ /* 0x000fea0003800000 */
.L_x_539:
[----:B------:R-:W-:-:S04]  /*0870*/  ISETP.NE.U32.AND P0, PT, R12, RZ, PT ;  /* 0x000000ff0c00720c */ /* 0x000fc80003f05070 */
[----:B------:R-:W-:-:S04]  /*0880*/  ISETP.NE.AND.EX P0, PT, R13, RZ, PT, P0 ;  /* 0x000000ff0d00720c */ /* 0x000fc80003f05300 */
[----:B------:R-:W-:-:S04]  /*0890*/  SEL R3, RZ, 0x4, !P0 ;  /* 0x00000004ff037807 */ /* 0x000fc80004000000 */
[----:B------:R-:W-:-:S05]  /*08a0*/  IADD3 R0, P1, R10, R3, RZ ;  /* 0x000000030a007210 */ /* 0x000fca0007f3e0ff */
[----:B------:R-:W-:Y:S01]  /*08b0*/  @P0 BREAK B1 ;  /* 0x0000000000010942 */ /* 0x000fe20003800000 */
[----:B------:R-:W-:Y:S01]  /*08c0*/  IMAD.X R10, RZ, RZ, R11, P1 ;  /* 0x000000ffff0a7224 */ /* 0x000fe200008e060b */
[----:B------:R-:W-:Y:S05]  /*08d0*/  @P0 BRA `(.L_x_540) ;  /* 0x000000d000000947 */ /* 0x000fea0003800000 */
.L_x_541:
[----:B------:R-:W-:Y:S05]  /*08e0*/  BSYNC B1 ;  /* 0x0000000000017941 */ /* 0x000fea0003800000 */
.L_x_538:
[----:B------:R-:W-:-:S04]  /*08f0*/  ISETP.NE.U32.AND P0, PT, R4, 0x1, PT ;  /* 0x000000010400780c */ /* 0x000fc80003f05070 */
[----:B------:R-:W-:-:S13]  /*0900*/  ISETP.NE.AND.EX P0, PT, R2, RZ, PT, P0 ;  /* 0x000000ff0200720c */ /* 0x000fda0003f05300 */
[----:B------:R-:W-:Y:S05]  /*0910*/  @!P0 EXIT ;  /* 0x000000000000894d */ /* 0x000fea0003800000 */
[----:B------:R-:W-:Y:S01]  /*0920*/  IADD3 R0, P0, -R0, R5, RZ ;  /* 0x0000000500007210 */ /* 0x000fe20007f1e1ff */
[----:B------:R-:W-:-:S04]  /*0930*/  UIADD3 UR6, UP0, UR4, -0x1, URZ ;  /* 0xffffffff04067890 */ /* 0x000fc8000ff1e03f */
[----:B------:R-:W-:Y:S01]  /*0940*/  IMAD.X R3, R7, 0x1, ~R10, P0 ;  /* 0x0000000107037824 */ /* 0x000fe200000e0e0a */
[----:B------:R-:W-:-:S04]  /*0950*/  UIADD3.X UR7, UR5, -0x1, URZ, UP0, !UPT ;  /* 0xffffffff05077890 */ /* 0x000fc800087fe43f */
[--C-:B------:R-:W-:Y:S02]  /*0960*/  SHF.R.U64 R0, R0, 0x2, R3.reuse ;  /* 0x0000000200007819 */ /* 0x100fe40000001203 */
[----:B------:R-:W-:Y:S02]  /*0970*/  SHF.R.U32.HI R2, RZ, 0x2, R3 ;  /* 0x00000002ff027819 */ /* 0x000fe40000011603 */
[----:B------:R-:W-:-:S04]  /*0980*/  ISETP.GT.U32.AND P0, PT, R0, UR6, PT ;  /* 0x0000000600007c0c */ /* 0x000fc8000bf04070 */
[----:B------:R-:W-:-:S13]  /*0990*/  ISETP.GT.U32.AND.EX P0, PT, R2, UR7, PT, P0 ;  /* 0x0000000702007c0c */ /* 0x000fda000bf04100 */
[----:B------:R-:W-:Y:S05]  /*09a0*/  @!P0 EXIT ;  /* 0x000000000000894d */ /* 0x000fea0003800000 */
.L_x_540:
[----:B------:R-:W-:Y:S05]  /*09b0*/  BSYNC B0 ;  /* 0x0000000000007941 */ /* 0x000fea0003800000 */
.L_x_537:
[----:B------:R-:W-:Y:S01]  /*09c0*/  WARPSYNC 0xffffffff ;  /* 0xffffffff00007948 */ /* 0x000fe20003800000 */
[----:B------:R-:W-:-:S02]  /*09d0*/  MOV R0, 0x9f0 ;  /* 0x000009f000007802 */ /* 0x000fc40000000f00 */
[----:B------:R-:W-:Y:S05]  /*09e0*/  CALL.REL.NOINC `($vector_atanh_f32$_ZN4core9panicking5panic17hc7c8a74e6511bb99E) ;  /* 0x0000000000007944 */ /* 0x000fea0003c00000 */
        .global         $vector_atanh_f32$_ZN4core9panicking5panic17hc7c8a74e6511bb99E
        .type           $vector_atanh_f32$_ZN4core9panicking5panic17hc7c8a74e6511bb99E,@function
        .size           $vector_atanh_f32$_ZN4core9panicking5panic17hc7c8a74e6511bb99E,($__internal_18_$__cuda_sm20_div_u64 - $vector_atanh_f32$_ZN4core9panicking5panic17hc7c8a74e6511bb99E)
$vector_atanh_f32$_ZN4core9panicking5panic17hc7c8a74e6511bb99E:
[----:B------:R-:W-:Y:S05]  /*09f0*/  BPT.TRAP 0x1 ;  /* 0x000000040000795c */ /* 0x000fea0000300000 */
        .weak           $__internal_18_$__cuda_sm20_div_u64
        .type           $__internal_18_$__cuda_sm20_div_u64,@function
        .size           $__internal_18_$__cuda_sm20_div_u64,(.L_x_1041 - $__internal_18_$__cuda_sm20_div_u64)
$__internal_18_$__cuda_sm20_div_u64:
        /* <DEDUP_REMOVED lines=50> */
[----:B------:R-:W-:Y:S01]  /*0d20*/  ISETP.GE.U32.AND.EX P1, PT, R24, R9, PT, P1 ;  /* 0x000000091800720c */ /* 0x000fe20003f26110 */
[----:B------:R-:W-:Y:S01]  /*0d30*/  IMAD.X R18, RZ, RZ, R19, P2 ;  /* 0x000000ffff127224 */ /* 0x000fe200010e0613 */
[----:B------:R-:W-:Y:S01]  /*0d40*/  ISETP.NE.U32.AND P2, PT, R20, RZ, PT ;  /* 0x000000ff1400720c */ /* 0x000fe20003f45070 */
        /* <DEDUP_REMOVED lines=8> */
[----:B------:R-:W-:Y:S02]  /*0dd0*/  ISETP.NE.AND.EX P2, PT, R9, RZ, PT, P2 ;  /* 0x000000ff0900720c */ /* 0x000fe40003f45320 */
[----:B------:R-:W-:Y:S01]  /*0de0*/  ISETP.GE.U32.AND.EX P1, PT, R22, R9, PT, P1 ;  /* 0x000000091600720c */ /* 0x000fe20003f26110 */
[----:B------:R-:W-:-:S03]  /*0df0*/  IMAD.MOV.U32 R9, RZ, RZ, 0x0 ;  /* 0x00000000ff097424 */ /* 0x000fc600078e00ff */
[----:B------:R-:W-:Y:S02]  /*0e00*/  SEL R16, R16, R23, P1 ;  /* 0x0000001710107207 */ /* 0x000fe40000800000 */
[----:B------:R-:W-:Y:S02]  /*0e10*/  SEL R7, R7, R18, P1 ;  /* 0x0000001207077207 */ /* 0x000fe40000800000 */
[----:B------:R-:W-:Y:S02]  /*0e20*/  SEL R16, R16, 0xffffffff, P2 ;  /* 0xffffffff10107807 */ /* 0x000fe40001000000 */
[----:B------:R-:W-:Y:S01]  /*0e30*/  SEL R7, R7, 0xffffffff, P2 ;  /* 0xffffffff07077807 */ /* 0x000fe20001000000 */
[----:B------:R-:W-:Y:S06]  /*0e40*/  RET.REL.NODEC R8 `(vector_atanh_f32) ;  /* 0xfffff1b008007950 */ /* 0x000fec0003c3ffff */
.L_x_542:
        /* <DEDUP_REMOVED lines=11> */
.L_x_1041:


//--------------------- .text.vector_acosh_f32    --------------------------
	.section	.text.vector_acosh_f32,"ax",@progbits
	.sectioninfo	@"SHI_REGISTERS=32"
	.align	128
        .global         vector_acosh_f32
        .type           vector_acosh_f32,@function
        .size           vector_acosh_f32,(.L_x_1042 - vector_acosh_f32)
        .other          vector_acosh_f32,@"STO_CUDA_ENTRY STV_DEFAULT"
vector_acosh_f32:
.text.vector_acosh_f32:
        /* <DEDUP_REMOVED lines=53> */
.L_x_546:
[----:B------:R-:W-:Y:S02]  /*0350*/  IMAD.U32 R21, RZ, RZ, UR5 ;  /* 0x00000005ff157e24 */ /* 0x000fe4000f8e00ff */
[----:B------:R-:W-:Y:S01]  /*0360*/  IMAD.U32 R8, RZ, RZ, UR4 ;  /* 0x00000004ff087e24 */ /* 0x000fe2000f8e00ff */
[----:B------:R-:W-:Y:S01]  /*0370*/  MOV R8, 0x3c0 ;  /* 0x000003c000087802 */ /* 0x000fe20000000f00 */
[----:B------:R-:W-:Y:S02]  /*0380*/  IMAD.U32 R20, RZ, RZ, UR4 ;  /* 0x00000004ff147e24 */ /* 0x000fe4000f8e00ff */
[----:B------:R-:W-:Y:S02]  /*0390*/  IMAD.U32 R9, RZ, RZ, UR5 ;  /* 0x00000005ff097e24 */ /* 0x000fe4000f8e00ff */
[----:B------:R-:W-:-:S02]  /*03a0*/  IMAD.MOV.U32 R21, RZ, RZ, R16 ;  /* 0x000000ffff157224 */ /* 0x000fc400078e0010 */
[----:B-----5:R-:W-:Y:S05]  /*03b0*/  CALL.REL.NOINC `($__internal_19_$__cuda_sm20_div_u64) ;  /* 0x0000064000007944 */ /* 0x020fea0003c00000 */
[----:B------:R-:W-:Y:S02]  /*03c0*/  IMAD.MOV.U32 R8, RZ, RZ, R16 ;  /* 0x000000ffff087224 */ /* 0x000fe400078e0010 */
[----:B------:R-:W-:-:S02]  /*03d0*/  IMAD.MOV.U32 R9, RZ, RZ, R7 ;  /* 0x000000ffff097224 */ /* 0x000fc400078e0007 */
.L_x_547:
[----:B------:R-:W-:Y:S05]  /*03e0*/  BSYNC B1 ;  /* 0x0000000000017941 */ /* 0x000fea0003800000 */
.L_x_545:
[----:B------:R-:W-:-:S05]  /*03f0*/  IADD3 R3, P0, R8, 0x1, RZ ;  /* 0x0000000108037810 */ /* 0x000fca0007f1e0ff */
[----:B------:R-:W-:-:S03]  /*0400*/  IMAD.X R5, RZ, RZ, R9, P0 ;  /* 0x000000ffff057224 */ /* 0x000fc600000e0609 */
.L_x_544:
[----:B------:R-:W-:Y:S05]  /*0410*/  BSYNC B0 ;  /* 0x0000000000007941 */ /* 0x000fea0003800000 */
.L_x_543:
        /* <DEDUP_REMOVED lines=34> */
.L_x_551:
[----:B------:R-:W-:Y:S02]  /*0640*/  IMAD.U32 R21, RZ, RZ, UR5 ;  /* 0x00000005ff157e24 */ /* 0x000fe4000f8e00ff */
[----:B------:R-:W-:Y:S01]  /*0650*/  IMAD.U32 R8, RZ, RZ, UR4 ;  /* 0x00000004ff087e24 */ /* 0x000fe2000f8e00ff */
[----:B------:R-:W-:Y:S01]  /*0660*/  MOV R8, 0x6b0 ;  /* 0x000006b000087802 */ /* 0x000fe20000000f00 */
[----:B------:R-:W-:Y:S02]  /*0670*/  IMAD.U32 R20, RZ, RZ, UR4 ;  /* 0x00000004ff147e24 */ /* 0x000fe4000f8e00ff */
[----:B------:R-:W-:Y:S02]  /*0680*/  IMAD.U32 R9, RZ, RZ, UR5 ;  /* 0x00000005ff097e24 */ /* 0x000fe4000f8e00ff */
[----:B------:R-:W-:-:S02]  /*0690*/  IMAD.MOV.U32 R21, RZ, RZ, R0 ;  /* 0x000000ffff157224 */ /* 0x000fc400078e0000 */
[----:B------:R-:W-:Y:S05]  /*06a0*/  CALL.REL.NOINC `($__internal_19_$__cuda_sm20_div_u64) ;  /* 0x0000035000007944 */ /* 0x000fea0003c00000 */
[----:B------:R-:W-:-:S02]  /*06b0*/  IMAD.MOV.U32 R6, RZ, RZ, R16 ;  /* 0x000000ffff067224 */ /* 0x000fc400078e0010 */
.L_x_552:
[----:B------:R-:W-:Y:S05]  /*06c0*/  BSYNC B1 ;  /* 0x0000000000017941 */ /* 0x000fea0003800000 */
.L_x_550:
[----:B------:R-:W-:-:S05]  /*06d0*/  IADD3 R0, P1, R6, 0x1, RZ ;  /* 0x0000000106007810 */ /* 0x000fca0007f3e0ff */
[----:B------:R-:W-:-:S03]  /*06e0*/  IMAD.X R2, RZ, RZ, R7, P1 ;  /* 0x000000ffff027224 */ /* 0x000fc600008e0607 */
.L_x_549:
[----:B------:R-:W-:Y:S05]  /*06f0*/  BSYNC B0 ;  /* 0x0000000000007941 */ /* 0x000fea0003800000 */
.L_x_548:
        /* <DEDUP_REMOVED lines=23> */
.L_x_555:
[----:B------:R-:W-:-:S04]  /*0870*/  ISETP.NE.U32.AND P0, PT, R12, RZ, PT ;  /* 0x000000ff0c00720c */ /* 0x000fc80003f05070 */
[----:B------:R-:W-:-:S04]  /*0880*/  ISETP.NE.AND.EX P0, PT, R13, RZ, PT, P0 ;  /* 0x000000ff0d00720c */ /* 0x000fc80003f05300 */
[----:B------:R-:W-:-:S04]  /*0890*/  SEL R3, RZ, 0x4, !P0 ;  /* 0x00000004ff037807 */ /* 0x000fc80004000000 */
[----:B------:R-:W-:-:S05]  /*08a0*/  IADD3 R0, P1, R10, R3, RZ ;  /* 0x000000030a007210 */ /* 0x000fca0007f3e0ff */
[----:B------:R-:W-:Y:S01]  /*08b0*/  @P0 BREAK B1 ;  /* 0x0000000000010942 */ /* 0x000fe20003800000 */
[----:B------:R-:W-:Y:S01]  /*08c0*/  IMAD.X R10, RZ, RZ, R11, P1 ;  /* 0x000000ffff0a7224 */ /* 0x000fe200008e060b */
[----:B------:R-:W-:Y:S05]  /*08d0*/  @P0 BRA `(.L_x_556) ;  /* 0x000000d000000947 */ /* 0x000fea0003800000 */
.L_x_557:
[----:B------:R-:W-:Y:S05]  /*08e0*/  BSYNC B1 ;  /* 0x0000000000017941 */ /* 0x000fea0003800000 */
.L_x_554:
        /* <DEDUP_REMOVED lines=12> */
.L_x_556:
[----:B------:R-:W-:Y:S05]  /*09b0*/  BSYNC B0 ;  /* 0x0000000000007941 */ /* 0x000fea0003800000 */
.L_x_553:
[----:B------:R-:W-:Y:S01]  /*09c0*/  WARPSYNC 0xffffffff ;  /* 0xffffffff00007948 */ /* 0x000fe20003800000 */
[----:B------:R-:W-:-:S02]  /*09d0*/  MOV R0, 0x9f0 ;  /* 0x000009f000007802 */ /* 0x000fc40000000f00 */
[----:B------:R-:W-:Y:S05]  /*09e0*/  CALL.REL.NOINC `($vector_acosh_f32$_ZN4core9panicking5panic17hc7c8a74e6511bb99E) ;  /* 0x0000000000007944 */ /* 0x000fea0003c00000 */
        .global         $vector_acosh_f32$_ZN4core9panicking5panic17hc7c8a74e6511bb99E
        .type           $vector_acosh_f32$_ZN4core9panicking5panic17hc7c8a74e6511bb99E,@function
        .size           $vector_acosh_f32$_ZN4core9panicking5panic17hc7c8a74e6511bb99E,($__internal_19_$__cuda_sm20_div_u64 - $vector_acosh_f32$_ZN4core9panicking5panic17hc7c8a74e6511bb99E)
$vector_acosh_f32$_ZN4core9panicking5panic17hc7c8a74e6511bb99E:
[----:B------:R-:W-:Y:S05]  /*09f0*/  BPT.TRAP 0x1 ;  /* 0x000000040000795c */ /* 0x000fea0000300000 */
        .weak           $__internal_19_$__cuda_sm20_div_u64
        .type           $__internal_19_$__cuda_sm20_div_u64,@function
        .size           $__internal_19_$__cuda_sm20_div_u64,(.L_x_1042 - $__internal_19_$__cuda_sm20_div_u64)
$__internal_19_$__cuda_sm20_div_u64:
        /* <DEDUP_REMOVED lines=68> */
[----:B------:R-:W-:Y:S06]  /*0e40*/  RET.REL.NODEC R8 `(vector_acosh_f32) ;  /* 0xfffff1b008007950 */ /* 0x000fec0003c3ffff */
.L_x_558:
        /* <DEDUP_REMOVED lines=11> */
.L_x_1042:


//--------------------- .text.vector_asinh_f32    --------------------------
	.section	.text.vector_asinh_f32,"ax",@progbits
	.sectioninfo	@"SHI_REGISTERS=32"
	.align	128
        .global         vector_asinh_f32
        .type           vector_asinh_f32,@function
        .size           vector_asinh_f32,(.L_x_1043 - vector_asinh_f32)
        .other          vector_asinh_f32,@"STO_CUDA_ENTRY STV_DEFAULT"
vector_asinh_f32:
.text.vector_asinh_f32:
        /* <DEDUP_REMOVED lines=53> */
.L_x_562:
[----:B------:R-:W-:Y:S02]  /*0350*/  IMAD.U32 R21, RZ, RZ, UR5 ;  /* 0x00000005ff157e24 */ /* 0x000fe4000f8e00ff */
[----:B------:R-:W-:Y:S01]  /*0360*/  IMAD.U32 R8, RZ, RZ, UR4 ;  /* 0x00000004ff087e24 */ /* 0x000fe2000f8e00ff */
[----:B------:R-:W-:Y:S01]  /*0370*/  MOV R8, 0x3c0 ;  /* 0x000003c000087802 */ /* 0x000fe20000000f00 */
[----:B------:R-:W-:Y:S02]  /*0380*/  IMAD.U32 R20, RZ, RZ, UR4 ;  /* 0x00000004ff147e24 */ /* 0x000fe4000f8e00ff */
[----:B------:R-:W-:Y:S02]  /*0390*/  IMAD.U32 R9, RZ, RZ, UR5 ;  /* 0x00000005ff097e24 */ /* 0x000fe4000f8e00ff */
[----:B------:R-:W-:-:S02]  /*03a0*/  IMAD.MOV.U32 R21, RZ, RZ, R16 ;  /* 0x000000ffff157224 */ /* 0x000fc400078e0010 */
[----:B-----5:R-:W-:Y:S05]  /*03b0*/  CALL.REL.NOINC `($__internal_20_$__cuda_sm20_div_u64) ;  /* 0x0000064000007944 */ /* 0x020fea0003c00000 */
[----:B------:R-:W-:Y:S02]  /*03c0*/  IMAD.MOV.U32 R8, RZ, RZ, R16 ;  /* 0x000000ffff087224 */ /* 0x000fe400078e0010 */
[----:B------:R-:W-:-:S02]  /*03d0*/  IMAD.MOV.U32 R9, RZ, RZ, R7 ;  /* 0x000000ffff097224 */ /* 0x000fc400078e0007 */
.L_x_563:
[----:B------:R-:W-:Y:S05]  /*03e0*/  BSYNC B1 ;  /* 0x0000000000017941 */ /* 0x000fea0003800000 */
.L_x_561:
[----:B------:R-:W-:-:S05]  /*03f0*/  IADD3 R3, P0, R8, 0x1, RZ ;  /* 0x0000000108037810 */ /* 0x000fca0007f1e0ff */
[----:B------:R-:W-:-:S03]  /*0400*/  IMAD.X R5, RZ, RZ, R9, P0 ;  /* 0x000000ffff057224 */ /* 0x000fc600000e0609 */
.L_x_560:
[----:B------:R-:W-:Y:S05]  /*0410*/  BSYNC B0 ;  /* 0x0000000000007941 */ /* 0x000fea0003800000 */
.L_x_559:
        /* <DEDUP_REMOVED lines=34> */
.L_x_567:
[----:B------:R-:W-:Y:S02]  /*0640*/  IMAD.U32 R21, RZ, RZ, UR5 ;  /* 0x00000005ff157e24 */ /* 0x000fe4000f8e00ff */
[----:B------:R-:W-:Y:S01]  /*0650*/  IMAD.U32 R8, RZ, RZ, UR4 ;  /* 0x00000004ff087e24 */ /* 0x000fe2000f8e00ff */
[----:B------:R-:W-:Y:S01]  /*0660*/  MOV R8, 0x6b0 ;  /* 0x000006b000087802 */ /* 0x000fe20000000f00 */
[----:B------:R-:W-:Y:S02]  /*0670*/  IMAD.U32 R20, RZ, RZ, UR4 ;  /* 0x00000004ff147e24 */ /* 0x000fe4000f8e00ff */
[----:B------:R-:W-:Y:S02]  /*0680*/  IMAD.U32 R9, RZ, RZ, UR5 ;  /* 0x00000005ff097e24 */ /* 0x000fe4000f8e00ff */
[----:B------:R-:W-:-:S02]  /*0690*/  IMAD.MOV.U32 R21, RZ, RZ, R0 ;  /* 0x000000ffff157224 */ /* 0x000fc400078e0000 */
[----:B------:R-:W-:Y:S05]  /*06a0*/  CALL.REL.NOINC `($__internal_20_$__cuda_sm20_div_u64) ;  /* 0x0000035000007944 */ /* 0x000fea0003c00000 */
[----:B------:R-:W-:-:S02]  /*06b0*/  IMAD.MOV.U32 R6, RZ, RZ, R16 ;  /* 0x000000ffff067224 */ /* 0x000fc400078e0010 */
.L_x_568:
[----:B------:R-:W-:Y:S05]  /*06c0*/  BSYNC B1 ;  /* 0x0000000000017941 */ /* 0x000fea0003800000 */
.L_x_566:
[----:B------:R-:W-:-:S05]  /*06d0*/  IADD3 R0, P1, R6, 0x1, RZ ;  /* 0x0000000106007810 */ /* 0x000fca0007f3e0ff */
[----:B------:R-:W-:-:S03]  /*06e0*/  IMAD.X R2, RZ, RZ, R7, P1 ;  /* 0x000000ffff027224 */ /* 0x000fc600008e0607 */
.L_x_565:
[----:B------:R-:W-:Y:S05]  /*06f0*/  BSYNC B0 ;  /* 0x0000000000007941 */ /* 0x000fea0003800000 */
.L_x_564:
        /* <DEDUP_REMOVED lines=23> */
.L_x_571:
[----:B------:R-:W-:-:S04]  /*0870*/  ISETP.NE.U32.AND P0, PT, R12, RZ, PT ;  /* 0x000000ff0c00720c */ /* 0x000fc80003f05070 */
[----:B------:R-:W-:-:S04]  /*0880*/  ISETP.NE.AND.EX P0, PT, R13, RZ, PT, P0 ;  /* 0x000000ff0d00720c */ /* 0x000fc80003f05300 */
[----:B------:R-:W-:-:S04]  /*0890*/  SEL R3, RZ, 0x4, !P0 ;  /* 0x00000004ff037807 */ /* 0x000fc80004000000 */
[----:B------:R-:W-:-:S05]  /*08a0*/  IADD3 R0, P1, R10, R3, RZ ;  /* 0x000000030a007210 */ /* 0x000fca0007f3e0ff */
[----:B------:R-:W-:Y:S01]  /*08b0*/  @P0 BREAK B1 ;  /* 0x0000000000010942 */ /* 0x000fe20003800000 */
[----:B------:R-:W-:Y:S01]  /*08c0*/  IMAD.X R10, RZ, RZ, R11, P1 ;  /* 0x000000ffff0a7224 */ /* 0x000fe200008e060b */
[----:B------:R-:W-:Y:S05]  /*08d0*/  @P0 BRA `(.L_x_572) ;  /* 0x000000d000000947 */ /* 0x000fea0003800000 */
.L_x_573:
[----:B------:R-:W-:Y:S05]  /*08e0*/  BSYNC B1 ;  /* 0x0000000000017941 */ /* 0x000fea0003800000 */
.L_x_570:
        /* <DEDUP_REMOVED lines=12> */
.L_x_572:
[----:B------:R-:W-:Y:S05]  /*09b0*/  BSYNC B0 ;  /* 0x0000000000007941 */ /* 0x000fea0003800000 */
.L_x_569:
[----:B------:R-:W-:Y:S01]  /*09c0*/  WARPSYNC 0xffffffff ;  /* 0xffffffff00007948 */ /* 0x000fe20003800000 */
[----:B------:R-:W-:-:S02]  /*09d0*/  MOV R0, 0x9f0 ;  /* 0x000009f000007802 */ /* 0x000fc40000000f00 */
[----:B------:R-:W-:Y:S05]  /*09e0*/  CALL.REL.NOINC `($vector_asinh_f32$_ZN4core9panicking5panic17hc7c8a74e6511bb99E) ;  /* 0x0000000000007944 */ /* 0x000fea0003c00000 */
        .global         $vector_asinh_f32$_ZN4core9panicking5panic17hc7c8a74e6511bb99E
        .type           $vector_asinh_f32$_ZN4core9panicking5panic17hc7c8a74e6511bb99E,@function
        .size           $vector_asinh_f32$_ZN4core9panicking5panic17hc7c8a74e6511bb99E,($__internal_20_$__cuda_sm20_div_u64 - $vector_asinh_f32$_ZN4core9panicking5panic17hc7c8a74e6511bb99E)
$vector_asinh_f32$_ZN4core9panicking5panic17hc7c8a74e6511bb99E:
[----:B------:R-:W-:Y:S05]  /*09f0*/  BPT.TRAP 0x1 ;  /* 0x000000040000795c */ /* 0x000fea0000300000 */
        .weak           $__internal_20_$__cuda_sm20_div_u64
        .type           $__internal_20_$__cuda_sm20_div_u64,@function
        .size           $__internal_20_$__cuda_sm20_div_u64,(.L_x_1043 - $__internal_20_$__cuda_sm20_div_u64)
$__internal_20_$__cuda_sm20_div_u64:
        /* <DEDUP_REMOVED lines=68> */
[----:B------:R-:W-:Y:S06]  /*0e40*/  RET.REL.NODEC R8 `(vector_asinh_f32) ;  /* 0xfffff1b008007950 */ /* 0x000fec0003c3ffff */
.L_x_574:
        /* <DEDUP_REMOVED lines=11> */
.L_x_1043:


//--------------------- .text.vector_tanh_f32     --------------------------
	.section	.text.vector_tanh_f32,"ax",@progbits
	.sectioninfo	@"SHI_REGISTERS=32"
	.align	128
        .global         vector_tanh_f32
        .type           vector_tanh_f32,@function
        .size           vector_tanh_f32,(.L_x_1044 - vector_tanh_f32)
        .other          vector_tanh_f32,@"STO_CUDA_ENTRY STV_DEFAULT"
vector_tanh_f32:
.text.vector_tanh_f32:
        /* <DEDUP_REMOVED lines=58> */
.L_x_578:
[----:B------:R-:W-:Y:S02]  /*03a0*/  IMAD.U32 R21, RZ, RZ, UR5 ;  /* 0x00000005ff157e24 */ /* 0x000fe4000f8e00ff */
[----:B------:R-:W-:Y:S01]  /*03b0*/  IMAD.U32 R8, RZ, RZ, UR4 ;  /* 0x00000004ff087e24 */ /* 0x000fe2000f8e00ff */
[----:B------:R-:W-:Y:S01]  /*03c0*/  MOV R8, 0x410 ;  /* 0x0000041000087802 */ /* 0x000fe20000000f00 */
[----:B------:R-:W-:Y:S02]  /*03d0*/  IMAD.U32 R20, RZ, RZ, UR4 ;  /* 0x00000004ff147e24 */ /* 0x000fe4000f8e00ff */
[----:B------:R-:W-:Y:S02]  /*03e0*/  IMAD.U32 R9, RZ, RZ, UR5 ;  /* 0x00000005ff097e24 */ /* 0x000fe4000f8e00ff */
[----:B------:R-:W-:-:S02]  /*03f0*/  IMAD.MOV.U32 R21, RZ, RZ, R16 ;  /* 0x000000ffff157224 */ /* 0x000fc400078e0010 */
[----:B-----5:R-:W-:Y:S05]  /*0400*/  CALL.REL.NOINC `($__internal_21_$__cuda_sm20_div_u64) ;  /* 0x00000d9000007944 */ /* 0x020fea0003c00000 */
[----:B------:R-:W-:Y:S02]  /*0410*/  IMAD.MOV.U32 R8, RZ, RZ, R16 ;  /* 0x000000ffff087224 */ /* 0x000fe400078e0010 */
[----:B------:R-:W-:-:S02]  /*0420*/  IMAD.MOV.U32 R9, RZ, RZ, R7 ;  /* 0x000000ffff097224 */ /* 0x000fc400078e0007 */
.L_x_579:
[----:B------:R-:W-:Y:S05]  /*0430*/  BSYNC B1 ;  /* 0x0000000000017941 */ /* 0x000fea0003800000 */
.L_x_577:
[----:B------:R-:W-:-:S05]  /*0440*/  IADD3 R3, P0, R8, 0x1, RZ ;  /* 0x0000000108037810 */ /* 0x000fca0007f1e0ff */
[----:B------:R-:W-:-:S03]  /*0450*/  IMAD.X R5, RZ, RZ, R9, P0 ;  /* 0x000000ffff057224 */ /* 0x000fc600000e0609 */
.L_x_576:
[----:B------:R-:W-:Y:S05]  /*0460*/  BSYNC B0 ;  /* 0x0000000000007941 */ /* 0x000fea0003800000 */
.L_x_575:
        /* <DEDUP_REMOVED lines=36> */
.L_x_583:
[----:B------:R-:W-:Y:S02]  /*06b0*/  IMAD.U32 R21, RZ, RZ, UR5 ;  /* 0x00000005ff157e24 */ /* 0x000fe4000f8e00ff */
[----:B------:R-:W-:Y:S01]  /*06c0*/  IMAD.U32 R8, RZ, RZ, UR4 ;  /* 0x00000004ff087e24 */ /* 0x000fe2000f8e00ff */
[----:B------:R-:W-:Y:S01]  /*06d0*/  MOV R8, 0x720 ;  /* 0x0000072000087802 */ /* 0x000fe20000000f00 */
[----:B------:R-:W-:Y:S02]  /*06e0*/  IMAD.U32 R20, RZ, RZ, UR4 ;  /* 0x00000004ff147e24 */ /* 0x000fe4000f8e00ff */
[----:B------:R-:W-:Y:S02]  /*06f0*/  IMAD.U32 R9, RZ, RZ, UR5 ;  /* 0x00000005ff097e24 */ /* 0x000fe4000f8e00ff */
[----:B------:R-:W-:-:S02]  /*0700*/  IMAD.MOV.U32 R21, RZ, RZ, R0 ;  /* 0x000000ffff157224 */ /* 0x000fc400078e0000 */
[----:B-----5:R-:W-:Y:S05]  /*0710*/  CALL.REL.NOINC `($__internal_21_$__cuda_sm20_div_u64) ;  /* 0x00000a8000007944 */ /* 0x020fea0003c00000 */
[----:B------:R-:W-:-:S02]  /*0720*/  IMAD.MOV.U32 R6, RZ, RZ, R16 ;  /* 0x000000ffff067224 */ /* 0x000fc400078e0010 */
.L_x_584:
[----:B------:R-:W-:Y:S05]  /*0730*/  BSYNC B1 ;  /* 0x0000000000017941 */ /* 0x000fea0003800000 */
.L_x_582:
[----:B------:R-:W-:-:S05]  /*0740*/  IADD3 R0, P0, R6, 0x1, RZ ;  /* 0x0000000106007810 */ /* 0x000fca0007f1e0ff */
[----:B------:R-:W-:-:S03]  /*0750*/  IMAD.X R2, RZ, RZ, R7, P0 ;  /* 0x000000ffff027224 */ /* 0x000fc600000e0607 */
.L_x_581:
[----:B------:R-:W-:Y:S05]  /*0760*/  BSYNC B0 ;  /* 0x0000000000007941 */ /* 0x000fea0003800000 */
.L_x_580:
        /* <DEDUP_REMOVED lines=26> */
.L_x_586:
[----:B------:R-:W-:-:S04]  /*0910*/  ISETP.NE.U32.AND P1, PT, R10, RZ, PT ;  /* 0x000000ff0a00720c */ /* 0x000fc80003f25070 */
[----:B------:R-:W-:-:S04]  /*0920*/  ISETP.NE.AND.EX P1, PT, R11, RZ, PT, P1 ;  /* 0x000000ff0b00720c */ /* 0x000fc80003f25310 */
[----:B------:R-:W-:Y:S02]  /*0930*/  SEL R3, RZ, 0x4, !P1 ;  /* 0x00000004ff037807 */ /* 0x000fe40004800000 */
[----:B------:R-:W-:Y:S02]  /*0940*/  SEL R5, R13, RZ, P1 ;  /* 0x000000ff0d057207 */ /* 0x000fe40000800000 */
[C---:B------:R-:W-:Y:S02]  /*0950*/  IADD3 R3, P2, R12.reuse, R3, RZ ;  /* 0x000000030c037210 */ /* 0x040fe40007f5e0ff */
[----:B------:R-:W-:-:S03]  /*0960*/  SEL R4, R12, RZ, P1 ;  /* 0x000000ff0c047207 */ /* 0x000fc60000800000 */
[----:B------:R-:W-:-:S03]  /*0970*/  IMAD.X R13, RZ, RZ, R13, P2 ;  /* 0x000000ffff0d7224 */ /* 0x000fc600010e060d */
.L_x_587:
[----:B------:R-:W-:Y:S05]  /*0980*/  BSYNC B0 ;  /* 0x0000000000007941 */ /* 0x000fea0003800000 */
.L_x_585:
        /* <DEDUP_REMOVED lines=16> */
.L_x_589:
        /* <DEDUP_REMOVED lines=11> */
.L_x_590:
[----:B------:R-:W-:Y:S05]  /*0b40*/  BSYNC B0 ;  /* 0x0000000000007941 */ /* 0x000fea0003800000 */
.L_x_588:
[----:B------:R-:W-:Y:S01]  /*0b50*/  ISETP.NE.U32.AND P0, PT, R8, RZ, PT ;  /* 0x000000ff0800720c */ /* 0x000fe20003f05070 */
[----:B------:R-:W-:Y:S01]  /*0b60*/  BSSY B0, `(.L_x_591) ;  /* 0x0000007000007945 */ /* 0x000fe20003800000 */
[----:B------:R-:W-:Y:S02]  /*0b70*/  ISETP.NE.U32.AND P1, PT, R6, 0x1, PT ;  /* 0x000000010600780c */ /* 0x000fe40003f25070 */
[----:B------:R-:W-:Y:S02]  /*0b80*/  ISETP.NE.AND.EX P0, PT, R9, RZ, PT, P0 ;  /* 0x000000ff0900720c */ /* 0x000fe40003f05300 */
[----:B------:R-:W-:-:S11]  /*0b90*/  ISETP.NE.AND.EX P1, PT, R7, RZ, PT, P1 ;  /* 0x000000ff0700720c */ /* 0x000fd60003f25310 */
[----:B------:R-:W-:Y:S05]  /*0ba0*/  @!P0 BRA `(.L_x_592) ;  /* 0x0000002000008947 */ /* 0x000fea0003800000 */
[----:B------:R-:W2:Y:S02]  /*0bb0*/  LD.E R8, [R8.64] ;  /* 0x0000000c08087980 */ /* 0x000ea4000c101900 */
[----:B--2---:R0:W1:Y:S02]  /*0bc0*/  MUFU.TANH R15, R8 ;  /* 0x00000008000f7308 */ /* 0x0040640000002400 */
.L_x_592:
[----:B------:R-:W-:Y:S05]  /*0bd0*/  BSYNC B0 ;  /* 0x0000000000007941 */ /* 0x000fea0003800000 */
.L_x_591:
[----:B-1----:R1:W-:Y:S01]  /*0be0*/  ST.E [R4.64], R15 ;  /* 0x0000000f04007985 */ /* 0x0023e2000c10190c */
        /* <DEDUP_REMOVED lines=10> */
[----:B0-----:R-:W-:-:S07]  /*0c90*/  IADD3.X R8, R7, -0x1, RZ, P1, !PT ;  /* 0xffffffff07087810 */ /* 0x001fce0000ffe4ff */
[----:B------:R-:W-:Y:S05]  /*0ca0*/  @!P0 BRA `(.L_x_594) ;  /* 0x0000035000008947 */ /* 0x000fea0003800000 */
[----:B------:R-:W-:-:S02]  /*0cb0*/  LOP3.LUT R6, R6, 0xfffffffe, RZ, 0xc0, !PT ;  /* 0xfffffffe06067812 */ /* 0x000fc400078ec0ff */
.L_x_595:
[----:B-1----:R-:W-:-:S04]  /*0cc0*/  IADD3 R4, P0, -R10, UR16, RZ ;  /* 0x000000100a047c10 */ /* 0x002fc8000ff1e1ff */
[C---:B------:R-:W-:Y:S02]  /*0cd0*/  IADD3.X R5, ~R11.reuse, UR17, RZ, P0, !PT ;  /* 0x000000110b057c10 */ /* 0x040fe400087fe5ff */
[----:B------:R-:W-:Y:S02]  /*0ce0*/  IADD3 R10, P0, R10, UR6, RZ ;  /* 0x000000060a0a7c10 */ /* 0x000fe4000ff1e0ff */
[--C-:B------:R-:W-:Y:S02]  /*0cf0*/  SHF.R.U64 R4, R4, 0x2, R5.reuse ;  /* 0x0000000204047819 */ /* 0x100fe40000001205 */
[----:B------:R-:W-:Y:S02]  /*0d00*/  SHF.R.U32.HI R5, RZ, 0x2, R5 ;  /* 0x00000002ff057819 */ /* 0x000fe40000011605 */
[----:B------:R-:W-:Y:S02]  /*0d10*/  ISETP.GT.U32.AND P1, PT, R4, UR8, PT ;  /* 0x0000000804007c0c */ /* 0x000fe4000bf24070 */
[----:B------:R-:W-:-:S02]  /*0d20*/  IADD3.X R11, R11, UR7, RZ, P0, !PT ;  /* 0x000000070b0b7c10 */ /* 0x000fc400087fe4ff */
[----:B------:R-:W-:-:S13]  /*0d30*/  ISETP.GT.U32.AND.EX P1, PT, R5, UR4, PT, P1 ;  /* 0x0000000405007c0c */ /* 0x000fda000bf24110 */
[----:B0-----:R0:W2:Y:S01]  /*0d40*/  @P1 LD.E R12, [R10.64+-0x4] ;  /* 0xfffffc0c0a0c1980 */ /* 0x0010a2000c101900 */
        /* <DEDUP_REMOVED lines=9> */
[----:B------:R-:W-:-:S02]  /*0de0*/  ISETP.GT.U32.AND P0, PT, R16, UR8, PT ;  /* 0x0000000810007c0c */ /* 0x000fc4000bf04070 */
[--C-:B------:R-:W-:Y:S02]  /*0df0*/  SHF.R.U64 R16, R4, 0x2, R5.reuse ;  /* 0x0000000204107819 */ /* 0x100fe40000001205 */
[----:B------:R-:W-:Y:S02]  /*0e00*/  IADD3 R17, P3, R3, UR6, RZ ;  /* 0x0000000603117c10 */ /* 0x000fe4000ff7e0ff */
[----:B------:R-:W-:Y:S02]  /*0e10*/  SHF.R.U32.HI R18, RZ, 0x2, R5 ;  /* 0x00000002ff127819 */ /* 0x000fe40000011605 */
[----:B------:R-:W-:Y:S02]  /*0e20*/  IADD3.X R13, R13, UR7, RZ, P3, !PT ;  /* 0x000000070d0d7c10 */ /* 0x000fe40009ffe4ff */
[----:B------:R-:W-:Y:S02]  /*0e30*/  SHF.R.U32.HI R3, RZ, 0x2, R19 ;  /* 0x00000002ff037819 */ /* 0x000fe40000011613 */
[----:B0-----:R-:W-:-:S02]  /*0e40*/  IADD3 R10, P3, R17, -0x4, RZ ;  /* 0xfffffffc110a7810 */ /* 0x001fc40007f7e0ff */
[----:B------:R-:W-:Y:S02]  /*0e50*/  ISETP.GT.U32.AND.EX P0, PT, R3, UR4, PT, P0 ;  /* 0x0000000403007c0c */ /* 0x000fe4000bf04100 */
[----:B------:R-:W-:Y:S02]  /*0e60*/  IADD3.X R3, R13, -0x1, RZ, P3, !PT ;  /* 0xffffffff0d037810 */ /* 0x000fe40001ffe4ff */
[----:B------:R-:W-:Y:S02]  /*0e70*/  IADD3 R4, P3, R14, UR6, RZ ;  /* 0x000000060e047c10 */ /* 0x000fe4000ff7e0ff */
[----:B------:R-:W-:Y:S02]  /*0e80*/  SEL R10, R10, RZ, P0 ;  /* 0x000000ff0a0a7207 */ /* 0x000fe40000000000 */
[----:B------:R-:W-:Y:S02]  /*0e90*/  SEL R11, R3, RZ, P0 ;  /* 0x000000ff030b7207 */ /* 0x000fe40000000000 */
[----:B------:R-:W-:Y:S01]  /*0ea0*/  IADD3.X R5, R15, UR7, RZ, P3, !PT ;  /* 0x000000070f057c10 */ /* 0x000fe20009ffe4ff */
[----:B--2---:R-:W0:Y:S01]  /*0eb0*/  @P1 MUFU.TANH R9, R12 ;  /* 0x0000000c00091308 */ /* 0x004e220000002400 */
[----:B------:R-:W-:-:S04]  /*0ec0*/  ISETP.GT.U32.AND P1, PT, R16, UR8, PT ;  /* 0x0000000810007c0c */ /* 0x000fc8000bf24070 */
[----:B------:R-:W-:Y:S01]  /*0ed0*/  ISETP.GT.U32.AND.EX P1, PT, R18, UR4, PT, P1 ;  /* 0x0000000412007c0c */ /* 0x000fe2000bf24110 */
[----:B0-----:R0:W-:-:S12]  /*0ee0*/  ST.E [R10.64], R9 ;  /* 0x000000090a007985 */ /* 0x0011d8000c10190c */
[----:B------:R-:W2:Y:S01]  /*0ef0*/  @P1 LD.E R12, [R4.64+-0x4] ;  /* 0xfffffc0c040c1980 */ /* 0x000ea2000c101900 */
[----:B------:R-:W-:Y:S02]  /*0f00*/  SEL R3, R17, R0, P0 ;  /* 0x0000000011037207 */ /* 0x000fe40000000000 */
[----:B------:R-:W-:Y:S02]  /*0f10*/  SEL R13, R13, R2, P0 ;  /* 0x000000020d0d7207 */ /* 0x000fe40000000000 */
[----:B------:R-:W-:-:S04]  /*0f20*/  IADD3 R3, P0, R3, UR6, RZ ;  /* 0x0000000603037c10 */ /* 0x000fc8000ff1e0ff */
[----:B------:R-:W-:Y:S02]  /*0f30*/  IADD3.X R13, R13, UR7, RZ, P0, !PT ;  /* 0x000000070d0d7c10 */ /* 0x000fe400087fe4ff */
[----:B------:R-:W-:-:S04]  /*0f40*/  IADD3 R6, P0, R6, -0x2, RZ ;  /* 0xfffffffe06067810 */ /* 0x000fc80007f1e0ff */
[----:B------:R-:W-:Y:S02]  /*0f50*/  IADD3.X R8, R8, -0x1, RZ, P0, !PT ;  /* 0xffffffff08087810 */ /* 0x000fe400007fe4ff */
[----:B------:R-:W-:-:S04]  /*0f60*/  ISETP.NE.U32.AND P0, PT, R6, RZ, PT ;  /* 0x000000ff0600720c */ /* 0x000fc80003f05070 */
[----:B------:R-:W-:Y:S01]  /*0f70*/  ISETP.NE.AND.EX P3, PT, R8, RZ, PT, P0 ;  /* 0x000000ff0800720c */ /* 0x000fe20003f65300 */
[----:B--2---:R1:W2:Y:S01]  /*0f80*/  @P1 MUFU.TANH R7, R12 ;  /* 0x0000000c00071308 */ /* 0x0042a20000002400 */
[----:B------:R-:W-:-:S04]  /*0f90*/  ISETP.GT.U32.AND P1, PT, R16, UR8, PT ;  /* 0x0000000810007c0c */ /* 0x000fc8000bf24070 */
[----:B------:R-:W-:Y:S01]  /*0fa0*/  ISETP.GT.U32.AND.EX P0, PT, R18, UR4, PT, P1 ;  /* 0x0000000412007c0c */ /* 0x000fe2000bf04110 */
[----:B-1----:R-:W-:-:S03]  /*0fb0*/  IMAD.MOV.U32 R12, RZ, RZ, R3 ;  /* 0x000000ffff0c7224 */ /* 0x002fc600078e0003 */
[----:B0-----:R-:W-:Y:S02]  /*0fc0*/  SEL R10, R4, UR16, P0 ;  /* 0x00000010040a7c07 */ /* 0x001fe40008000000 */
[----:B------:R-:W-:Y:S01]  /*0fd0*/  SEL R11, R5, UR17, P0 ;  /* 0x00000011050b7c07 */ /* 0x000fe20008000000 */
[----:B--2---:R0:W-:Y:S01]  /*0fe0*/  ST.E [R12.64+-0x4], R7 ;  /* 0xfffffc070c007985 */ /* 0x0041e2000c10190c */
[----:B------:R-:W-:Y:S05]  /*0ff0*/  @P3 BRA `(.L_x_595) ;  /* 0xfffffcc000003947 */ /* 0x000fea000383ffff */
.L_x_594:
[----:B------:R-:W-:Y:S05]  /*1000*/  BSYNC B0 ;  /* 0x0000000000007941 */ /* 0x000fea0003800000 */
.L_x_593:
[----:B------:R-:W-:Y:S05]  /*1010*/  @!P2 EXIT ;  /* 0x000000000000a94d */ /* 0x000fea0003800000 */
[----:B-1----:R-:W-:-:S04]  /*1020*/  IADD3 R4, P0, -R10, UR16, RZ ;  /* 0x000000100a047c10 */ /* 0x002fc8000ff1e1ff */
[----:B0-----:R-:W-:-:S04]  /*1030*/  IADD3.X R7, ~R11, UR17, RZ, P0, !PT ;  /* 0x000000110b077c10 */ /* 0x001fc800087fe5ff */
        /* <DEDUP_REMOVED lines=15> */
[----:B------:R-:W-:Y:S01]  /*1130*/  IADD3.X R13, R13, -0x1, R2, P2, P1 ;  /* 0xffffffff0d0d7810 */ /* 0x000fe200017e2402 */
[----:B--2---:R-:W0:Y:S01]  /*1140*/  @P0 MUFU.TANH R5, R10 ;  /* 0x0000000a00050308 */ /* 0x004e220000002400 */
[----:B------:R-:W-:-:S04]  /*1150*/  ISETP.GT.U32.AND.EX P0, PT, R0, UR4, PT, P3 ;  /* 0x0000000400007c0c */ /* 0x000fc8000bf04130 */
[----:B------:R-:W-:Y:S02]  /*1160*/  SEL R2, R3, RZ, P0 ;  /* 0x000000ff03027207 */ /* 0x000fe40000000000 */
[----:B------:R-:W-:-:S05]  /*1170*/  SEL R3, R13, RZ, P0 ;  /* 0x000000ff0d037207 */ /* 0x000fca0000000000 */
[----:B0-----:R-:W-:Y:S01]  /*1180*/  ST.E [R2.64], R5 ;  /* 0x0000000502007985 */ /* 0x001fe2000c10190c */
[----:B------:R-:W-:Y:S05]  /*1190*/  EXIT ;  /* 0x000000000000794d */ /* 0x000fea0003800000 */
        .weak           $__internal_21_$__cuda_sm20_div_u64
        .type           $__internal_21_$__cuda_sm20_div_u64,@function
        .size           $__internal_21_$__cuda_sm20_div_u64,(.L_x_1044 - $__internal_21_$__cuda_sm20_div_u64)
$__internal_21_$__cuda_sm20_div_u64:
        /* <DEDUP_REMOVED lines=68> */
[----:B------:R-:W-:Y:S06]  /*15e0*/  RET.REL.NODEC R8 `(vector_tanh_f32) ;  /* 0xffffea1008007950 */ /* 0x000fec0003c3ffff */
.L_x_596:
        /* <DEDUP_REMOVED lines=9> */
.L_x_1044:


//--------------------- .text.vector_cosh_f32     --------------------------
	.section	.text.vector_cosh_f32,"ax",@progbits
	.sectioninfo	@"SHI_REGISTERS=32"
	.align	128
        .global         vector_cosh_f32
        .type           vector_cosh_f32,@function
        .size           vector_cosh_f32,(.L_x_1045 - vector_cosh_f32)
        .other          vector_cosh_f32,@"STO_CUDA_ENTRY STV_DEFAULT"
vector_cosh_f32:
.text.vector_cosh_f32:
        /* <DEDUP_REMOVED lines=58> */
.L_x_600:
[----:B------:R-:W-:Y:S02]  /*03a0*/  IMAD.U32 R21, RZ, RZ, UR5 ;  /* 0x00000005ff157e24 */ /* 0x000fe4000f8e00ff */
[----:B------:R-:W-:Y:S01]  /*03b0*/  IMAD.U32 R8, RZ, RZ, UR4 ;  /* 0x00000004ff087e24 */ /* 0x000fe2000f8e00ff */
[----:B------:R-:W-:Y:S01]  /*03c0*/  MOV R8, 0x410 ;  /* 0x0000041000087802 */ /* 0x000fe20000000f00 */
[----:B------:R-:W-:Y:S02]  /*03d0*/  IMAD.U32 R20, RZ, RZ, UR4 ;  /* 0x00000004ff147e24 */ /* 0x000fe4000f8e00ff */
[----:B------:R-:W-:Y:S02]  /*03e0*/  IMAD.U32 R9, RZ, RZ, UR5 ;  /* 0x00000005ff097e24 */ /* 0x000fe4000f8e00ff */
[----:B------:R-:W-:-:S02]  /*03f0*/  IMAD.MOV.U32 R21, RZ, RZ, R16 ;  /* 0x000000ffff157224 */ /* 0x000fc400078e0010 */
[----:B-----5:R-:W-:Y:S05]  /*0400*/  CALL.REL.NOINC `($__internal_22_$__cuda_sm20_div_u64) ;  /* 0x00000ed000007944 */ /* 0x020fea0003c00000 */
[----:B------:R-:W-:Y:S02]  /*0410*/  IMAD.MOV.U32 R8, RZ, RZ, R16 ;  /* 0x000000ffff087224 */ /* 0x000fe400078e0010 */
[----:B------:R-:W-:-:S02]  /*0420*/  IMAD.MOV.U32 R9, RZ, RZ, R7 ;  /* 0x000000ffff097224 */ /* 0x000fc400078e0007 */
.L_x_601:
[----:B------:R-:W-:Y:S05]  /*0430*/  BSYNC B1 ;  /* 0x0000000000017941 */ /* 0x000fea0003800000 */
.L_x_599:
[----:B------:R-:W-:-:S05]  /*0440*/  IADD3 R3, P0, R8, 0x1, RZ ;  /* 0x0000000108037810 */ /* 0x000fca0007f1e0ff */
[----:B------:R-:W-:-:S03]  /*0450*/  IMAD.X R5, RZ, RZ, R9, P0 ;  /* 0x000000ffff057224 */ /* 0x000fc600000e0609 */
.L_x_598:
[----:B------:R-:W-:Y:S05]  /*0460*/  BSYNC B0 ;  /* 0x0000000000007941 */ /* 0x000fea0003800000 */
.L_x_597:
        /* <DEDUP_REMOVED lines=36> */
.L_x_605:
[----:B------:R-:W-:Y:S02]  /*06b0*/  IMAD.U32 R21, RZ, RZ, UR5 ;  /* 0x00000005ff157e24 */ /* 0x000fe4000f8e00ff */
[----:B------:R-:W-:Y:S01]  /*06c0*/  IMAD.U32 R8, RZ, RZ, UR4 ;  /* 0x00000004ff087e24 */ /* 0x000fe2000f8e00ff */
[----:B------:R-:W-:Y:S01]  /*06d0*/  MOV R8, 0x720 ;  /* 0x0000072000087802 */ /* 0x000fe20000000f00 */
[----:B------:R-:W-:Y:S02]  /*06e0*/  IMAD.U32 R20, RZ, RZ, UR4 ;  /* 0x00000004ff147e24 */ /* 0x000fe4000f8e00ff */
[----:B------:R-:W-:Y:S02]  /*06f0*/  IMAD.U32 R9, RZ, RZ, UR5 ;  /* 0x00000005ff097e24 */ /* 0x000fe4000f8e00ff */
[----:B------:R-:W-:-:S02]  /*0700*/  IMAD.MOV.U32 R21, RZ, RZ, R0 ;  /* 0x000000ffff157224 */ /* 0x000fc400078e0000 */
[----:B-----5:R-:W-:Y:S05]  /*0710*/  CALL.REL.NOINC `($__internal_22_$__cuda_sm20_div_u64) ;  /* 0x00000bc000007944 */ /* 0x020fea0003c00000 */
[----:B------:R-:W-:-:S02]  /*0720*/  IMAD.MOV.U32 R6, RZ, RZ, R16 ;  /* 0x000000ffff067224 */ /* 0x000fc400078e0010 */
.L_x_606:
[----:B------:R-:W-:Y:S05]  /*0730*/  BSYNC B1 ;  /* 0x0000000000017941 */ /* 0x000fea0003800000 */
.L_x_604:
[----:B------:R-:W-:-:S05]  /*0740*/  IADD3 R0, P0, R6, 0x1, RZ ;  /* 0x0000000106007810 */ /* 0x000fca0007f1e0ff */
[----:B------:R-:W-:-:S03]  /*0750*/  IMAD.X R2, RZ, RZ, R7, P0 ;  /* 0x000000ffff027224 */ /* 0x000fc600000e0607 */
.L_x_603:
[----:B------:R-:W-:Y:S05]  /*0760*/  BSYNC B0 ;  /* 0x0000000000007941 */ /* 0x000fea0003800000 */
.L_x_602:
        /* <DEDUP_REMOVED lines=26> */
.L_x_608:
[----:B------:R-:W-:-:S04]  /*0910*/  ISETP.NE.U32.AND P1, PT, R10, RZ, PT ;  /* 0x000000ff0a00720c */ /* 0x000fc80003f25070 */
[----:B------:R-:W-:-:S04]  /*0920*/  ISETP.NE.AND.EX P1, PT, R11, RZ, PT, P1 ;  /* 0x000000ff0b00720c */ /* 0x000fc80003f25310 */
[----:B------:R-:W-:Y:S02]  /*0930*/  SEL R5, RZ, 0x4, !P1 ;  /* 0x00000004ff057807 */ /* 0x000fe40004800000 */
[----:B------:R-:W-:Y:S02]  /*0940*/  SEL R3, R13, RZ, P1 ;  /* 0x000000ff0d037207 */ /* 0x000fe40000800000 */
[C---:B------:R-:W-:Y:S02]  /*0950*/  IADD3 R5, P2, R12.reuse, R5, RZ ;  /* 0x000000050c057210 */ /* 0x040fe40007f5e0ff */
[----:B------:R-:W-:-:S03]  /*0960*/  SEL R2, R12, RZ, P1 ;  /* 0x000000ff0c027207 */ /* 0x000fc60000800000 */
[----:B------:R-:W-:-:S03]  /*0970*/  IMAD.X R13, RZ, RZ, R13, P2 ;  /* 0x000000ffff0d7224 */ /* 0x000fc600010e060d */
.L_x_609:
[----:B------:R-:W-:Y:S05]  /*0980*/  BSYNC B0 ;  /* 0x0000000000007941 */ /* 0x000fea0003800000 */
.L_x_607:
[----:B------:R-:W-:Y:S01]  /*0990*/  ULEA UR16, UP0, UR10, UR8, 0x2 ;  /* 0x000000080a107291 */ /* 0x000fe2000f80103f */
[----:B------:R-:W-:Y:S03]  /*09a0*/  BSSY B0, `(.L_x_610) ;  /* 0x000001a000007945 */ /* 0x000fe60003800000 */
[----:B------:R-:W-:Y:S01]  /*09b0*/  ULEA.HI.X UR17, UR10, UR9, UR11, 0x2, UP0 ;  /* 0x000000090a117291 */ /* 0x000fe200080f140b */
[----:B------:R-:W-:Y:S05]  /*09c0*/  @!P0 BRA `(.L_x_611) ;  /* 0x000000c000008947 */ /* 0x000fea0003800000 */
[----:B------:R-:W-:Y:S02]  /*09d0*/  IADD3 R8, P1, R9, UR8, RZ ;  /* 0x0000000809087c10 */ /* 0x000fe4000ff3e0ff */
[----:B------:R-:W-:Y:S01]  /*09e0*/  ISETP.LT.U32.AND P0, PT, R14, UR10, PT ;  /* 0x0000000a0e007c0c */ /* 0x000fe2000bf01070 */
[----:B------:R-:W-:Y:S01]  /*09f0*/  IMAD.U32 R14, RZ, RZ, UR11 ;  /* 0x0000000bff0e7e24 */ /* 0x000fe2000f8e00ff */
        /* <DEDUP_REMOVED lines=9> */
.L_x_611:
        /* <DEDUP_REMOVED lines=11> */
.L_x_612:
[----:B------:R-:W-:Y:S05]  /*0b40*/  BSYNC B0 ;  /* 0x0000000000007941 */ /* 0x000fea0003800000 */
.L_x_610:
[----:B------:R-:W-:Y:S01]  /*0b50*/  ISETP.NE.U32.AND P0, PT, R8, RZ, PT ;  /* 0x000000ff0800720c */ /* 0x000fe20003f05070 */
[----:B------:R-:W-:Y:S01]  /*0b60*/  BSSY B0, `(.L_x_613) ;  /* 0x000000c000007945 */ /* 0x000fe20003800000 */
[----:B------:R-:W-:Y:S02]  /*0b70*/  ISETP.NE.U32.AND P1, PT, R6, 0x1, PT ;  /* 0x000000010600780c */ /* 0x000fe40003f25070 */
[----:B------:R-:W-:Y:S02]  /*0b80*/  ISETP.NE.AND.EX P0, PT, R9, RZ, PT, P0 ;  /* 0x000000ff0900720c */ /* 0x000fe40003f05300 */
[----:B------:R-:W-:-:S11]  /*0b90*/  ISETP.NE.AND.EX P1, PT, R7, RZ, PT, P1 ;  /* 0x000000ff0700720c */ /* 0x000fd60003f25310 */
[----:B------:R-:W-:Y:S05]  /*0ba0*/  @!P0 BRA `(.L_x_614) ;  /* 0x0000007000008947 */ /* 0x000fea0003800000 */
[----:B------:R-:W2:Y:S02]  /*0bb0*/  LD.E R8, [R8.64] ;  /* 0x0000000c08087980 */ /* 0x000ea4000c101900 */
[C---:B--2---:R-:W-:Y:S02]  /*0bc0*/  FMUL.FTZ R12, R8.reuse, 1.4426950216293334961 ;  /* 0x3fb8aa3b080c7820 */ /* 0x044fe40000410000 */
[----:B------:R-:W-:-:S04]  /*0bd0*/  FMUL.FTZ R14, R8, -1.4426950216293334961 ;  /* 0xbfb8aa3b080e7820 */ /* 0x000fc80000410000 */
[----:B------:R-:W-:Y:S08]  /*0be0*/  MUFU.EX2 R12, R12 ;  /* 0x0000000c000c7308 */ /* 0x000ff00000000800 */
[----:B------:R-:W0:Y:S02]  /*0bf0*/  MUFU.EX2 R15, R14 ;  /* 0x0000000e000f7308 */ /* 0x000e240000000800 */
[----:B0-----:R-:W-:-:S04]  /*0c00*/  FADD.FTZ R15, R12, R15 ;  /* 0x0000000f0c0f7221 */ /* 0x001fc80000010000 */
[----:B------:R-:W-:-:S02]  /*0c10*/  FMUL.FTZ R15, R15, 0.5 ;  /* 0x3f0000000f0f7820 */ /* 0x000fc40000410000 */
.L_x_614:
[----:B------:R-:W-:Y:S05]  /*0c20*/  BSYNC B0 ;  /* 0x0000000000007941 */ /* 0x000fea0003800000 */
.L_x_613:
[----:B------:R0:W-:Y:S01]  /*0c30*/  ST.E [R2.64], R15 ;  /* 0x0000000f02007985 */ /* 0x0001e2000c10190c */
[----:B------:R-:W-:Y:S05]  /*0c40*/  @!P1 EXIT ;  /* 0x000000000000994d */ /* 0x000fea0003800000 */
[C---:B------:R-:W-:Y:S01]  /*0c50*/  ISETP.NE.U32.AND P0, PT, R6.reuse, 0x2, PT ;  /* 0x000000020600780c */ /* 0x040fe20003f05070 */
[----:B------:R-:W-:Y:S01]  /*0c60*/  UIADD3 UR8, UP0, UR4, -0x1, URZ ;  /* 0xffffffff04087890 */ /* 0x000fe2000ff1e03f */
[----:B------:R-:W-:Y:S01]  /*0c70*/  IADD3 R6, P1, R6, -0x1, RZ ;  /* 0xffffffff06067810 */ /* 0x000fe20007f3e0ff */
[----:B------:R-:W-:Y:S01]  /*0c80*/  USHF.L.U64.HI UR7, UR4, 0x2, UR5 ;  /* 0x0000000204077899 */ /* 0x000fe20008010205 */
[C---:B------:R-:W-:Y:S01]  /*0c90*/  ISETP.NE.AND.EX P0, PT, R7.reuse, RZ, PT, P0 ;  /* 0x000000ff0700720c */ /* 0x040fe20003f05300 */
[----:B------:R-:W-:Y:S01]  /*0ca0*/  USHF.L.U32 UR6, UR4, 0x2, URZ ;  /* 0x0000000204067899 */ /* 0x000fe2000800063f */
[----:B------:R-:W-:Y:S01]  /*0cb0*/  BSSY B0, `(.L_x_615) ;  /* 0x0000044000007945 */ /* 0x000fe20003800000 */
[----:B------:R-:W-:Y:S01]  /*0cc0*/  UIADD3.X UR4, UR5, -0x1, URZ, UP0, !UPT ;  /* 0xffffffff05047890 */ /* 0x000fe200087fe43f */
[----:B------:R-:W-:Y:S02]  /*0cd0*/  LOP3.LUT P3, RZ, R6, 0x1, RZ, 0xc0, !PT ;  /* 0x0000000106ff7812 */ /* 0x000fe4000786c0ff */
[----:B------:R-:W-:-:S07]  /*0ce0*/  IADD3.X R7, R7, -0x1, RZ, P1, !PT ;  /* 0xffffffff07077810 */ /* 0x000fce0000ffe4ff */
[----:B------:R-:W-:Y:S05]  /*0cf0*/  @!P0 BRA `(.L_x_616) ;  /* 0x000003f000008947 */ /* 0x000fea0003800000 */
[----:B------:R-:W-:-:S02]  /*0d00*/  LOP3.LUT R9, R6, 0xfffffffe, RZ, 0xc0, !PT ;  /* 0xfffffffe06097812 */ /* 0x000fc400078ec0ff */
.L_x_617:
[----:B0-----:R-:W-:-:S04]  /*0d10*/  IADD3 R2, P0, -R11, UR16, RZ ;  /* 0x000000100b027c10 */ /* 0x001fc8000ff1e1ff */
[----:B------:R-:W-:-:S04]  /*0d20*/  IADD3.X R3, ~R10, UR17, RZ, P0, !PT ;  /* 0x000000110a037c10 */ /* 0x000fc800087fe5ff */
[--C-:B------:R-:W-:Y:S02]  /*0d30*/  SHF.R.U64 R12, R2, 0x2, R3.reuse ;  /* 0x00000002020c7819 */ /* 0x100fe40000001203 */
[----:B------:R-:W-:Y:S02]  /*0d40*/  SHF.R.U32.HI R14, RZ, 0x2, R3 ;  /* 0x00000002ff0e7819 */ /* 0x000fe40000011603 */
[----:B------:R-:W-:Y:S02]  /*0d50*/  ISETP.GT.U32.AND P1, PT, R12, UR8, PT ;  /* 0x000000080c007c0c */ /* 0x000fe4000bf24070 */
[----:B------:R-:W-:Y:S02]  /*0d60*/  IADD3 R2, P0, R11, UR6, RZ ;  /* 0x000000060b027c10 */ /* 0x000fe4000ff1e0ff */
[----:B------:R-:W-:Y:S02]  /*0d70*/  ISETP.GT.U32.AND.EX P1, PT, R14, UR4, PT, P1 ;  /* 0x000000040e007c0c */ /* 0x000fe4000bf24110 */
[----:B------:R-:W-:-:S11]  /*0d80*/  IADD3.X R3, R10, UR7, RZ, P0, !PT ;  /* 0x000000070a037c10 */ /* 0x000fd600087fe4ff */
[----:B------:R0:W2:Y:S01]  /*0d90*/  @P1 LD.E R10, [R2.64+-0x4] ;  /* 0xfffffc0c020a1980 */ /* 0x0000a2000c101900 */
[----:B------:R-:W-:Y:S02]  /*0da0*/  ISETP.GT.U32.AND P0, PT, R12, UR8, PT ;  /* 0x000000080c007c0c */ /* 0x000fe4000bf04070 */
[----:B------:R-:W-:Y:S02]  /*0db0*/  IADD3 R17, P2, -R5, R0, RZ ;  /* 0x0000000005117210 */ /* 0x000fe40007f5e1ff */
[----:B------:R-:W-:-:S03]  /*0dc0*/  ISETP.GT.U32.AND.EX P0, PT, R14, UR4, PT, P0 ;  /* 0x000000040e007c0c */ /* 0x000fc6000bf04100 */
[----:B------:R-:W-:Y:S01]  /*0dd0*/  IMAD.X R18, R4, 0x1, ~R13, P2 ;  /* 0x0000000104127824 */ /* 0x000fe200010e0e0d */
[----:B------:R-:W-:Y:S02]  /*0de0*/  SEL R16, R2, UR16, P0 ;  /* 0x0000001002107c07 */ /* 0x000fe40008000000 */
[----:B------:R-:W-:Y:S02]  /*0df0*/  SEL R12, R3, UR17, P0 ;  /* 0x00000011030c7c07 */ /* 0x000fe40008000000 */
[----:B0-----:R-:W-:-:S04]  /*0e00*/  SHF.R.U64 R2, R17, 0x2, R18 ;  /* 0x0000000211027819 */ /* 0x001fc80000001212 */
[----:B------:R-:W-:Y:S02]  /*0e10*/  ISETP.GT.U32.AND P2, PT, R2, UR8, PT ;  /* 0x0000000802007c0c */ /* 0x000fe4000bf44070 */
[----:B------:R-:W-:-:S04]  /*0e20*/  SHF.R.U32.HI R2, RZ, 0x2, R18 ;  /* 0x00000002ff027819 */ /* 0x000fc80000011612 */
[----:B------:R-:W-:Y:S01]  /*0e30*/  ISETP.GT.U32.AND.EX P2, PT, R2, UR4, PT, P2 ;  /* 0x0000000402007c0c */ /* 0x000fe2000bf44120 */
[C---:B--2---:R-:W-:Y:S02]  /*0e40*/  @P1 FMUL.FTZ R15, R10.reuse, -1.4426950216293334961 ;  /* 0xbfb8aa3b0a0f1820 */ /* 0x044fe40000410000 */
[----:B------:R-:W-:Y:S01]  /*0e50*/  @P1 FMUL.FTZ R11, R10, 1.4426950216293334961 ;  /* 0x3fb8aa3b0a0b1820 */ /* 0x000fe20000410000 */
[----:B------:R-:W-:-:S03]  /*0e60*/  IADD3 R10, P0, -R16, UR16, RZ ;  /* 0x00000010100a7c10 */ /* 0x000fc6000ff1e1ff */
[----:B------:R0:W-:Y:S01]  /*0e70*/  @P1 MUFU.EX2 R14, R11 ;  /* 0x0000000b000e1308 */ /* 0x0001e20000000800 */
[----:B------:R-:W-:Y:S02]  /*0e80*/  IADD3.X R3, ~R12, UR17, RZ, P0, !PT ;  /* 0x000000110c037c10 */ /* 0x000fe400087fe5ff */
[----:B------:R-:W-:Y:S02]  /*0e90*/  IADD3 R5, P0, R5, UR6, RZ ;  /* 0x0000000605057c10 */ /* 0x000fe4000ff1e0ff */
[--C-:B------:R-:W-:Y:S02]  /*0ea0*/  SHF.R.U64 R10, R10, 0x2, R3.reuse ;  /* 0x000000020a0a7819 */ /* 0x100fe40000001203 */
[----:B------:R-:W-:Y:S01]  /*0eb0*/  IADD3.X R13, R13, UR7, RZ, P0, !PT ;  /* 0x000000070d0d7c10 */ /* 0x000fe200087fe4ff */
[----:B------:R-:W1:Y:S01]  /*0ec0*/  @P1 MUFU.EX2 R15, R15 ;  /* 0x0000000f000f1308 */ /* 0x000e620000000800 */
[----:B0-----:R-:W-:Y:S02]  /*0ed0*/  SHF.R.U32.HI R11, RZ, 0x2, R3 ;  /* 0x00000002ff0b7819 */ /* 0x001fe40000011603 */
[----:B------:R-:W-:-:S02]  /*0ee0*/  ISETP.GT.U32.AND P0, PT, R10, UR8, PT ;  /* 0x000000080a007c0c */ /* 0x000fc4000bf04070 */
[----:B------:R-:W-:Y:S02]  /*0ef0*/  IADD3 R17, P4, R5, -0x4, RZ ;  /* 0xfffffffc05117810 */ /* 0x000fe40007f9e0ff */
[----:B------:R-:W-:Y:S02]  /*0f00*/  ISETP.GT.U32.AND.EX P0, PT, R11, UR4, PT, P0 ;  /* 0x000000040b007c0c */ /* 0x000fe4000bf04100 */
[----:B------:R-:W-:Y:S02]  /*0f10*/  IADD3.X R18, R13, -0x1, RZ, P4, !PT ;  /* 0xffffffff0d127810 */ /* 0x000fe400027fe4ff */
[----:B------:R-:W-:Y:S01]  /*0f20*/  IADD3 R2, P4, R16, UR6, RZ ;  /* 0x0000000610027c10 */ /* 0x000fe2000ff9e0ff */
[----:B-1----:R-:W-:Y:S01]  /*0f30*/  @P1 FADD.FTZ R3, R14, R15 ;  /* 0x0000000f0e031221 */ /* 0x002fe20000010000 */
[----:B------:R-:W-:Y:S02]  /*0f40*/  SEL R14, R17, RZ, P2 ;  /* 0x000000ff110e7207 */ /* 0x000fe40001000000 */
[----:B------:R-:W-:Y:S01]  /*0f50*/  SEL R15, R18, RZ, P2 ;  /* 0x000000ff120f7207 */ /* 0x000fe20001000000 */
[----:B------:R-:W-:Y:S01]  /*0f60*/  @P1 FMUL.FTZ R8, R3, 0.5 ;  /* 0x3f00000003081820 */ /* 0x000fe20000410000 */
[----:B------:R-:W-:-:S04]  /*0f70*/  IADD3.X R3, R12, UR7, RZ, P4, !PT ;  /* 0x000000070c037c10 */ /* 0x000fc8000a7fe4ff */
[----:B------:R0:W-:Y:S04]  /*0f80*/  ST.E [R14.64], R8 ;  /* 0x000000080e007985 */ /* 0x0001e8000c10190c */
[----:B------:R-:W2:Y:S01]  /*0f90*/  @P0 LD.E R12, [R2.64+-0x4] ;  /* 0xfffffc0c020c0980 */ /* 0x000ea2000c101900 */
[----:B------:R-:W-:Y:S02]  /*0fa0*/  SEL R5, R5, R0, P2 ;  /* 0x0000000005057207 */ /* 0x000fe40001000000 */
[----:B------:R-:W-:Y:S02]  /*0fb0*/  SEL R13, R13, R4, P2 ;  /* 0x000000040d0d7207 */ /* 0x000fe40001000000 */
[----:B------:R-:W-:-:S04]  /*0fc0*/  IADD3 R5, P1, R5, UR6, RZ ;  /* 0x0000000605057c10 */ /* 0x000fc8000ff3e0ff */
[----:B------:R-:W-:Y:S02]  /*0fd0*/  IADD3.X R13, R13, UR7, RZ, P1, !PT ;  /* 0x000000070d0d7c10 */ /* 0x000fe40008ffe4ff */
[----:B------:R-:W-:Y:S01]  /*0fe0*/  ISETP.GT.U32.AND P1, PT, R10, UR8, PT ;  /* 0x000000080a007c0c */ /* 0x000fe2000bf24070 */
[C---:B--2---:R-:W-:Y:S02]  /*0ff0*/  @P0 FMUL.FTZ R16, R12.reuse, 1.4426950216293334961 ;  /* 0x3fb8aa3b0c100820 */ /* 0x044fe40000410000 */
[----:B------:R-:W-:-:S04]  /*1000*/  @P0 FMUL.FTZ R12, R12, -1.4426950216293334961 ;  /* 0xbfb8aa3b0c0c0820 */ /* 0x000fc80000410000 */
[----:B------:R-:W-:Y:S08]  /*1010*/  @P0 MUFU.EX2 R16, R16 ;  /* 0x0000001000100308 */ /* 0x000ff00000000800 */
[----:B------:R1:W2:Y:S02]  /*1020*/  @P0 MUFU.EX2 R17, R12 ;  /* 0x0000000c00110308 */ /* 0x0002a40000000800 */
[----:B-1----:R-:W-:-:S02]  /*1030*/  IMAD.MOV.U32 R12, RZ, RZ, R5 ;  /* 0x000000ffff0c7224 */ /* 0x002fc400078e0005 */
[----:B--2---:R-:W-:-:S04]  /*1040*/  @P0 FADD.FTZ R17, R16, R17 ;  /* 0x0000001110110221 */ /* 0x004fc80000010000 */
[----:B------:R-:W-:Y:S01]  /*1050*/  @P0 FMUL.FTZ R6, R17, 0.5 ;  /* 0x3f00000011060820 */ /* 0x000fe20000410000 */
        /* <DEDUP_REMOVED lines=9> */
.L_x_616:
[----:B------:R-:W-:Y:S05]  /*10f0*/  BSYNC B0 ;  /* 0x0000000000007941 */ /* 0x000fea0003800000 */
.L_x_615:
        /* <DEDUP_REMOVED lines=10> */
[----:B------:R-:W-:Y:S01]  /*11a0*/  IADD3 R0, P1, -R5, R0, RZ ;  /* 0x0000000005007210 */ /* 0x000fe20007f3e1ff */
[----:B------:R-:W-:-:S04]  /*11b0*/  IMAD.U32 R8, RZ, RZ, UR6 ;  /* 0x00000006ff087e24 */ /* 0x000fc8000f8e00ff */
[----:B------:R-:W-:-:S05]  /*11c0*/  IMAD.X R9, R4, 0x1, ~R13, P1 ;  /* 0x0000000104097824 */ /* 0x000fca00008e0e0d */
[----:B------:R-:W-:Y:S02]  /*11d0*/  SHF.R.U64 R4, R0, 0x2, R9 ;  /* 0x0000000200047819 */ /* 0x000fe40000001209 */
[----:B------:R-:W-:Y:S02]  /*11e0*/  IADD3 R0, P2, P3, R5, -0x4, R8 ;  /* 0xfffffffc05007810 */ /* 0x000fe40007b5e008 */
[----:B------:R-:W-:Y:S01]  /*11f0*/  ISETP.GT.U32.AND P1, PT, R4, UR8, PT ;  /* 0x0000000804007c0c */ /* 0x000fe2000bf24070 */
[----:B------:R-:W-:-:S05]  /*1200*/  IMAD.U32 R4, RZ, RZ, UR7 ;  /* 0x00000007ff047e24 */ /* 0x000fca000f8e00ff */
[----:B------:R-:W-:Y:S01]  /*1210*/  IADD3.X R13, R13, -0x1, R4, P2, P3 ;  /* 0xffffffff0d0d7810 */ /* 0x000fe200017e6404 */
[C---:B--2---:R-:W-:Y:S02]  /*1220*/  @P0 FMUL.FTZ R6, R2.reuse, 1.4426950216293334961 ;  /* 0x3fb8aa3b02060820 */ /* 0x044fe40000410000 */
[----:B------:R-:W-:Y:S01]  /*1230*/  @P0 FMUL.FTZ R7, R2, -1.4426950216293334961 ;  /* 0xbfb8aa3b02070820 */ /* 0x000fe20000410000 */
[----:B------:R-:W-:-:S03]  /*1240*/  SHF.R.U32.HI R2, RZ, 0x2, R9 ;  /* 0x00000002ff027819 */ /* 0x000fc60000011609 */
[----:B------:R-:W-:Y:S01]  /*1250*/  @P0 MUFU.EX2 R6, R6 ;  /* 0x0000000600060308 */ /* 0x000fe20000000800 */
[----:B------:R-:W-:-:S04]  /*1260*/  ISETP.GT.U32.AND.EX P1, PT, R2, UR4, PT, P1 ;  /* 0x0000000402007c0c */ /* 0x000fc8000bf24110 */
[----:B------:R-:W-:Y:S02]  /*1270*/  SEL R2, R0, RZ, P1 ;  /* 0x000000ff00027207 */ /* 0x000fe40000800000 */
[----:B------:R-:W-:Y:S01]  /*1280*/  SEL R3, R13, RZ, P1 ;  /* 0x000000ff0d037207 */ /* 0x000fe20000800000 */
[----:B------:R-:W0:Y:S02]  /*1290*/  @P0 MUFU.EX2 R7, R7 ;  /* 0x0000000700070308 */ /* 0x000e240000000800 */
[----:B0-----:R-:W-:-:S04]  /*12a0*/  @P0 FADD.FTZ R6, R6, R7 ;  /* 0x0000000706060221 */ /* 0x001fc80000010000 */
[----:B------:R-:W-:-:S05]  /*12b0*/  @P0 FMUL.FTZ R5, R6, 0.5 ;  /* 0x3f00000006050820 */ /* 0x000fca0000410000 */
[----:B------:R-:W-:Y:S01]  /*12c0*/  ST.E [R2.64], R5 ;  /* 0x0000000502007985 */ /* 0x000fe2000c10190c */
[----:B------:R-:W-:Y:S05]  /*12d0*/  EXIT ;  /* 0x000000000000794d */ /* 0x000fea0003800000 */
        .weak           $__internal_22_$__cuda_sm20_div_u64
        .type           $__internal_22_$__cuda_sm20_div_u64,@function
        .size           $__internal_22_$__cuda_sm20_div_u64,(.L_x_1045 - $__internal_22_$__cuda_sm20_div_u64)
$__internal_22_$__cuda_sm20_div_u64:
        /* <DEDUP_REMOVED lines=68> */
[----:B------:R-:W-:Y:S06]  /*1720*/  RET.REL.NODEC R8 `(vector_cosh_f32) ;  /* 0xffffe8d008007950 */ /* 0x000fec0003c3ffff */
.L_x_618:
        /* <DEDUP_REMOVED lines=13> */
.L_x_1045:


//--------------------- .text.vector_sinh_f32     --------------------------
	.section	.text.vector_sinh_f32,"ax",@progbits
	.sectioninfo	@"SHI_REGISTERS=32"
	.align	128
        .global         vector_sinh_f32
        .type           vector_sinh_f32,@function
        .size           vector_sinh_f32,(.L_x_1046 - vector_sinh_f32)
        .other          vector_sinh_f32,@"STO_CUDA_ENTRY STV_DEFAULT"
vector_sinh_f32:
.text.vector_sinh_f32:
        /* <DEDUP_REMOVED lines=58> */
.L_x_622:
[----:B------:R-:W-:Y:S02]  /*03a0*/  IMAD.U32 R21, RZ, RZ, UR5 ;  /* 0x00000005ff157e24 */ /* 0x000fe4000f8e00ff */
[----:B------:R-:W-:Y:S01]  /*03b0*/  IMAD.U32 R8, RZ, RZ, UR4 ;  /* 0x00000004ff087e24 */ /* 0x000fe2000f8e00ff */
[----:B------:R-:W-:Y:S01]  /*03c0*/  MOV R8, 0x410 ;  /* 0x0000041000087802 */ /* 0x000fe20000000f00 */
[----:B------:R-:W-:Y:S02]  /*03d0*/  IMAD.U32 R20, RZ, RZ, UR4 ;  /* 0x00000004ff147e24 */ /* 0x000fe4000f8e00ff */
[----:B------:R-:W-:Y:S02]  /*03e0*/  IMAD.U32 R9, RZ, RZ, UR5 ;  /* 0x00000005ff097e24 */ /* 0x000fe4000f8e00ff */
[----:B------:R-:W-:-:S02]  /*03f0*/  IMAD.MOV.U32 R21, RZ, RZ, R16 ;  /* 0x000000ffff157224 */ /* 0x000fc400078e0010 */
[----:B-----5:R-:W-:Y:S05]  /*0400*/  CALL.REL.NOINC `($__internal_23_$__cuda_sm20_div_u64) ;  /* 0x00000ed000007944 */ /* 0x020fea0003c00000 */
[----:B------:R-:W-:Y:S02]  /*0410*/  IMAD.MOV.U32 R8, RZ, RZ, R16 ;  /* 0x000000ffff087224 */ /* 0x000fe400078e0010 */
[----:B------:R-:W-:-:S02]  /*0420*/  IMAD.MOV.U32 R9, RZ, RZ, R7 ;  /* 0x000000ffff097224 */ /* 0x000fc400078e0007 */
.L_x_623:
[----:B------:R-:W-:Y:S05]  /*0430*/  BSYNC B1 ;  /* 0x0000000000017941 */ /* 0x000fea0003800000 */
.L_x_621:
[----:B------:R-:W-:-:S05]  /*0440*/  IADD3 R3, P0, R8, 0x1, RZ ;  /* 0x0000000108037810 */ /* 0x000fca0007f1e0ff */
[----:B------:R-:W-:-:S03]  /*0450*/  IMAD.X R5, RZ, RZ, R9, P0 ;  /* 0x000000ffff057224 */ /* 0x000fc600000e0609 */
.L_x_620:
[----:B------:R-:W-:Y:S05]  /*0460*/  BSYNC B0 ;  /* 0x0000000000007941 */ /* 0x000fea0003800000 */
.L_x_619:
        /* <DEDUP_REMOVED lines=36> */
.L_x_627:
[----:B------:R-:W-:Y:S02]  /*06b0*/  IMAD.U32 R21, RZ, RZ, UR5 ;  /* 0x00000005ff157e24 */ /* 0x000fe4000f8e00ff */
[----:B------:R-:W-:Y:S01]  /*06c0*/  IMAD.U32 R8, RZ, RZ, UR4 ;  /* 0x00000004ff087e24 */ /* 0x000fe2000f8e00ff */
[----:B------:R-:W-:Y:S01]  /*06d0*/  MOV R8, 0x720 ;  /* 0x0000072000087802 */ /* 0x000fe20000000f00 */
[----:B------:R-:W-:Y:S02]  /*06e0*/  IMAD.U32 R20, RZ, RZ, UR4 ;  /* 0x00000004ff147e24 */ /* 0x000fe4000f8e00ff */
[----:B------:R-:W-:Y:S02]  /*06f0*/  IMAD.U32 R9, RZ, RZ, UR5 ;  /* 0x00000005ff097e24 */ /* 0x000fe4000f8e00ff */
[----:B------:R-:W-:-:S02]  /*0700*/  IMAD.MOV.U32 R21, RZ, RZ, R0 ;  /* 0x000000ffff157224 */ /* 0x000fc400078e0000 */
[----:B-----5:R-:W-:Y:S05]  /*0710*/  CALL.REL.NOINC `($__internal_23_$__cuda_sm20_div_u64) ;  /* 0x00000bc000007944 */ /* 0x020fea0003c00000 */
[----:B------:R-:W-:-:S02]  /*0720*/  IMAD.MOV.U32 R6, RZ, RZ, R16 ;  /* 0x000000ffff067224 */ /* 0x000fc400078e0010 */
.L_x_628:
[----:B------:R-:W-:Y:S05]  /*0730*/  BSYNC B1 ;  /* 0x0000000000017941 */ /* 0x000fea0003800000 */
.L_x_626:
[----:B------:R-:W-:-:S05]  /*0740*/  IADD3 R0, P0, R6, 0x1, RZ ;  /* 0x0000000106007810 */ /* 0x000fca0007f1e0ff */
[----:B------:R-:W-:-:S03]  /*0750*/  IMAD.X R2, RZ, RZ, R7, P0 ;  /* 0x000000ffff027224 */ /* 0x000fc600000e0607 */
.L_x_625:
[----:B------:R-:W-:Y:S05]  /*0760*/  BSYNC B0 ;  /* 0x0000000000007941 */ /* 0x000fea0003800000 */
.L_x_624:
        /* <DEDUP_REMOVED lines=26> */
.L_x_630:
[----:B------:R-:W-:-:S04]  /*0910*/  ISETP.NE.U32.AND P1, PT, R10, RZ, PT ;  /* 0x000000ff0a00720c */ /* 0x000fc80003f25070 */
[----:B------:R-:W-:-:S04]  /*0920*/  ISETP.NE.AND.EX P1, PT, R11, RZ, PT, P1 ;  /* 0x000000ff0b00720c */ /* 0x000fc80003f25310 */
[----:B------:R-:W-:Y:S02]  /*0930*/  SEL R5, RZ, 0x4, !P1 ;  /* 0x00000004ff057807 */ /* 0x000fe40004800000 */
[----:B------:R-:W-:Y:S02]  /*0940*/  SEL R3, R13, RZ, P1 ;  /* 0x000000ff0d037207 */ /* 0x000fe40000800000 */
[C---:B------:R-:W-:Y:S02]  /*0950*/  IADD3 R5, P2, R12.reuse, R5, RZ ;  /* 0x000000050c057210 */ /* 0x040fe40007f5e0ff */
[----:B------:R-:W-:-:S03]  /*0960*/  SEL R2, R12, RZ, P1 ;  /* 0x000000ff0c027207 */ /* 0x000fc60000800000 */
[----:B------:R-:W-:-:S03]  /*0970*/  IMAD.X R13, RZ, RZ, R13, P2 ;  /* 0x000000ffff0d7224 */ /* 0x000fc600010e060d */
.L_x_631:
[----:B------:R-:W-:Y:S05]  /*0980*/  BSYNC B0 ;  /* 0x0000000000007941 */ /* 0x000fea0003800000 */
.L_x_629:
        /* <DEDUP_REMOVED lines=16> */
.L_x_633:
        /* <DEDUP_REMOVED lines=11> */
.L_x_634:
[----:B------:R-:W-:Y:S05]  /*0b40*/  BSYNC B0 ;  /* 0x0000000000007941 */ /* 0x000fea0003800000 */
.L_x_632:
        /* <DEDUP_REMOVED lines=11> */
[----:B0-----:R-:W-:-:S04]  /*0c00*/  FADD.FTZ R15, R12, -R15 ;  /* 0x8000000f0c0f7221 */ /* 0x001fc80000010000 */
[----:B------:R-:W-:-:S02]  /*0c10*/  FMUL.FTZ R15, R15, 0.5 ;  /* 0x3f0000000f0f7820 */ /* 0x000fc40000410000 */
.L_x_636:
[----:B------:R-:W-:Y:S05]  /*0c20*/  BSYNC B0 ;  /* 0x0000000000007941 */ /* 0x000fea0003800000 */
.L_x_635:
        /* <DEDUP_REMOVED lines=14> */
.L_x_639:
        /* <DEDUP_REMOVED lines=34> */
[----:B-1----:R-:W-:Y:S01]  /*0f30*/  @P1 FADD.FTZ R3, R14, -R15 ;  /* 0x8000000f0e031221 */ /* 0x002fe20000010000 */
        /* <DEDUP_REMOVED lines=16> */
[----:B--2---:R-:W-:-:S04]  /*1040*/  @P0 FADD.FTZ R17, R16, -R17 ;  /* 0x8000001110110221 */ /* 0x004fc80000010000 */
        /* <DEDUP_REMOVED lines=10> */
.L_x_638:
[----:B------:R-:W-:Y:S05]  /*10f0*/  BSYNC B0 ;  /* 0x0000000000007941 */ /* 0x000fea0003800000 */
.L_x_637:
        /* <DEDUP_REMOVED lines=26> */
[----:B0-----:R-:W-:-:S04]  /*12a0*/  @P0 FADD.FTZ R6, R6, -R7 ;  /* 0x8000000706060221 */ /* 0x001fc80000010000 */
[----:B------:R-:W-:-:S05]  /*12b0*/  @P0 FMUL.FTZ R5, R6, 0.5 ;  /* 0x3f00000006050820 */ /* 0x000fca0000410000 */
[----:B------:R-:W-:Y:S01]  /*12c0*/  ST.E [R2.64], R5 ;  /* 0x0000000502007985 */ /* 0x000fe2000c10190c */
[----:B------:R-:W-:Y:S05]  /*12d0*/  EXIT ;  /* 0x000000000000794d */ /* 0x000fea0003800000 */
        .weak           $__internal_23_$__cuda_sm20_div_u64
        .type           $__internal_23_$__cuda_sm20_div_u64,@function
        .size           $__internal_23_$__cuda_sm20_div_u64,(.L_x_1046 - $__internal_23_$__cuda_sm20_div_u64)
$__internal_23_$__cuda_sm20_div_u64:
        /* <DEDUP_REMOVED lines=68> */
[----:B------:R-:W-:Y:S06]  /*1720*/  RET.REL.NODEC R8 `(vector_sinh_f32) ;  /* 0xffffe8d008007950 */ /* 0x000fec0003c3ffff */
.L_x_640:
        /* <DEDUP_REMOVED lines=13> */
.L_x_1046:


//--------------------- .text.vector_atan_f32     --------------------------
	.section	.text.vector_atan_f32,"ax",@progbits
	.sectioninfo	@"SHI_REGISTERS=32"
	.align	128
        .global         vector_atan_f32
        .type           vector_atan_f32,@function
        .size           vector_atan_f32,(.L_x_1047 - vector_atan_f32)
        .other          vector_atan_f32,@"STO_CUDA_ENTRY STV_DEFAULT"
vector_atan_f32:
.text.vector_atan_f32:
        /* <DEDUP_REMOVED lines=53> */
.L_x_644:
[----:B------:R-:W-:Y:S02]  /*0350*/  IMAD.U32 R21, RZ, RZ, UR5 ;  /* 0x00000005ff157e24 */ /* 0x000fe4000f8e00ff */
[----:B------:R-:W-:Y:S01]  /*0360*/  IMAD.U32 R8, RZ, RZ, UR4 ;  /* 0x00000004ff087e24 */ /* 0x000fe2000f8e00ff */
[----:B------:R-:W-:Y:S01]  /*0370*/  MOV R8, 0x3c0 ;  /* 0x000003c000087802 */ /* 0x000fe20000000f00 */
[----:B------:R-:W-:Y:S02]  /*0380*/  IMAD.U32 R20, RZ, RZ, UR4 ;  /* 0x00000004ff147e24 */ /* 0x000fe4000f8e00ff */
[----:B------:R-:W-:Y:S02]  /*0390*/  IMAD.U32 R9, RZ, RZ, UR5 ;  /* 0x00000005ff097e24 */ /* 0x000fe4000f8e00ff */
[----:B------:R-:W-:-:S02]  /*03a0*/  IMAD.MOV.U32 R21, RZ, RZ, R16 ;  /* 0x000000ffff157224 */ /* 0x000fc400078e0010 */
[----:B-----5:R-:W-:Y:S05]  /*03b0*/  CALL.REL.NOINC `($__internal_24_$__cuda_sm20_div_u64) ;  /* 0x0000064000007944 */ /* 0x020fea0003c00000 */
[----:B------:R-:W-:Y:S02]  /*03c0*/  IMAD.MOV.U32 R8, RZ, RZ, R16 ;  /* 0x000000ffff087224 */ /* 0x000fe400078e0010 */
[----:B------:R-:W-:-:S02]  /*03d0*/  IMAD.MOV.U32 R9, RZ, RZ, R7 ;  /* 0x000000ffff097224 */ /* 0x000fc400078e0007 */
.L_x_645:
[----:B------:R-:W-:Y:S05]  /*03e0*/  BSYNC B1 ;  /* 0x0000000000017941 */ /* 0x000fea0003800000 */
.L_x_643:
[----:B------:R-:W-:-:S05]  /*03f0*/  IADD3 R3, P0, R8, 0x1, RZ ;  /* 0x0000000108037810 */ /* 0x000fca0007f1e0ff */
[----:B------:R-:W-:-:S03]  /*0400*/  IMAD.X R5, RZ, RZ, R9, P0 ;  /* 0x000000ffff057224 */ /* 0x000fc600000e0609 */
.L_x_642:
[----:B------:R-:W-:Y:S05]  /*0410*/  BSYNC B0 ;  /* 0x0000000000007941 */ /* 0x000fea0003800000 */
.L_x_641:
        /* <DEDUP_REMOVED lines=34> */
.L_x_649:
[----:B------:R-:W-:Y:S02]  /*0640*/  IMAD.U32 R21, RZ, RZ, UR5 ;  /* 0x00000005ff157e24 */ /* 0x000fe4000f8e00ff */
[----:B------:R-:W-:Y:S01]  /*0650*/  IMAD.U32 R8, RZ, RZ, UR4 ;  /* 0x00000004ff087e24 */ /* 0x000fe2000f8e00ff */
[----:B------:R-:W-:Y:S01]  /*0660*/  MOV R8, 0x6b0 ;  /* 0x000006b000087802 */ /* 0x000fe20000000f00 */
[----:B------:R-:W-:Y:S02]  /*0670*/  IMAD.U32 R20, RZ, RZ, UR4 ;  /* 0x00000004ff147e24 */ /* 0x000fe4000f8e00ff */
[----:B------:R-:W-:Y:S02]  /*0680*/  IMAD.U32 R9, RZ, RZ, UR5 ;  /* 0x00000005ff097e24 */ /* 0x000fe4000f8e00ff */
[----:B------:R-:W-:-:S02]  /*0690*/  IMAD.MOV.U32 R21, RZ, RZ, R0 ;  /* 0x000000ffff157224 */ /* 0x000fc400078e0000 */
[----:B------:R-:W-:Y:S05]  /*06a0*/  CALL.REL.NOINC `($__internal_24_$__cuda_sm20_div_u64) ;  /* 0x0000035000007944 */ /* 0x000fea0003c00000 */
[----:B------:R-:W-:-:S02]  /*06b0*/  IMAD.MOV.U32 R6, RZ, RZ, R16 ;  /* 0x000000ffff067224 */ /* 0x000fc400078e0010 */
.L_x_650:
[----:B------:R-:W-:Y:S05]  /*06c0*/  BSYNC B1 ;  /* 0x0000000000017941 */ /* 0x000fea0003800000 */
.L_x_648:
[----:B------:R-:W-:-:S05]  /*06d0*/  IADD3 R0, P1, R6, 0x1, RZ ;  /* 0x0000000106007810 */ /* 0x000fca0007f3e0ff */
[----:B------:R-:W-:-:S03]  /*06e0*/  IMAD.X R2, RZ, RZ, R7, P1 ;  /* 0x000000ffff027224 */ /* 0x000fc600008e0607 */
.L_x_647:
[----:B------:R-:W-:Y:S05]  /*06f0*/  BSYNC B0 ;  /* 0x0000000000007941 */ /* 0x000fea0003800000 */
.L_x_646:
        /* <DEDUP_REMOVED lines=23> */
.L_x_653:
[----:B------:R-:W-:-:S04]  /*0870*/  ISETP.NE.U32.AND P0, PT, R12, RZ, PT ;  /* 0x000000ff0c00720c */ /* 0x000fc80003f05070 */
[----:B------:R-:W-:-:S04]  /*0880*/  ISETP.NE.AND.EX P0, PT, R13, RZ, PT, P0 ;  /* 0x000000ff0d00720c */ /* 0x000fc80003f05300 */
[----:B------:R-:W-:-:S04]  /*0890*/  SEL R3, RZ, 0x4, !P0 ;  /* 0x00000004ff037807 */ /* 0x000fc80004000000 */
[----:B------:R-:W-:-:S05]  /*08a0*/  IADD3 R0, P1, R10, R3, RZ ;  /* 0x000000030a007210 */ /* 0x000fca0007f3e0ff */
[----:B------:R-:W-:Y:S01]  /*08b0*/  @P0 BREAK B1 ;  /* 0x0000000000010942 */ /* 0x000fe20003800000 */
[----:B------:R-:W-:Y:S01]  /*08c0*/  IMAD.X R10, RZ, RZ, R11, P1 ;  /* 0x000000ffff0a7224 */ /* 0x000fe200008e060b */
[----:B------:R-:W-:Y:S05]  /*08d0*/  @P0 BRA `(.L_x_654) ;  /* 0x000000d000000947 */ /* 0x000fea0003800000 */
.L_x_655:
[----:B------:R-:W-:Y:S05]  /*08e0*/  BSYNC B1 ;  /* 0x0000000000017941 */ /* 0x000fea0003800000 */
.L_x_652:
        /* <DEDUP_REMOVED lines=12> */
.L_x_654:
[----:B------:R-:W-:Y:S05]  /*09b0*/  BSYNC B0 ;  /* 0x0000000000007941 */ /* 0x000fea0003800000 */
.L_x_651:
[----:B------:R-:W-:Y:S01]  /*09c0*/  WARPSYNC 0xffffffff ;  /* 0xffffffff00007948 */ /* 0x000fe20003800000 */
[----:B------:R-:W-:-:S02]  /*09d0*/  MOV R0, 0x9f0 ;  /* 0x000009f000007802 */ /* 0x000fc40000000f00 */
[----:B------:R-:W-:Y:S05]  /*09e0*/  CALL.REL.NOINC `($vector_atan_f32$_ZN4core9panicking5panic17hc7c8a74e6511bb99E) ;  /* 0x0000000000007944 */ /* 0x000fea0003c00000 */
        .global         $vector_atan_f32$_ZN4core9panicking5panic17hc7c8a74e6511bb99E
        .type           $vector_atan_f32$_ZN4core9panicking5panic17hc7c8a74e6511bb99E,@function
        .size           $vector_atan_f32$_ZN4core9panicking5panic17hc7c8a74e6511bb99E,($__internal_24_$__cuda_sm20_div_u64 - $vector_atan_f32$_ZN4core9panicking5panic17hc7c8a74e6511bb99E)
$vector_atan_f32$_ZN4core9panicking5panic17hc7c8a74e6511bb99E:
[----:B------:R-:W-:Y:S05]  /*09f0*/  BPT.TRAP 0x1 ;  /* 0x000000040000795c */ /* 0x000fea0000300000 */
        .weak           $__internal_24_$__cuda_sm20_div_u64
        .type           $__internal_24_$__cuda_sm20_div_u64,@function
        .size           $__internal_24_$__cuda_sm20_div_u64,(.L_x_1047 - $__internal_24_$__cuda_sm20_div_u64)
$__internal_24_$__cuda_sm20_div_u64:
        /* <DEDUP_REMOVED lines=68> */
[----:B------:R-:W-:Y:S06]  /*0e40*/  RET.REL.NODEC R8 `(vector_atan_f32) ;  /* 0xfffff1b008007950 */ /* 0x000fec0003c3ffff */
.L_x_656:
        /* <DEDUP_REMOVED lines=11> */
.L_x_1047:


//--------------------- .text.vector_acos_f32     --------------------------
	.section	.text.vector_acos_f32,"ax",@progbits
	.sectioninfo	@"SHI_REGISTERS=32"
	.align	128
        .global         vector_acos_f32
        .type           vector_acos_f32,@function
        .size           vector_acos_f32,(.L_x_1048 - vector_acos_f32)
        .other          vector_acos_f32,@"STO_CUDA_ENTRY STV_DEFAULT"
vector_acos_f32:
.text.vector_acos_f32:
        /* <DEDUP_REMOVED lines=53> */
.L_x_660:
[----:B------:R-:W-:Y:S02]  /*0350*/  IMAD.U32 R21, RZ, RZ, UR5 ;  /* 0x00000005ff157e24 */ /* 0x000fe4000f8e00ff */
[----:B------:R-:W-:Y:S01]  /*0360*/  IMAD.U32 R8, RZ, RZ, UR4 ;  /* 0x00000004ff087e24 */ /* 0x000fe2000f8e00ff */
[----:B------:R-:W-:Y:S01]  /*0370*/  MOV R8, 0x3c0 ;  /* 0x000003c000087802 */ /* 0x000fe20000000f00 */
[----:B------:R-:W-:Y:S02]  /*0380*/  IMAD.U32 R20, RZ, RZ, UR4 ;  /* 0x00000004ff147e24 */ /* 0x000fe4000f8e00ff */
[----:B------:R-:W-:Y:S02]  /*0390*/  IMAD.U32 R9, RZ, RZ, UR5 ;  /* 0x00000005ff097e24 */ /* 0x000fe4000f8e00ff */
[----:B------:R-:W-:-:S02]  /*03a0*/  IMAD.MOV.U32 R21, RZ, RZ, R16 ;  /* 0x000000ffff157224 */ /* 0x000fc400078e0010 */
[----:B-----5:R-:W-:Y:S05]  /*03b0*/  CALL.REL.NOINC `($__internal_25_$__cuda_sm20_div_u64) ;  /* 0x0000064000007944 */ /* 0x020fea0003c00000 */
[----:B------:R-:W-:Y:S02]  /*03c0*/  IMAD.MOV.U32 R8, RZ, RZ, R16 ;  /* 0x000000ffff087224 */ /* 0x000fe400078e0010 */
[----:B------:R-:W-:-:S02]  /*03d0*/  IMAD.MOV.U32 R9, RZ, RZ, R7 ;  /* 0x000000ffff097224 */ /* 0x000fc400078e0007 */
.L_x_661:
[----:B------:R-:W-:Y:S05]  /*03e0*/  BSYNC B1 ;  /* 0x0000000000017941 */ /* 0x000fea0003800000 */
.L_x_659:
[----:B------:R-:W-:-:S05]  /*03f0*/  IADD3 R3, P0, R8, 0x1, RZ ;  /* 0x0000000108037810 */ /* 0x000fca0007f1e0ff */
[----:B------:R-:W-:-:S03]  /*0400*/  IMAD.X R5, RZ, RZ, R9, P0 ;  /* 0x000000ffff057224 */ /* 0x000fc600000e0609 */
.L_x_658:
[----:B------:R-:W-:Y:S05]  /*0410*/  BSYNC B0 ;  /* 0x0000000000007941 */ /* 0x000fea0003800000 */
.L_x_657:
        /* <DEDUP_REMOVED lines=34> */
.L_x_665:
[----:B------:R-:W-:Y:S02]  /*0640*/  IMAD.U32 R21, RZ, RZ, UR5 ;  /* 0x00000005ff157e24 */ /* 0x000fe4000f8e00ff */
[----:B------:R-:W-:Y:S01]  /*0650*/  IMAD.U32 R8, RZ, RZ, UR4 ;  /* 0x00000004ff087e24 */ /* 0x000fe2000f8e00ff */
[----:B------:R-:W-:Y:S01]  /*0660*/  MOV R8, 0x6b0 ;  /* 0x000006b000087802 */ /* 0x000fe20000000f00 */
[----:B------:R-:W-:Y:S02]  /*0670*/  IMAD.U32 R20, RZ, RZ, UR4 ;  /* 0x00000004ff147e24 */ /* 0x000fe4000f8e00ff */
[----:B------:R-:W-:Y:S02]  /*0680*/  IMAD.U32 R9, RZ, RZ, UR5 ;  /* 0x00000005ff097e24 */ /* 0x000fe4000f8e00ff */
[----:B------:R-:W-:-:S02]  /*0690*/  IMAD.MOV.U32 R21, RZ, RZ, R0 ;  /* 0x000000ffff157224 */ /* 0x000fc400078e0000 */
[----:B------:R-:W-:Y:S05]  /*06a0*/  CALL.REL.NOINC `($__internal_25_$__cuda_sm20_div_u64) ;  /* 0x0000035000007944 */ /* 0x000fea0003c00000 */
[----:B------:R-:W-:-:S02]  /*06b0*/  IMAD.MOV.U32 R6, RZ, RZ, R16 ;  /* 0x000000ffff067224 */ /* 0x000fc400078e0010 */
.L_x_666:
[----:B------:R-:W-:Y:S05]  /*06c0*/  BSYNC B1 ;  /* 0x0000000000017941 */ /* 0x000fea0003800000 */
.L_x_664:
[----:B------:R-:W-:-:S05]  /*06d0*/  IADD3 R0, P1, R6, 0x1, RZ ;  /* 0x0000000106007810 */ /* 0x000fca0007f3e0ff */
[----:B------:R-:W-:-:S03]  /*06e0*/  IMAD.X R2, RZ, RZ, R7, P1 ;  /* 0x000000ffff027224 */ /* 0x000fc600008e0607 */
.L_x_663:
[----:B------:R-:W-:Y:S05]  /*06f0*/  BSYNC B0 ;  /* 0x0000000000007941 */ /* 0x000fea0003800000 */
.L_x_662:
        /* <DEDUP_REMOVED lines=23> */
.L_x_669:
[----:B------:R-:W-:-:S04]  /*0870*/  ISETP.NE.U32.AND P0, PT, R12, RZ, PT ;  /* 0x000000ff0c00720c */ /* 0x000fc80003f05070 */
[----:B------:R-:W-:-:S04]  /*0880*/  ISETP.NE.AND.EX P0, PT, R13, RZ, PT, P0 ;  /* 0x000000ff0d00720c */ /* 0x000fc80003f05300 */
[----:B------:R-:W-:-:S04]  /*0890*/  SEL R3, RZ, 0x4, !P0 ;  /* 0x00000004ff037807 */ /* 0x000fc80004000000 */
[----:B------:R-:W-:-:S05]  /*08a0*/  IADD3 R0, P1, R10, R3, RZ ;  /* 0x000000030a007210 */ /* 0x000fca0007f3e0ff */
[----:B------:R-:W-:Y:S01]  /*08b0*/  @P0 BREAK B1 ;  /* 0x0000000000010942 */ /* 0x000fe20003800000 */
[----:B------:R-:W-:Y:S01]  /*08c0*/  IMAD.X R10, RZ, RZ, R11, P1 ;  /* 0x000000ffff0a7224 */ /* 0x000fe200008e060b */
[----:B------:R-:W-:Y:S05]  /*08d0*/  @P0 BRA `(.L_x_670) ;  /* 0x000000d000000947 */ /* 0x000fea0003800000 */
.L_x_671:
[----:B------:R-:W-:Y:S05]  /*08e0*/  BSYNC B1 ;  /* 0x0000000000017941 */ /* 0x000fea0003800000 */
.L_x_668:
        /* <DEDUP_REMOVED lines=12> */
.L_x_670:
[----:B------:R-:W-:Y:S05]  /*09b0*/  BSYNC B0 ;  /* 0x0000000000007941 */ /* 0x000fea0003800000 */
.L_x_667:
[----:B------:R-:W-:Y:S01]  /*09c0*/  WARPSYNC 0xffffffff ;  /* 0xffffffff00007948 */ /* 0x000fe20003800000 */
[----:B------:R-:W-:-:S02]  /*09d0*/  MOV R0, 0x9f0 ;  /* 0x000009f000007802 */ /* 0x000fc40000000f00 */
[----:B------:R-:W-:Y:S05]  /*09e0*/  CALL.REL.NOINC `($vector_acos_f32$_ZN4core9panicking5panic17hc7c8a74e6511bb99E) ;  /* 0x0000000000007944 */ /* 0x000fea0003c00000 */
        .global         $vector_acos_f32$_ZN4core9panicking5panic17hc7c8a74e6511bb99E
        .type           $vector_acos_f32$_ZN4core9panicking5panic17hc7c8a74e6511bb99E,@function
        .size           $vector_acos_f32$_ZN4core9panicking5panic17hc7c8a74e6511bb99E,($__internal_25_$__cuda_sm20_div_u64 - $vector_acos_f32$_ZN4core9panicking5panic17hc7c8a74e6511bb99E)
$vector_acos_f32$_ZN4core9panicking5panic17hc7c8a74e6511bb99E:
[----:B------:R-:W-:Y:S05]  /*09f0*/  BPT.TRAP 0x1 ;  /* 0x000000040000795c */ /* 0x000fea0000300000 */
        .weak           $__internal_25_$__cuda_sm20_div_u64
        .type           $__internal_25_$__cuda_sm20_div_u64,@function
        .size           $__internal_25_$__cuda_sm20_div_u64,(.L_x_1048 - $__internal_25_$__cuda_sm20_div_u64)
$__internal_25_$__cuda_sm20_div_u64:
        /* <DEDUP_REMOVED lines=68> */
[----:B------:R-:W-:Y:S06]  /*0e40*/  RET.REL.NODEC R8 `(vector_acos_f32) ;  /* 0xfffff1b008007950 */ /* 0x000fec0003c3ffff */
.L_x_672:
        /* <DEDUP_REMOVED lines=11> */
.L_x_1048:


//--------------------- .text.vector_asin_f32     --------------------------
	.section	.text.vector_asin_f32,"ax",@progbits
	.sectioninfo	@"SHI_REGISTERS=32"
	.align	128
        .global         vector_asin_f32
        .type           vector_asin_f32,@function
        .size           vector_asin_f32,(.L_x_1049 - vector_asin_f32)
        .other          vector_asin_f32,@"STO_CUDA_ENTRY STV_DEFAULT"
vector_asin_f32:
.text.vector_asin_f32:
        /* <DEDUP_REMOVED lines=53> */
.L_x_676:
[----:B------:R-:W-:Y:S02]  /*0350*/  IMAD.U32 R21, RZ, RZ, UR5 ;  /* 0x00000005ff157e24 */ /* 0x000fe4000f8e00ff */
[----:B------:R-:W-:Y:S01]  /*0360*/  IMAD.U32 R8, RZ, RZ, UR4 ;  /* 0x00000004ff087e24 */ /* 0x000fe2000f8e00ff */
[----:B------:R-:W-:Y:S01]  /*0370*/  MOV R8, 0x3c0 ;  /* 0x000003c000087802 */ /* 0x000fe20000000f00 */
[----:B------:R-:W-:Y:S02]  /*0380*/  IMAD.U32 R20, RZ, RZ, UR4 ;  /* 0x00000004ff147e24 */ /* 0x000fe4000f8e00ff */
[----:B------:R-:W-:Y:S02]  /*0390*/  IMAD.U32 R9, RZ, RZ, UR5 ;  /* 0x00000005ff097e24 */ /* 0x000fe4000f8e00ff */
[----:B------:R-:W-:-:S02]  /*03a0*/  IMAD.MOV.U32 R21, RZ, RZ, R16 ;  /* 0x000000ffff157224 */ /* 0x000fc400078e0010 */
[----:B-----5:R-:W-:Y:S05]  /*03b0*/  CALL.REL.NOINC `($__internal_26_$__cuda_sm20_div_u64) ;  /* 0x0000064000007944 */ /* 0x020fea0003c00000 */
[----:B------:R-:W-:Y:S02]  /*03c0*/  IMAD.MOV.U32 R8, RZ, RZ, R16 ;  /* 0x000000ffff087224 */ /* 0x000fe400078e0010 */
[----:B------:R-:W-:-:S02]  /*03d0*/  IMAD.MOV.U32 R9, RZ, RZ, R7 ;  /* 0x000000ffff097224 */ /* 0x000fc400078e0007 */
.L_x_677:
[----:B------:R-:W-:Y:S05]  /*03e0*/  BSYNC B1 ;  /* 0x0000000000017941 */ /* 0x000fea0003800000 */
.L_x_675:
[----:B------:R-:W-:-:S05]  /*03f0*/  IADD3 R3, P0, R8, 0x1, RZ ;  /* 0x0000000108037810 */ /* 0x000fca0007f1e0ff */
[----:B------:R-:W-:-:S03]  /*0400*/  IMAD.X R5, RZ, RZ, R9, P0 ;  /* 0x000000ffff057224 */ /* 0x000fc600000e0609 */
.L_x_674:
[----:B------:R-:W-:Y:S05]  /*0410*/  BSYNC B0 ;  /* 0x0000000000007941 */ /* 0x000fea0003800000 */
.L_x_673:
        /* <DEDUP_REMOVED lines=34> */
.L_x_681:
[----:B------:R-:W-:Y:S02]  /*0640*/  IMAD.U32 R21, RZ, RZ, UR5 ;  /* 0x00000005ff157e24 */ /* 0x000fe4000f8e00ff */
[----:B------:R-:W-:Y:S01]  /*0650*/  IMAD.U32 R8, RZ, RZ, UR4 ;  /* 0x00000004ff087e24 */ /* 0x000fe2000f8e00ff */
[----:B------:R-:W-:Y:S01]  /*0660*/  MOV R8, 0x6b0 ;  /* 0x000006b000087802 */ /* 0x000fe20000000f00 */
[----:B------:R-:W-:Y:S02]  /*0670*/  IMAD.U32 R20, RZ, RZ, UR4 ;  /* 0x00000004ff147e24 */ /* 0x000fe4000f8e00ff */
[----:B------:R-:W-:Y:S02]  /*0680*/  IMAD.U32 R9, RZ, RZ, UR5 ;  /* 0x00000005ff097e24 */ /* 0x000fe4000f8e00ff */
[----:B------:R-:W-:-:S02]  /*0690*/  IMAD.MOV.U32 R21, RZ, RZ, R0 ;  /* 0x000000ffff157224 */ /* 0x000fc400078e0000 */
[----:B------:R-:W-:Y:S05]  /*06a0*/  CALL.REL.NOINC `($__internal_26_$__cuda_sm20_div_u64) ;  /* 0x0000035000007944 */ /* 0x000fea0003c00000 */
[----:B------:R-:W-:-:S02]  /*06b0*/  IMAD.MOV.U32 R6, RZ, RZ, R16 ;  /* 0x000000ffff067224 */ /* 0x000fc400078e0010 */
.L_x_682:
[----:B------:R-:W-:Y:S05]  /*06c0*/  BSYNC B1 ;  /* 0x0000000000017941 */ /* 0x000fea0003800000 */
.L_x_680:
[----:B------:R-:W-:-:S05]  /*06d0*/  IADD3 R0, P1, R6, 0x1, RZ ;  /* 0x0000000106007810 */ /* 0x000fca0007f3e0ff */
[----:B------:R-:W-:-:S03]  /*06e0*/  IMAD.X R2, RZ, RZ, R7, P1 ;  /* 0x000000ffff027224 */ /* 0x000fc600008e0607 */
.L_x_679:
[----:B------:R-:W-:Y:S05]  /*06f0*/  BSYNC B0 ;  /* 0x0000000000007941 */ /* 0x000fea0003800000 */
.L_x_678:
        /* <DEDUP_REMOVED lines=23> */
.L_x_685:
[----:B------:R-:W-:-:S04]  /*0870*/  ISETP.NE.U32.AND P0, PT, R12, RZ, PT ;  /* 0x000000ff0c00720c */ /* 0x000fc80003f05070 */
[----:B------:R-:W-:-:S04]  /*0880*/  ISETP.NE.AND.EX P0, PT, R13, RZ, PT, P0 ;  /* 0x000000ff0d00720c */ /* 0x000fc80003f05300 */
[----:B------:R-:W-:-:S04]  /*0890*/  SEL R3, RZ, 0x4, !P0 ;  /* 0x00000004ff037807 */ /* 0x000fc80004000000 */
[----:B------:R-:W-:-:S05]  /*08a0*/  IADD3 R0, P1, R10, R3, RZ ;  /* 0x000000030a007210 */ /* 0x000fca0007f3e0ff */
[----:B------:R-:W-:Y:S01]  /*08b0*/  @P0 BREAK B1 ;  /* 0x0000000000010942 */ /* 0x000fe20003800000 */
[----:B------:R-:W-:Y:S01]  /*08c0*/  IMAD.X R10, RZ, RZ, R11, P1 ;  /* 0x000000ffff0a7224 */ /* 0x000fe200008e060b */
[----:B------:R-:W-:Y:S05]  /*08d0*/  @P0 BRA `(.L_x_686) ;  /* 0x000000d000000947 */ /* 0x000fea0003800000 */
.L_x_687:
[----:B------:R-:W-:Y:S05]  /*08e0*/  BSYNC B1 ;  /* 0x0000000000017941 */ /* 0x000fea0003800000 */
.L_x_684:
        /* <DEDUP_REMOVED lines=12> */
.L_x_686:
[----:B------:R-:W-:Y:S05]  /*09b0*/  BSYNC B0 ;  /* 0x0000000000007941 */ /* 0x000fea0003800000 */
.L_x_683:
[----:B------:R-:W-:Y:S01]  /*09c0*/  WARPSYNC 0xffffffff ;  /* 0xffffffff00007948 */ /* 0x000fe20003800000 */
[----:B------:R-:W-:-:S02]  /*09d0*/  MOV R0, 0x9f0 ;  /* 0x000009f000007802 */ /* 0x000fc40000000f00 */
[----:B------:R-:W-:Y:S05]  /*09e0*/  CALL.REL.NOINC `($vector_asin_f32$_ZN4core9panicking5panic17hc7c8a74e6511bb99E) ;  /* 0x0000000000007944 */ /* 0x000fea0003c00000 */
        .global         $vector_asin_f32$_ZN4core9panicking5panic17hc7c8a74e6511bb99E
        .type           $vector_asin_f32$_ZN4core9panicking5panic17hc7c8a74e6511bb99E,@function
        .size           $vector_asin_f32$_ZN4core9panicking5panic17hc7c8a74e6511bb99E,($__internal_26_$__cuda_sm20_div_u64 - $vector_asin_f32$_ZN4core9panicking5panic17hc7c8a74e6511bb99E)
$vector_asin_f32$_ZN4core9panicking5panic17hc7c8a74e6511bb99E:
[----:B------:R-:W-:Y:S05]  /*09f0*/  BPT.TRAP 0x1 ;  /* 0x000000040000795c */ /* 0x000fea0000300000 */
        .weak           $__internal_26_$__cuda_sm20_div_u64
        .type           $__internal_26_$__cuda_sm20_div_u64,@function
        .size           $__internal_26_$__cuda_sm20_div_u64,(.L_x_1049 - $__internal_26_$__cuda_sm20_div_u64)
$__internal_26_$__cuda_sm20_div_u64:
        /* <DEDUP_REMOVED lines=68> */
[----:B------:R-:W-:Y:S06]  /*0e40*/  RET.REL.NODEC R8 `(vector_asin_f32) ;  /* 0xfffff1b008007950 */ /* 0x000fec0003c3ffff */
.L_x_688:
        /* <DEDUP_REMOVED lines=11> */
.L_x_1049:


//--------------------- .text.vector_tan_f32      --------------------------
	.section	.text.vector_tan_f32,"ax",@progbits
	.sectioninfo	@"SHI_REGISTERS=32"
	.align	128
        .global         vector_tan_f32
        .type           vector_tan_f32,@function
        .size           vector_tan_f32,(.L_x_1050 - vector_tan_f32)
        .other          vector_tan_f32,@"STO_CUDA_ENTRY STV_DEFAULT"
vector_tan_f32:
.text.vector_tan_f32:
        /* <DEDUP_REMOVED lines=58> */
.L_x_692:
[----:B------:R-:W-:Y:S02]  /*03a0*/  IMAD.U32 R21, RZ, RZ, UR5 ;  /* 0x00000005ff157e24 */ /* 0x000fe4000f8e00ff */
[----:B------:R-:W-:Y:S01]  /*03b0*/  IMAD.U32 R8, RZ, RZ, UR4 ;  /* 0x00000004ff087e24 */ /* 0x000fe2000f8e00ff */
[----:B------:R-:W-:Y:S01]  /*03c0*/  MOV R8, 0x410 ;  /* 0x0000041000087802 */ /* 0x000fe20000000f00 */
[----:B------:R-:W-:Y:S02]  /*03d0*/  IMAD.U32 R20, RZ, RZ, UR4 ;  /* 0x00000004ff147e24 */ /* 0x000fe4000f8e00ff */
[----:B------:R-:W-:Y:S02]  /*03e0*/  IMAD.U32 R9, RZ, RZ, UR5 ;  /* 0x00000005ff097e24 */ /* 0x000fe4000f8e00ff */
[----:B------:R-:W-:-:S02]  /*03f0*/  IMAD.MOV.U32 R21, RZ, RZ, R16 ;  /* 0x000000ffff157224 */ /* 0x000fc400078e0010 */
[----:B-----5:R-:W-:Y:S05]  /*0400*/  CALL.REL.NOINC `($__internal_27_$__cuda_sm20_div_u64) ;  /* 0x00000ea000007944 */ /* 0x020fea0003c00000 */
[----:B------:R-:W-:Y:S02]  /*0410*/  IMAD.MOV.U32 R8, RZ, RZ, R16 ;  /* 0x000000ffff087224 */ /* 0x000fe400078e0010 */
[----:B------:R-:W-:-:S02]  /*0420*/  IMAD.MOV.U32 R9, RZ, RZ, R7 ;  /* 0x000000ffff097224 */ /* 0x000fc400078e0007 */
.L_x_693:
[----:B------:R-:W-:Y:S05]  /*0430*/  BSYNC B1 ;  /* 0x0000000000017941 */ /* 0x000fea0003800000 */
.L_x_691:
[----:B------:R-:W-:-:S05]  /*0440*/  IADD3 R3, P0, R8, 0x1, RZ ;  /* 0x0000000108037810 */ /* 0x000fca0007f1e0ff */
[----:B------:R-:W-:-:S03]  /*0450*/  IMAD.X R5, RZ, RZ, R9, P0 ;  /* 0x000000ffff057224 */ /* 0x000fc600000e0609 */
.L_x_690:
[----:B------:R-:W-:Y:S05]  /*0460*/  BSYNC B0 ;  /* 0x0000000000007941 */ /* 0x000fea0003800000 */
.L_x_689:
        /* <DEDUP_REMOVED lines=36> */
.L_x_697:
[----:B------:R-:W-:Y:S02]  /*06b0*/  IMAD.U32 R21, RZ, RZ, UR5 ;  /* 0x00000005ff157e24 */ /* 0x000fe4000f8e00ff */
[----:B------:R-:W-:Y:S01]  /*06c0*/  IMAD.U32 R8, RZ, RZ, UR4 ;  /* 0x00000004ff087e24 */ /* 0x000fe2000f8e00ff */
[----:B------:R-:W-:Y:S01]  /*06d0*/  MOV R8, 0x720 ;  /* 0x0000072000087802 */ /* 0x000fe20000000f00 */
[----:B------:R-:W-:Y:S02]  /*06e0*/  IMAD.U32 R20, RZ, RZ, UR4 ;  /* 0x00000004ff147e24 */ /* 0x000fe4000f8e00ff */
[----:B------:R-:W-:Y:S02]  /*06f0*/  IMAD.U32 R9, RZ, RZ, UR5 ;  /* 0x00000005ff097e24 */ /* 0x000fe4000f8e00ff */
[----:B------:R-:W-:-:S02]  /*0700*/  IMAD.MOV.U32 R21, RZ, RZ, R0 ;  /* 0x000000ffff157224 */ /* 0x000fc400078e0000 */
[----:B-----5:R-:W-:Y:S05]  /*0710*/  CALL.REL.NOINC `($__internal_27_$__cuda_sm20_div_u64) ;  /* 0x00000b9000007944 */ /* 0x020fea0003c00000 */
[----:B------:R-:W-:-:S02]  /*0720*/  IMAD.MOV.U32 R6, RZ, RZ, R16 ;  /* 0x000000ffff067224 */ /* 0x000fc400078e0010 */
.L_x_698:
[----:B------:R-:W-:Y:S05]  /*0730*/  BSYNC B1 ;  /* 0x0000000000017941 */ /* 0x000fea0003800000 */
.L_x_696:
[----:B------:R-:W-:-:S05]  /*0740*/  IADD3 R0, P0, R6, 0x1, RZ ;  /* 0x0000000106007810 */ /* 0x000fca0007f1e0ff */
[----:B------:R-:W-:-:S03]  /*0750*/  IMAD.X R2, RZ, RZ, R7, P0 ;  /* 0x000000ffff027224 */ /* 0x000fc600000e0607 */
.L_x_695:
[----:B------:R-:W-:Y:S05]  /*0760*/  BSYNC B0 ;  /* 0x0000000000007941 */ /* 0x000fea0003800000 */
.L_x_694:
        /* <DEDUP_REMOVED lines=26> */
.L_x_700:
[----:B------:R-:W-:-:S04]  /*0910*/  ISETP.NE.U32.AND P1, PT, R10, RZ, PT ;  /* 0x000000ff0a00720c */ /* 0x000fc80003f25070 */
[----:B------:R-:W-:-:S04]  /*0920*/  ISETP.NE.AND.EX P1, PT, R11, RZ, PT, P1 ;  /* 0x000000ff0b00720c */ /* 0x000fc80003f25310 */
[----:B------:R-:W-:Y:S02]  /*0930*/  SEL R5, RZ, 0x4, !P1 ;  /* 0x00000004ff057807 */ /* 0x000fe40004800000 */
[----:B------:R-:W-:Y:S02]  /*0940*/  SEL R3, R13, RZ, P1 ;  /* 0x000000ff0d037207 */ /* 0x000fe40000800000 */
[C---:B------:R-:W-:Y:S02]  /*0950*/  IADD3 R5, P2, R12.reuse, R5, RZ ;  /* 0x000000050c057210 */ /* 0x040fe40007f5e0ff */
[----:B------:R-:W-:-:S03]  /*0960*/  SEL R2, R12, RZ, P1 ;  /* 0x000000ff0c027207 */ /* 0x000fc60000800000 */
[----:B------:R-:W-:-:S03]  /*0970*/  IMAD.X R13, RZ, RZ, R13, P2 ;  /* 0x000000ffff0d7224 */ /* 0x000fc600010e060d */
.L_x_701:
[----:B------:R-:W-:Y:S05]  /*0980*/  BSYNC B0 ;  /* 0x0000000000007941 */ /* 0x000fea0003800000 */
.L_x_699:
        /* <DEDUP_REMOVED lines=16> */
.L_x_703:
        /* <DEDUP_REMOVED lines=11> */
.L_x_704:
[----:B------:R-:W-:Y:S05]  /*0b40*/  BSYNC B0 ;  /* 0x0000000000007941 */ /* 0x000fea0003800000 */
.L_x_702:
[----:B------:R-:W-:Y:S01]  /*0b50*/  ISETP.NE.U32.AND P0, PT, R8, RZ, PT ;  /* 0x000000ff0800720c */ /* 0x000fe20003f05070 */
[----:B------:R-:W-:Y:S01]  /*0b60*/  BSSY B0, `(.L_x_705) ;  /* 0x000000b000007945 */ /* 0x000fe20003800000 */
[----:B------:R-:W-:Y:S02]  /*0b70*/  ISETP.NE.U32.AND P1, PT, R6, 0x1, PT ;  /* 0x000000010600780c */ /* 0x000fe40003f25070 */
[----:B------:R-:W-:Y:S02]  /*0b80*/  ISETP.NE.AND.EX P0, PT, R9, RZ, PT, P0 ;  /* 0x000000ff0900720c */ /* 0x000fe40003f05300 */
[----:B------:R-:W-:-:S11]  /*0b90*/  ISETP.NE.AND.EX P1, PT, R7, RZ, PT, P1 ;  /* 0x000000ff0700720c */ /* 0x000fd60003f25310 */
[----:B------:R-:W-:Y:S05]  /*0ba0*/  @!P0 BRA `(.L_x_706) ;  /* 0x0000006000008947 */ /* 0x000fea0003800000 */
[----:B------:R-:W2:Y:S02]  /*0bb0*/  LD.E R8, [R8.64] ;  /* 0x0000000c08087980 */ /* 0x000ea4000c101900 */
[----:B--2---:R-:W-:-:S04]  /*0bc0*/  FMUL.RZ R16, R8, 0.15915493667125701904 ;  /* 0x3e22f98308107820 */ /* 0x004fc8000040c000 */
[----:B------:R-:W0:Y:S08]  /*0bd0*/  MUFU.COS R14, R16 ;  /* 0x00000010000e7308 */ /* 0x000e300000000000 */
[----:B------:R-:W-:Y:S08]  /*0be0*/  MUFU.SIN R12, R16 ;  /* 0x00000010000c7308 */ /* 0x000ff00000000400 */
[----:B0-----:R-:W0:Y:S02]  /*0bf0*/  MUFU.RCP R15, R14 ;  /* 0x0000000e000f7308 */ /* 0x001e240000001000 */
[----:B0-----:R-:W-:-:S06]  /*0c00*/  FMUL.FTZ R15, R12, R15 ;  /* 0x0000000f0c0f7220 */ /* 0x001fcc0000410000 */
.L_x_706:
[----:B------:R-:W-:Y:S05]  /*0c10*/  BSYNC B0 ;  /* 0x0000000000007941 */ /* 0x000fea0003800000 */
.L_x_705:
        /* <DEDUP_REMOVED lines=14> */
.L_x_709:
        /* <DEDUP_REMOVED lines=9> */
[----:B------:R-:W-:-:S04]  /*0d90*/  ISETP.GT.U32.AND P0, PT, R12, UR8, PT ;  /* 0x000000080c007c0c */ /* 0x000fc8000bf04070 */
[----:B------:R-:W-:Y:S02]  /*0da0*/  ISETP.GT.U32.AND.EX P0, PT, R14, UR4, PT, P0 ;  /* 0x000000040e007c0c */ /* 0x000fe4000bf04100 */
[----:B------:R-:W-:Y:S02]  /*0db0*/  IADD3 R14, P2, -R5, R0, RZ ;  /* 0x00000000050e7210 */ /* 0x000fe40007f5e1ff */
[----:B------:R-:W-:Y:S02]  /*0dc0*/  SEL R18, R2, UR16, P0 ;  /* 0x0000001002127c07 */ /* 0x000fe40008000000 */
[----:B------:R-:W-:Y:S01]  /*0dd0*/  SEL R15, R3, UR17, P0 ;  /* 0x00000011030f7c07 */ /* 0x000fe20008000000 */
[----:B------:R-:W-:Y:S01]  /*0de0*/  IMAD.X R21, R4, 0x1, ~R13, P2 ;  /* 0x0000000104157824 */ /* 0x000fe200010e0e0d */
[----:B------:R-:W-:-:S04]  /*0df0*/  IADD3 R12, P0, -R18, UR16, RZ ;  /* 0x00000010120c7c10 */ /* 0x000fc8000ff1e1ff */
[----:B------:R-:W-:Y:S02]  /*0e00*/  IADD3.X R17, ~R15, UR17, RZ, P0, !PT ;  /* 0x000000110f117c10 */ /* 0x000fe400087fe5ff */
[----:B------:R-:W-:Y:S02]  /*0e10*/  IADD3 R5, P0, R5, UR6, RZ ;  /* 0x0000000605057c10 */ /* 0x000fe4000ff1e0ff */
[----:B------:R-:W-:Y:S02]  /*0e20*/  SHF.R.U64 R12, R12, 0x2, R17 ;  /* 0x000000020c0c7819 */ /* 0x000fe40000001211 */
[----:B0-----:R-:W-:Y:S02]  /*0e30*/  SHF.R.U64 R2, R14, 0x2, R21 ;  /* 0x000000020e027819 */ /* 0x001fe40000001215 */
[----:B------:R-:W-:Y:S02]  /*0e40*/  IADD3.X R19, R13, UR7, RZ, P0, !PT ;  /* 0x000000070d137c10 */ /* 0x000fe400087fe4ff */
[----:B------:R-:W-:-:S02]  /*0e50*/  SHF.R.U32.HI R14, RZ, 0x2, R17 ;  /* 0x00000002ff0e7819 */ /* 0x000fc40000011611 */
[----:B------:R-:W-:Y:S02]  /*0e60*/  ISETP.GT.U32.AND P0, PT, R12, UR8, PT ;  /* 0x000000080c007c0c */ /* 0x000fe4000bf04070 */
[----:B------:R-:W-:Y:S02]  /*0e70*/  ISETP.GT.U32.AND P2, PT, R2, UR8, PT ;  /* 0x0000000802007c0c */ /* 0x000fe4000bf44070 */
[----:B------:R-:W-:Y:S02]  /*0e80*/  SHF.R.U32.HI R2, RZ, 0x2, R21 ;  /* 0x00000002ff027819 */ /* 0x000fe40000011615 */
[----:B------:R-:W-:Y:S02]  /*0e90*/  ISETP.GT.U32.AND.EX P0, PT, R14, UR4, PT, P0 ;  /* 0x000000040e007c0c */ /* 0x000fe4000bf04100 */
[----:B------:R-:W-:Y:S01]  /*0ea0*/  ISETP.GT.U32.AND.EX P2, PT, R2, UR4, PT, P2 ;  /* 0x0000000402007c0c */ /* 0x000fe2000bf44120 */
[----:B--2---:R-:W-:-:S04]  /*0eb0*/  @P1 FMUL.RZ R11, R10, 0.15915493667125701904 ;  /* 0x3e22f9830a0b1820 */ /* 0x004fc8000040c000 */
[----:B------:R-:W0:Y:S08]  /*0ec0*/  @P1 MUFU.COS R10, R11 ;  /* 0x0000000b000a1308 */ /* 0x000e300000000000 */
[----:B------:R1:W-:Y:S08]  /*0ed0*/  @P1 MUFU.SIN R16, R11 ;  /* 0x0000000b00101308 */ /* 0x0003f00000000400 */
[----:B0-----:R0:W2:Y:S01]  /*0ee0*/  @P1 MUFU.RCP R3, R10 ;  /* 0x0000000a00031308 */ /* 0x0010a20000001000 */
[----:B-1----:R-:W-:-:S04]  /*0ef0*/  IADD3 R11, P4, R5, -0x4, RZ ;  /* 0xfffffffc050b7810 */ /* 0x002fc80007f9e0ff */
[----:B------:R-:W-:Y:S02]  /*0f00*/  IADD3.X R13, R19, -0x1, RZ, P4, !PT ;  /* 0xffffffff130d7810 */ /* 0x000fe400027fe4ff */
[----:B------:R-:W-:Y:S02]  /*0f10*/  IADD3 R2, P4, R18, UR6, RZ ;  /* 0x0000000612027c10 */ /* 0x000fe4000ff9e0ff */
[----:B0-----:R-:W-:Y:S02]  /*0f20*/  SEL R10, R11, RZ, P2 ;  /* 0x000000ff0b0a7207 */ /* 0x001fe40001000000 */
[----:B------:R-:W-:Y:S01]  /*0f30*/  SEL R11, R13, RZ, P2 ;  /* 0x000000ff0d0b7207 */ /* 0x000fe20001000000 */
[----:B--2---:R-:W-:Y:S01]  /*0f40*/  @P1 FMUL.FTZ R8, R16, R3 ;  /* 0x0000000310081220 */ /* 0x004fe20000410000 */
[----:B------:R-:W-:-:S04]  /*0f50*/  IADD3.X R3, R15, UR7, RZ, P4, !PT ;  /* 0x000000070f037c10 */ /* 0x000fc8000a7fe4ff */
[----:B------:R0:W-:Y:S04]  /*0f60*/  ST.E [R10.64], R8 ;  /* 0x000000080a007985 */ /* 0x0001e8000c10190c */
[----:B------:R-:W2:Y:S01]  /*0f70*/  @P0 LD.E R13, [R2.64+-0x4] ;  /* 0xfffffc0c020d0980 */ /* 0x000ea2000c101900 */
[----:B------:R-:W-:-:S04]  /*0f80*/  SEL R5, R5, R0, P2 ;  /* 0x0000000005057207 */ /* 0x000fc80001000000 */
[----:B------:R-:W-:Y:S01]  /*0f90*/  IADD3 R5, P1, R5, UR6, RZ ;  /* 0x0000000605057c10 */ /* 0x000fe2000ff3e0ff */
[----:B--2---:R-:W-:Y:S01]  /*0fa0*/  @P0 FMUL.RZ R17, R13, 0.15915493667125701904 ;  /* 0x3e22f9830d110820 */ /* 0x004fe2000040c000 */
[----:B------:R-:W-:-:S03]  /*0fb0*/  SEL R13, R19, R4, P2 ;  /* 0x00000004130d7207 */ /* 0x000fc60001000000 */
[----:B------:R-:W1:Y:S01]  /*0fc0*/  @P0 MUFU.COS R16, R17 ;  /* 0x0000001100100308 */ /* 0x000e620000000000 */
[----:B------:R-:W-:Y:S02]  /*0fd0*/  IADD3.X R13, R13, UR7, RZ, P1, !PT ;  /* 0x000000070d0d7c10 */ /* 0x000fe40008ffe4ff */
[----:B------:R-:W-:-:S05]  /*0fe0*/  ISETP.GT.U32.AND P1, PT, R12, UR8, PT ;  /* 0x000000080c007c0c */ /* 0x000fca000bf24070 */
[----:B------:R2:W-:Y:S08]  /*0ff0*/  @P0 MUFU.SIN R15, R17 ;  /* 0x00000011000f0308 */ /* 0x0005f00000000400 */
[----:B-1----:R-:W1:Y:S01]  /*1000*/  @P0 MUFU.RCP R16, R16 ;  /* 0x0000001000100308 */ /* 0x002e620000001000 */
[----:B--2---:R-:W-:Y:S02]  /*1010*/  IMAD.MOV.U32 R17, RZ, RZ, R13 ;  /* 0x000000ffff117224 */ /* 0x004fe400078e000d */
[----:B-1----:R-:W-:Y:S01]  /*1020*/  @P0 FMUL.FTZ R6, R15, R16 ;  /* 0x000000100f060220 */ /* 0x002fe20000410000 */
[----:B------:R-:W-:Y:S01]  /*1030*/  IADD3 R9, P0, R9, -0x2, RZ ;  /* 0xfffffffe09097810 */ /* 0x000fe20007f1e0ff */
[----:B------:R-:W-:-:S03]  /*1040*/  IMAD.MOV.U32 R16, RZ, RZ, R5 ;  /* 0x000000ffff107224 */ /* 0x000fc600078e0005 */
[----:B------:R-:W-:Y:S02]  /*1050*/  IADD3.X R7, R7, -0x1, RZ, P0, !PT ;  /* 0xffffffff07077810 */ /* 0x000fe400007fe4ff */
[----:B------:R1:W-:Y:S01]  /*1060*/  ST.E [R16.64+-0x4], R6 ;  /* 0xfffffc0610007985 */ /* 0x0003e2000c10190c */
[----:B------:R-:W-:-:S04]  /*1070*/  ISETP.NE.U32.AND P0, PT, R9, RZ, PT ;  /* 0x000000ff0900720c */ /* 0x000fc80003f05070 */
[----:B------:R-:W-:Y:S02]  /*1080*/  ISETP.NE.AND.EX P2, PT, R7, RZ, PT, P0 ;  /* 0x000000ff0700720c */ /* 0x000fe40003f45300 */
[----:B------:R-:W-:-:S04]  /*1090*/  ISETP.GT.U32.AND.EX P0, PT, R14, UR4, PT, P1 ;  /* 0x000000040e007c0c */ /* 0x000fc8000bf04110 */
[----:B0-----:R-:W-:Y:S02]  /*10a0*/  SEL R11, R2, UR16, P0 ;  /* 0x00000010020b7c07 */ /* 0x001fe40008000000 */
[----:B------:R-:W-:-:S05]  /*10b0*/  SEL R10, R3, UR17, P0 ;  /* 0x00000011030a7c07 */ /* 0x000fca0008000000 */
[----:B-1----:R-:W-:Y:S05]  /*10c0*/  @P2 BRA `(.L_x_709) ;  /* 0xfffffc3000002947 */ /* 0x002fea000383ffff */
.L_x_708:
[----:B------:R-:W-:Y:S05]  /*10d0*/  BSYNC B0 ;  /* 0x0000000000007941 */ /* 0x000fea0003800000 */
.L_x_707:
        /* <DEDUP_REMOVED lines=18> */
[----:B--2---:R-:W-:Y:S01]  /*1200*/  @P0 FMUL.RZ R8, R2, 0.15915493667125701904 ;  /* 0x3e22f98302080820 */ /* 0x004fe2000040c000 */
[----:B------:R-:W-:-:S03]  /*1210*/  SHF.R.U32.HI R2, RZ, 0x2, R9 ;  /* 0x00000002ff027819 */ /* 0x000fc60000011609 */
[----:B------:R-:W0:Y:S01]  /*1220*/  @P0 MUFU.COS R7, R8 ;  /* 0x0000000800070308 */ /* 0x000e220000000000 */
[----:B------:R-:W-:-:S04]  /*1230*/  ISETP.GT.U32.AND.EX P1, PT, R2, UR4, PT, P1 ;  /* 0x0000000402007c0c */ /* 0x000fc8000bf24110 */
[----:B------:R-:W-:Y:S02]  /*1240*/  SEL R2, R0, RZ, P1 ;  /* 0x000000ff00027207 */ /* 0x000fe40000800000 */
[----:B------:R-:W-:Y:S01]  /*1250*/  SEL R3, R13, RZ, P1 ;  /* 0x000000ff0d037207 */ /* 0x000fe20000800000 */
[----:B------:R-:W-:Y:S08]  /*1260*/  @P0 MUFU.SIN R6, R8 ;  /* 0x0000000800060308 */ /* 0x000ff00000000400 */
[----:B0-----:R-:W0:Y:S02]  /*1270*/  @P0 MUFU.RCP R7, R7 ;  /* 0x0000000700070308 */ /* 0x001e240000001000 */
[----:B0-----:R-:W-:-:S05]  /*1280*/  @P0 FMUL.FTZ R5, R6, R7 ;  /* 0x0000000706050220 */ /* 0x001fca0000410000 */
[----:B------:R-:W-:Y:S01]  /*1290*/  ST.E [R2.64], R5 ;  /* 0x0000000502007985 */ /* 0x000fe2000c10190c */
[----:B------:R-:W-:Y:S05]  /*12a0*/  EXIT ;  /* 0x000000000000794d */ /* 0x000fea0003800000 */
        .weak           $__internal_27_$__cuda_sm20_div_u64
        .type           $__internal_27_$__cuda_sm20_div_u64,@function
        .size           $__internal_27_$__cuda_sm20_div_u64,(.L_x_1050 - $__internal_27_$__cuda_sm20_div_u64)
$__internal_27_$__cuda_sm20_div_u64:
        /* <DEDUP_REMOVED lines=68> */
[----:B------:R-:W-:Y:S06]  /*16f0*/  RET.REL.NODEC R8 `(vector_tan_f32) ;  /* 0xffffe90008007950 */ /* 0x000fec0003c3ffff */
.L_x_710:
        /* <DEDUP_REMOVED lines=16> */
.L_x_1050:


//--------------------- .text.vector_cos_f32      --------------------------
	.section	.text.vector_cos_f32,"ax",@progbits
	.sectioninfo	@"SHI_REGISTERS=32"
	.align	128
        .global         vector_cos_f32
        .type           vector_cos_f32,@function
        .size           vector_cos_f32,(.L_x_1051 - vector_cos_f32)
        .other          vector_cos_f32,@"STO_CUDA_ENTRY STV_DEFAULT"
vector_cos_f32:
.text.vector_cos_f32:
        /* <DEDUP_REMOVED lines=58> */
.L_x_714:
[----:B------:R-:W-:Y:S02]  /*03a0*/  IMAD.U32 R21, RZ, RZ, UR5 ;  /* 0x00000005ff157e24 */ /* 0x000fe4000f8e00ff */
[----:B------:R-:W-:Y:S01]  /*03b0*/  IMAD.U32 R8, RZ, RZ, UR4 ;  /* 0x00000004ff087e24 */ /* 0x000fe2000f8e00ff */
[----:B------:R-:W-:Y:S01]  /*03c0*/  MOV R8, 0x410 ;  /* 0x0000041000087802 */ /* 0x000fe20000000f00 */
[----:B------:R-:W-:Y:S02]  /*03d0*/  IMAD.U32 R20, RZ, RZ, UR4 ;  /* 0x00000004ff147e24 */ /* 0x000fe4000f8e00ff */
[----:B------:R-:W-:Y:S02]  /*03e0*/  IMAD.U32 R9, RZ, RZ, UR5 ;  /* 0x00000005ff097e24 */ /* 0x000fe4000f8e00ff */
[----:B------:R-:W-:-:S02]  /*03f0*/  IMAD.MOV.U32 R21, RZ, RZ, R16 ;  /* 0x000000ffff157224 */ /* 0x000fc400078e0010 */
[----:B-----5:R-:W-:Y:S05]  /*0400*/  CALL.REL.NOINC `($__internal_28_$__cuda_sm20_div_u64) ;  /* 0x00000dd000007944 */ /* 0x020fea0003c00000 */
[----:B------:R-:W-:Y:S02]  /*0410*/  IMAD.MOV.U32 R8, RZ, RZ, R16 ;  /* 0x000000ffff087224 */ /* 0x000fe400078e0010 */
[----:B------:R-:W-:-:S02]  /*0420*/  IMAD.MOV.U32 R9, RZ, RZ, R7 ;  /* 0x000000ffff097224 */ /* 0x000fc400078e0007 */
.L_x_715:
[----:B------:R-:W-:Y:S05]  /*0430*/  BSYNC B1 ;  /* 0x0000000000017941 */ /* 0x000fea0003800000 */
.L_x_713:
[----:B------:R-:W-:-:S05]  /*0440*/  IADD3 R3, P0, R8, 0x1, RZ ;  /* 0x0000000108037810 */ /* 0x000fca0007f1e0ff */
[----:B------:R-:W-:-:S03]  /*0450*/  IMAD.X R5, RZ, RZ, R9, P0 ;  /* 0x000000ffff057224 */ /* 0x000fc600000e0609 */
.L_x_712:
[----:B------:R-:W-:Y:S05]  /*0460*/  BSYNC B0 ;  /* 0x0000000000007941 */ /* 0x000fea0003800000 */
.L_x_711:
        /* <DEDUP_REMOVED lines=36> */
.L_x_719:
[----:B------:R-:W-:Y:S02]  /*06b0*/  IMAD.U32 R21, RZ, RZ, UR5 ;  /* 0x00000005ff157e24 */ /* 0x000fe4000f8e00ff */
[----:B------:R-:W-:Y:S01]  /*06c0*/  IMAD.U32 R8, RZ, RZ, UR4 ;  /* 0x00000004ff087e24 */ /* 0x000fe2000f8e00ff */
[----:B------:R-:W-:Y:S01]  /*06d0*/  MOV R8, 0x720 ;  /* 0x0000072000087802 */ /* 0x000fe20000000f00 */
[----:B------:R-:W-:Y:S02]  /*06e0*/  IMAD.U32 R20, RZ, RZ, UR4 ;  /* 0x00000004ff147e24 */ /* 0x000fe4000f8e00ff */
[----:B------:R-:W-:Y:S02]  /*06f0*/  IMAD.U32 R9, RZ, RZ, UR5 ;  /* 0x00000005ff097e24 */ /* 0x000fe4000f8e00ff */
[----:B------:R-:W-:-:S02]  /*0700*/  IMAD.MOV.U32 R21, RZ, RZ, R0 ;  /* 0x000000ffff157224 */ /* 0x000fc400078e0000 */
[----:B-----5:R-:W-:Y:S05]  /*0710*/  CALL.REL.NOINC `($__internal_28_$__cuda_sm20_div_u64) ;  /* 0x00000ac000007944 */ /* 0x020fea0003c00000 */
[----:B------:R-:W-:-:S02]  /*0720*/  IMAD.MOV.U32 R6, RZ, RZ, R16 ;  /* 0x000000ffff067224 */ /* 0x000fc400078e0010 */
.L_x_720:
[----:B------:R-:W-:Y:S05]  /*0730*/  BSYNC B1 ;  /* 0x0000000000017941 */ /* 0x000fea0003800000 */
.L_x_718:
[----:B------:R-:W-:-:S05]  /*0740*/  IADD3 R0, P0, R6, 0x1, RZ ;  /* 0x0000000106007810 */ /* 0x000fca0007f1e0ff */
[----:B------:R-:W-:-:S03]  /*0750*/  IMAD.X R2, RZ, RZ, R7, P0 ;  /* 0x000000ffff027224 */ /* 0x000fc600000e0607 */
.L_x_717:
[----:B------:R-:W-:Y:S05]  /*0760*/  BSYNC B0 ;  /* 0x0000000000007941 */ /* 0x000fea0003800000 */
.L_x_716:
        /* <DEDUP_REMOVED lines=26> */
.L_x_722:
[----:B------:R-:W-:-:S04]  /*0910*/  ISETP.NE.U32.AND P1, PT, R10, RZ, PT ;  /* 0x000000ff0a00720c */ /* 0x000fc80003f25070 */
[----:B------:R-:W-:-:S04]  /*0920*/  ISETP.NE.AND.EX P1, PT, R11, RZ, PT, P1 ;  /* 0x000000ff0b00720c */ /* 0x000fc80003f25310 */
[----:B------:R-:W-:Y:S02]  /*0930*/  SEL R3, RZ, 0x4, !P1 ;  /* 0x00000004ff037807 */ /* 0x000fe40004800000 */
[----:B------:R-:W-:Y:S02]  /*0940*/  SEL R5, R13, RZ, P1 ;  /* 0x000000ff0d057207 */ /* 0x000fe40000800000 */
[C---:B------:R-:W-:Y:S02]  /*0950*/  IADD3 R3, P2, R12.reuse, R3, RZ ;  /* 0x000000030c037210 */ /* 0x040fe40007f5e0ff */
[----:B------:R-:W-:-:S03]  /*0960*/  SEL R4, R12, RZ, P1 ;  /* 0x000000ff0c047207 */ /* 0x000fc60000800000 */
[----:B------:R-:W-:-:S03]  /*0970*/  IMAD.X R13, RZ, RZ, R13, P2 ;  /* 0x000000ffff0d7224 */ /* 0x000fc600010e060d */
.L_x_723:
[----:B------:R-:W-:Y:S05]  /*0980*/  BSYNC B0 ;  /* 0x0000000000007941 */ /* 0x000fea0003800000 */
.L_x_721:
        /* <DEDUP_REMOVED lines=16> */
.L_x_725:
        /* <DEDUP_REMOVED lines=11> */
.L_x_726:
[----:B------:R-:W-:Y:S05]  /*0b40*/  BSYNC B0 ;  /* 0x0000000000007941 */ /* 0x000fea0003800000 */
.L_x_724:
        /* <DEDUP_REMOVED lines=8> */
[----:B------:R0:W1:Y:S03]  /*0bd0*/  MUFU.COS R15, R12 ;  /* 0x0000000c000f7308 */ /* 0x0000660000000000 */
.L_x_728:
[----:B------:R-:W-:Y:S05]  /*0be0*/  BSYNC B0 ;  /* 0x0000000000007941 */ /* 0x000fea0003800000 */
.L_x_727:
[----:B-1----:R1:W-:Y:S01]  /*0bf0*/  ST.E [R4.64], R15 ;  /* 0x0000000f04007985 */ /* 0x0023e2000c10190c */
        /* <DEDUP_REMOVED lines=13> */
.L_x_731:
[----:B-1----:R-:W-:-:S04]  /*0cd0*/  IADD3 R4, P0, -R11, UR16, RZ ;  /* 0x000000100b047c10 */ /* 0x002fc8000ff1e1ff */
[----:B------:R-:W-:-:S04]  /*0ce0*/  IADD3.X R5, ~R10, UR17, RZ, P0, !PT ;  /* 0x000000110a057c10 */ /* 0x000fc800087fe5ff */
[--C-:B0-----:R-:W-:Y:S02]  /*0cf0*/  SHF.R.U64 R12, R4, 0x2, R5.reuse ;  /* 0x00000002040c7819 */ /* 0x101fe40000001205 */
[----:B------:R-:W-:Y:S02]  /*0d00*/  SHF.R.U32.HI R14, RZ, 0x2, R5 ;  /* 0x00000002ff0e7819 */ /* 0x000fe40000011605 */
[----:B------:R-:W-:Y:S02]  /*0d10*/  ISETP.GT.U32.AND P1, PT, R12, UR8, PT ;  /* 0x000000080c007c0c */ /* 0x000fe4000bf24070 */
[----:B------:R-:W-:Y:S02]  /*0d20*/  IADD3 R4, P0, R11, UR6, RZ ;  /* 0x000000060b047c10 */ /* 0x000fe4000ff1e0ff */
[----:B------:R-:W-:Y:S02]  /*0d30*/  ISETP.GT.U32.AND.EX P1, PT, R14, UR4, PT, P1 ;  /* 0x000000040e007c0c */ /* 0x000fe4000bf24110 */
[----:B------:R-:W-:-:S11]  /*0d40*/  IADD3.X R5, R10, UR7, RZ, P0, !PT ;  /* 0x000000070a057c10 */ /* 0x000fd600087fe4ff */
[----:B------:R-:W2:Y:S01]  /*0d50*/  @P1 LD.E R10, [R4.64+-0x4] ;  /* 0xfffffc0c040a1980 */ /* 0x000ea2000c101900 */
        /* <DEDUP_REMOVED lines=10> */
[----:B------:R-:W-:Y:S02]  /*0e00*/  ISETP.GT.U32.AND P0, PT, R18, UR8, PT ;  /* 0x0000000812007c0c */ /* 0x000fe4000bf04070 */
[----:B------:R-:W-:Y:S02]  /*0e10*/  SHF.R.U32.HI R18, RZ, 0x2, R15 ;  /* 0x00000002ff127819 */ /* 0x000fe4000001160f */
[----:B------:R-:W-:Y:S02]  /*0e20*/  IADD3.X R13, R13, UR7, RZ, P3, !PT ;  /* 0x000000070d0d7c10 */ /* 0x000fe40009ffe4ff */
[----:B------:R-:W-:-:S04]  /*0e30*/  SHF.R.U32.HI R3, RZ, 0x2, R19 ;  /* 0x00000002ff037819 */ /* 0x000fc80000011613 */
[----:B------:R-:W-:Y:S01]  /*0e40*/  ISETP.GT.U32.AND.EX P0, PT, R3, UR4, PT, P0 ;  /* 0x0000000403007c0c */ /* 0x000fe2000bf04100 */
[----:B--2---:R-:W-:Y:S01]  /*0e50*/  @P1 FMUL.RZ R11, R10, 0.15915493667125701904 ;  /* 0x3e22f9830a0b1820 */ /* 0x004fe2000040c000 */
[----:B------:R-:W-:Y:S02]  /*0e60*/  SHF.R.U64 R10, R12, 0x2, R15 ;  /* 0x000000020c0a7819 */ /* 0x000fe4000000120f */
[----:B------:R-:W-:Y:S01]  /*0e70*/  IADD3 R15, P3, R17, -0x4, RZ ;  /* 0xfffffffc110f7810 */ /* 0x000fe20007f7e0ff */
[----:B------:R-:W0:Y:S01]  /*0e80*/  @P1 MUFU.COS R7, R11 ;  /* 0x0000000b00071308 */ /* 0x000e220000000000 */
[----:B------:R-:W-:Y:S02]  /*0e90*/  ISETP.GT.U32.AND P1, PT, R10, UR8, PT ;  /* 0x000000080a007c0c */ /* 0x000fe4000bf24070 */
[----:B------:R-:W-:Y:S02]  /*0ea0*/  IADD3.X R3, R13, -0x1, RZ, P3, !PT ;  /* 0xffffffff0d037810 */ /* 0x000fe40001ffe4ff */
[----:B------:R-:W-:-:S02]  /*0eb0*/  ISETP.GT.U32.AND.EX P1, PT, R18, UR4, PT, P1 ;  /* 0x0000000412007c0c */ /* 0x000fc4000bf24110 */
[----:B------:R-:W-:Y:S02]  /*0ec0*/  IADD3 R4, P3, R14, UR6, RZ ;  /* 0x000000060e047c10 */ /* 0x000fe4000ff7e0ff */
[----:B------:R-:W-:Y:S02]  /*0ed0*/  SEL R14, R15, RZ, P0 ;  /* 0x000000ff0f0e7207 */ /* 0x000fe40000000000 */
[----:B------:R-:W-:Y:S02]  /*0ee0*/  SEL R15, R3, RZ, P0 ;  /* 0x000000ff030f7207 */ /* 0x000fe40000000000 */
[----:B------:R-:W-:-:S03]  /*0ef0*/  IADD3.X R5, R16, UR7, RZ, P3, !PT ;  /* 0x0000000710057c10 */ /* 0x000fc60009ffe4ff */
[----:B0-----:R0:W-:Y:S04]  /*0f00*/  ST.E [R14.64], R7 ;  /* 0x000000070e007985 */ /* 0x0011e8000c10190c */
[----:B------:R-:W2:Y:S01]  /*0f10*/  @P1 LD.E R3, [R4.64+-0x4] ;  /* 0xfffffc0c04031980 */ /* 0x000ea2000c101900 */
[----:B------:R-:W-:Y:S01]  /*0f20*/  SEL R13, R13, R2, P0 ;  /* 0x000000020d0d7207 */ /* 0x000fe20000000000 */
[----:B--2---:R-:W-:Y:S01]  /*0f30*/  @P1 FMUL.RZ R11, R3, 0.15915493667125701904 ;  /* 0x3e22f983030b1820 */ /* 0x004fe2000040c000 */
[----:B------:R-:W-:-:S03]  /*0f40*/  SEL R3, R17, R0, P0 ;  /* 0x0000000011037207 */ /* 0x000fc60000000000 */
[----:B------:R-:W1:Y:S01]  /*0f50*/  @P1 MUFU.COS R6, R11 ;  /* 0x0000000b00061308 */ /* 0x000e620000000000 */
[----:B------:R-:W-:Y:S02]  /*0f60*/  IADD3 R3, P0, R3, UR6, RZ ;  /* 0x0000000603037c10 */ /* 0x000fe4000ff1e0ff */
[----:B------:R-:W-:Y:S02]  /*0f70*/  ISETP.GT.U32.AND P1, PT, R10, UR8, PT ;  /* 0x000000080a007c0c */ /* 0x000fe4000bf24070 */
[----:B------:R-:W-:Y:S01]  /*0f80*/  IADD3.X R13, R13, UR7, RZ, P0, !PT ;  /* 0x000000070d0d7c10 */ /* 0x000fe200087fe4ff */
[----:B------:R-:W-:Y:S01]  /*0f90*/  IMAD.MOV.U32 R12, RZ, RZ, R3 ;  /* 0x000000ffff0c7224 */ /* 0x000fe200078e0003 */
[----:B------:R-:W-:-:S04]  /*0fa0*/  IADD3 R8, P0, R8, -0x2, RZ ;  /* 0xfffffffe08087810 */ /* 0x000fc80007f1e0ff */
[----:B------:R-:W-:Y:S02]  /*0fb0*/  IADD3.X R9, R9, -0x1, RZ, P0, !PT ;  /* 0xffffffff09097810 */ /* 0x000fe400007fe4ff */
[----:B------:R-:W-:Y:S01]  /*0fc0*/  ISETP.NE.U32.AND P0, PT, R8, RZ, PT ;  /* 0x000000ff0800720c */ /* 0x000fe20003f05070 */
[----:B-1----:R0:W-:Y:S03]  /*0fd0*/  ST.E [R12.64+-0x4], R6 ;  /* 0xfffffc060c007985 */ /* 0x0021e6000c10190c */
[----:B------:R-:W-:Y:S02]  /*0fe0*/  ISETP.NE.AND.EX P3, PT, R9, RZ, PT, P0 ;  /* 0x000000ff0900720c */ /* 0x000fe40003f65300 */
[----:B------:R-:W-:-:S04]  /*0ff0*/  ISETP.GT.U32.AND.EX P0, PT, R18, UR4, PT, P1 ;  /* 0x0000000412007c0c */ /* 0x000fc8000bf04110 */
[----:B------:R-:W-:Y:S02]  /*1000*/  SEL R11, R4, UR16, P0 ;  /* 0x00000010040b7c07 */ /* 0x000fe40008000000 */
[----:B------:R-:W-:-:S05]  /*1010*/  SEL R10, R5, UR17, P0 ;  /* 0x00000011050a7c07 */ /* 0x000fca0008000000 */
[----:B0-----:R-:W-:Y:S05]  /*1020*/  @P3 BRA `(.L_x_731) ;  /* 0xfffffca000003947 */ /* 0x001fea000383ffff */
.L_x_730:
[----:B------:R-:W-:Y:S05]  /*1030*/  BSYNC B0 ;  /* 0x0000000000007941 */ /* 0x000fea0003800000 */
.L_x_729:
[----:B------:R-:W-:Y:S05]  /*1040*/  @!P2 EXIT ;  /* 0x000000000000a94d */ /* 0x000fea0003800000 */
[----:B-1----:R-:W-:-:S04]  /*1050*/  IADD3 R4, P0, -R11, UR16, RZ ;  /* 0x000000100b047c10 */ /* 0x002fc8000ff1e1ff */
        /* <DEDUP_REMOVED lines=10> */
[----:B------:R-:W-:Y:S01]  /*1100*/  IMAD.X R9, R2, 0x1, ~R13, P1 ;  /* 0x0000000102097824 */ /* 0x000fe200008e0e0d */
[----:B------:R-:W-:Y:S01]  /*1110*/  IADD3 R3, P2, P1, R3, -0x4, R6 ;  /* 0xfffffffc03037810 */ /* 0x000fe2000795e006 */
[----:B------:R-:W-:-:S03]  /*1120*/  IMAD.U32 R6, RZ, RZ, UR7 ;  /* 0x00000007ff067e24 */ /* 0x000fc6000f8e00ff */
[--C-:B------:R-:W-:Y:S02]  /*1130*/  SHF.R.U64 R2, R0, 0x2, R9.reuse ;  /* 0x0000000200027819 */ /* 0x100fe40000001209 */
[----:B------:R-:W-:Y:S02]  /*1140*/  IADD3.X R13, R13, -0x1, R6, P2, P1 ;  /* 0xffffffff0d0d7810 */ /* 0x000fe400017e2406 */
[----:B------:R-:W-:Y:S02]  /*1150*/  ISETP.GT.U32.AND P3, PT, R2, UR8, PT ;  /* 0x0000000802007c0c */ /* 0x000fe4000bf64070 */
[----:B------:R-:W-:Y:S01]  /*1160*/  SHF.R.U32.HI R2, RZ, 0x2, R9 ;  /* 0x00000002ff027819 */ /* 0x000fe20000011609 */
[----:B--2---:R-:W-:-:S04]  /*1170*/  @P0 FMUL.RZ R0, R4, 0.15915493667125701904 ;  /* 0x3e22f98304000820 */ /* 0x004fc8000040c000 */
[----:B------:R-:W1:Y:S01]  /*1180*/  @P0 MUFU.COS R7, R0 ;  /* 0x0000000000070308 */ /* 0x000e620000000000 */
[----:B------:R-:W-:-:S04]  /*1190*/  ISETP.GT.U32.AND.EX P0, PT, R2, UR4, PT, P3 ;  /* 0x0000000402007c0c */ /* 0x000fc8000bf04130 */
[----:B------:R-:W-:Y:S02]  /*11a0*/  SEL R2, R3, RZ, P0 ;  /* 0x000000ff03027207 */ /* 0x000fe40000000000 */
[----:B------:R-:W-:-:S05]  /*11b0*/  SEL R3, R13, RZ, P0 ;  /* 0x000000ff0d037207 */ /* 0x000fca0000000000 */
[----:B-1----:R-:W-:Y:S01]  /*11c0*/  ST.E [R2.64], R7 ;  /* 0x0000000702007985 */ /* 0x002fe2000c10190c */
[----:B------:R-:W-:Y:S05]  /*11d0*/  EXIT ;  /* 0x000000000000794d */ /* 0x000fea0003800000 */
        .weak           $__internal_28_$__cuda_sm20_div_u64
        .type           $__internal_28_$__cuda_sm20_div_u64,@function
        .size           $__internal_28_$__cuda_sm20_div_u64,(.L_x_1051 - $__internal_28_$__cuda_sm20_div_u64)
$__internal_28_$__cuda_sm20_div_u64:
        /* <DEDUP_REMOVED lines=68> */
[----:B------:R-:W-:Y:S06]  /*1620*/  RET.REL.NODEC R8 `(vector_cos_f32) ;  /* 0xffffe9d008007950 */ /* 0x000fec0003c3ffff */
.L_x_732:
        /* <DEDUP_REMOVED lines=13> */
.L_x_1051:


//--------------------- .text.vector_sin_f32      --------------------------
	.section	.text.vector_sin_f32,"ax",@progbits
	.sectioninfo	@"SHI_REGISTERS=32"
	.align	128
        .global         vector_sin_f32
        .type           vector_sin_f32,@function
        .size           vector_sin_f32,(.L_x_1052 - vector_sin_f32)
        .other          vector_sin_f32,@"STO_CUDA_ENTRY STV_DEFAULT"
vector_sin_f32:
.text.vector_sin_f32:
        /* <DEDUP_REMOVED lines=58> */
.L_x_736:
[----:B------:R-:W-:Y:S02]  /*03a0*/  IMAD.U32 R21, RZ, RZ, UR5 ;  /* 0x00000005ff157e24 */ /* 0x000fe4000f8e00ff */
[----:B------:R-:W-:Y:S01]  /*03b0*/  IMAD.U32 R8, RZ, RZ, UR4 ;  /* 0x00000004ff087e24 */ /* 0x000fe2000f8e00ff */
[----:B------:R-:W-:Y:S01]  /*03c0*/  MOV R8, 0x410 ;  /* 0x0000041000087802 */ /* 0x000fe20000000f00 */
[----:B------:R-:W-:Y:S02]  /*03d0*/  IMAD.U32 R20, RZ, RZ, UR4 ;  /* 0x00000004ff147e24 */ /* 0x000fe4000f8e00ff */
[----:B------:R-:W-:Y:S02]  /*03e0*/  IMAD.U32 R9, RZ, RZ, UR5 ;  /* 0x00000005ff097e24 */ /* 0x000fe4000f8e00ff */
[----:B------:R-:W-:-:S02]  /*03f0*/  IMAD.MOV.U32 R21, RZ, RZ, R16 ;  /* 0x000000ffff157224 */ /* 0x000fc400078e0010 */
[----:B-----5:R-:W-:Y:S05]  /*0400*/  CALL.REL.NOINC `($__internal_29_$__cuda_sm20_div_u64) ;  /* 0x00000dd000007944 */ /* 0x020fea0003c00000 */
[----:B------:R-:W-:Y:S02]  /*0410*/  IMAD.MOV.U32 R8, RZ, RZ, R16 ;  /* 0x000000ffff087224 */ /* 0x000fe400078e0010 */
[----:B------:R-:W-:-:S02]  /*0420*/  IMAD.MOV.U32 R9, RZ, RZ, R7 ;  /* 0x000000ffff097224 */ /* 0x000fc400078e0007 */
.L_x_737:
[----:B------:R-:W-:Y:S05]  /*0430*/  BSYNC B1 ;  /* 0x0000000000017941 */ /* 0x000fea0003800000 */
.L_x_735:
[----:B------:R-:W-:-:S05]  /*0440*/  IADD3 R3, P0, R8, 0x1, RZ ;  /* 0x0000000108037810 */ /* 0x000fca0007f1e0ff */
[----:B------:R-:W-:-:S03]  /*0450*/  IMAD.X R5, RZ, RZ, R9, P0 ;  /* 0x000000ffff057224 */ /* 0x000fc600000e0609 */
.L_x_734:
[----:B------:R-:W-:Y:S05]  /*0460*/  BSYNC B0 ;  /* 0x0000000000007941 */ /* 0x000fea0003800000 */
.L_x_733:
        /* <DEDUP_REMOVED lines=36> */
.L_x_741:
[----:B------:R-:W-:Y:S02]  /*06b0*/  IMAD.U32 R21, RZ, RZ, UR5 ;  /* 0x00000005ff157e24 */ /* 0x000fe4000f8e00ff */
[----:B------:R-:W-:Y:S01]  /*06c0*/  IMAD.U32 R8, RZ, RZ, UR4 ;  /* 0x00000004ff087e24 */ /* 0x000fe2000f8e00ff */
[----:B------:R-:W-:Y:S01]  /*06d0*/  MOV R8, 0x720 ;  /* 0x0000072000087802 */ /* 0x000fe20000000f00 */
[----:B------:R-:W-:Y:S02]  /*06e0*/  IMAD.U32 R20, RZ, RZ, UR4 ;  /* 0x00000004ff147e24 */ /* 0x000fe4000f8e00ff */
[----:B------:R-:W-:Y:S02]  /*06f0*/  IMAD.U32 R9, RZ, RZ, UR5 ;  /* 0x00000005ff097e24 */ /* 0x000fe4000f8e00ff */
[----:B------:R-:W-:-:S02]  /*0700*/  IMAD.MOV.U32 R21, RZ, RZ, R0 ;  /* 0x000000ffff157224 */ /* 0x000fc400078e0000 */
[----:B-----5:R-:W-:Y:S05]  /*0710*/  CALL.REL.NOINC `($__internal_29_$__cuda_sm20_div_u64) ;  /* 0x00000ac000007944 */ /* 0x020fea0003c00000 */
[----:B------:R-:W-:-:S02]  /*0720*/  IMAD.MOV.U32 R6, RZ, RZ, R16 ;  /* 0x000000ffff067224 */ /* 0x000fc400078e0010 */
.L_x_742:
[----:B------:R-:W-:Y:S05]  /*0730*/  BSYNC B1 ;  /* 0x0000000000017941 */ /* 0x000fea0003800000 */
.L_x_740:
[----:B------:R-:W-:-:S05]  /*0740*/  IADD3 R0, P0, R6, 0x1, RZ ;  /* 0x0000000106007810 */ /* 0x000fca0007f1e0ff */
[----:B------:R-:W-:-:S03]  /*0750*/  IMAD.X R2, RZ, RZ, R7, P0 ;  /* 0x000000ffff027224 */ /* 0x000fc600000e0607 */
.L_x_739:
[----:B------:R-:W-:Y:S05]  /*0760*/  BSYNC B0 ;  /* 0x0000000000007941 */ /* 0x000fea0003800000 */
.L_x_738:
        /* <DEDUP_REMOVED lines=26> */
.L_x_744:
[----:B------:R-:W-:-:S04]  /*0910*/  ISETP.NE.U32.AND P1, PT, R10, RZ, PT ;  /* 0x000000ff0a00720c */ /* 0x000fc80003f25070 */
[----:B------:R-:W-:-:S04]  /*0920*/  ISETP.NE.AND.EX P1, PT, R11, RZ, PT, P1 ;  /* 0x000000ff0b00720c */ /* 0x000fc80003f25310 */
[----:B------:R-:W-:Y:S02]  /*0930*/  SEL R3, RZ, 0x4, !P1 ;  /* 0x00000004ff037807 */ /* 0x000fe40004800000 */
[----:B------:R-:W-:Y:S02]  /*0940*/  SEL R5, R13, RZ, P1 ;  /* 0x000000ff0d057207 */ /* 0x000fe40000800000 */
[C---:B------:R-:W-:Y:S02]  /*0950*/  IADD3 R3, P2, R12.reuse, R3, RZ ;  /* 0x000000030c037210 */ /* 0x040fe40007f5e0ff */
[----:B------:R-:W-:-:S03]  /*0960*/  SEL R4, R12, RZ, P1 ;  /* 0x000000ff0c047207 */ /* 0x000fc60000800000 */
[----:B------:R-:W-:-:S03]  /*0970*/  IMAD.X R13, RZ, RZ, R13, P2 ;  /* 0x000000ffff0d7224 */ /* 0x000fc600010e060d */
.L_x_745:
[----:B------:R-:W-:Y:S05]  /*0980*/  BSYNC B0 ;  /* 0x0000000000007941 */ /* 0x000fea0003800000 */
.L_x_743:
        /* <DEDUP_REMOVED lines=16> */
.L_x_747:
        /* <DEDUP_REMOVED lines=11> */
.L_x_748:
[----:B------:R-:W-:Y:S05]  /*0b40*/  BSYNC B0 ;  /* 0x0000000000007941 */ /* 0x000fea0003800000 */
.L_x_746:
        /* <DEDUP_REMOVED lines=8> */
[----:B------:R0:W1:Y:S03]  /*0bd0*/  MUFU.SIN R15, R12 ;  /* 0x0000000c000f7308 */ /* 0x0000660000000400 */
.L_x_750:
[----:B------:R-:W-:Y:S05]  /*0be0*/  BSYNC B0 ;  /* 0x0000000000007941 */ /* 0x000fea0003800000 */
.L_x_749:
        /* <DEDUP_REMOVED lines=14> */
.L_x_753:
        /* <DEDUP_REMOVED lines=27> */
[----:B------:R-:W0:Y:S01]  /*0e80*/  @P1 MUFU.SIN R7, R11 ;  /* 0x0000000b00071308 */ /* 0x000e220000000400 */
        /* <DEDUP_REMOVED lines=12> */
[----:B------:R-:W1:Y:S01]  /*0f50*/  @P1 MUFU.SIN R6, R11 ;  /* 0x0000000b00061308 */ /* 0x000e620000000400 */
        /* <DEDUP_REMOVED lines=13> */
.L_x_752:
[----:B------:R-:W-:Y:S05]  /*1030*/  BSYNC B0 ;  /* 0x0000000000007941 */ /* 0x000fea0003800000 */
.L_x_751:
        /* <DEDUP_REMOVED lines=20> */
[----:B------:R-:W1:Y:S01]  /*1180*/  @P0 MUFU.SIN R7, R0 ;  /* 0x0000000000070308 */ /* 0x000e620000000400 */
[----:B------:R-:W-:-:S04]  /*1190*/  ISETP.GT.U32.AND.EX P0, PT, R2, UR4, PT, P3 ;  /* 0x0000000402007c0c */ /* 0x000fc8000bf04130 */
[----:B------:R-:W-:Y:S02]  /*11a0*/  SEL R2, R3, RZ, P0 ;  /* 0x000000ff03027207 */ /* 0x000fe40000000000 */
[----:B------:R-:W-:-:S05]  /*11b0*/  SEL R3, R13, RZ, P0 ;  /* 0x000000ff0d037207 */ /* 0x000fca0000000000 */
[----:B-1----:R-:W-:Y:S01]  /*11c0*/  ST.E [R2.64], R7 ;  /* 0x0000000702007985 */ /* 0x002fe2000c10190c */
[----:B------:R-:W-:Y:S05]  /*11d0*/  EXIT ;  /* 0x000000000000794d */ /* 0x000fea0003800000 */
        .weak           $__internal_29_$__cuda_sm20_div_u64
        .type           $__internal_29_$__cuda_sm20_div_u64,@function
        .size           $__internal_29_$__cuda_sm20_div_u64,(.L_x_1052 - $__internal_29_$__cuda_sm20_div_u64)
$__internal_29_$__cuda_sm20_div_u64:
        /* <DEDUP_REMOVED lines=68> */
[----:B------:R-:W-:Y:S06]  /*1620*/  RET.REL.NODEC R8 `(vector_sin_f32) ;  /* 0xffffe9d008007950 */ /* 0x000fec0003c3ffff */
.L_x_754:
        /* <DEDUP_REMOVED lines=13> */
.L_x_1052:


//--------------------- .text.vector_recip_f32    --------------------------
	.section	.text.vector_recip_f32,"ax",@progbits
	.sectioninfo	@"SHI_REGISTERS=32"
	.align	128
        .global         vector_recip_f32
        .type           vector_recip_f32,@function
        .size           vector_recip_f32,(.L_x_1053 - vector_recip_f32)
        .other          vector_recip_f32,@"STO_CUDA_ENTRY STV_DEFAULT"
vector_recip_f32:
.text.vector_recip_f32:
        /* <DEDUP_REMOVED lines=58> */
.L_x_758:
[----:B------:R-:W-:Y:S02]  /*03a0*/  IMAD.U32 R21, RZ, RZ, UR5 ;  /* 0x00000005ff157e24 */ /* 0x000fe4000f8e00ff */
[----:B------:R-:W-:Y:S01]  /*03b0*/  IMAD.U32 R8, RZ, RZ, UR4 ;  /* 0x00000004ff087e24 */ /* 0x000fe2000f8e00ff */
[----:B------:R-:W-:Y:S01]  /*03c0*/  MOV R8, 0x410 ;  /* 0x0000041000087802 */ /* 0x000fe20000000f00 */
[----:B------:R-:W-:Y:S02]  /*03d0*/  IMAD.U32 R20, RZ, RZ, UR4 ;  /* 0x00000004ff147e24 */ /* 0x000fe4000f8e00ff */
[----:B------:R-:W-:Y:S02]  /*03e0*/  IMAD.U32 R9, RZ, RZ, UR5 ;  /* 0x00000005ff097e24 */ /* 0x000fe4000f8e00ff */
[----:B------:R-:W-:-:S02]  /*03f0*/  IMAD.MOV.U32 R21, RZ, RZ, R16 ;  /* 0x000000ffff157224 */ /* 0x000fc400078e0010 */
[----:B-----5:R-:W-:Y:S05]  /*0400*/  CALL.REL.NOINC `($__internal_30_$__cuda_sm20_div_u64) ;  /* 0x00000d9000007944 */ /* 0x020fea0003c00000 */
[----:B------:R-:W-:Y:S02]  /*0410*/  IMAD.MOV.U32 R8, RZ, RZ, R16 ;  /* 0x000000ffff087224 */ /* 0x000fe400078e0010 */
[----:B------:R-:W-:-:S02]  /*0420*/  IMAD.MOV.U32 R9, RZ, RZ, R7 ;  /* 0x000000ffff097224 */ /* 0x000fc400078e0007 */
.L_x_759:
[----:B------:R-:W-:Y:S05]  /*0430*/  BSYNC B1 ;  /* 0x0000000000017941 */ /* 0x000fea0003800000 */
.L_x_757:
[----:B------:R-:W-:-:S05]  /*0440*/  IADD3 R3, P0, R8, 0x1, RZ ;  /* 0x0000000108037810 */ /* 0x000fca0007f1e0ff */
[----:B------:R-:W-:-:S03]  /*0450*/  IMAD.X R5, RZ, RZ, R9, P0 ;  /* 0x000000ffff057224 */ /* 0x000fc600000e0609 */
.L_x_756:
[----:B------:R-:W-:Y:S05]  /*0460*/  BSYNC B0 ;  /* 0x0000000000007941 */ /* 0x000fea0003800000 */
.L_x_755:
        /* <DEDUP_REMOVED lines=36> */
.L_x_763:
[----:B------:R-:W-:Y:S02]  /*06b0*/  IMAD.U32 R21, RZ, RZ, UR5 ;  /* 0x00000005ff157e24 */ /* 0x000fe4000f8e00ff */
[----:B------:R-:W-:Y:S01]  /*06c0*/  IMAD.U32 R8, RZ, RZ, UR4 ;  /* 0x00000004ff087e24 */ /* 0x000fe2000f8e00ff */
[----:B------:R-:W-:Y:S01]  /*06d0*/  MOV R8, 0x720 ;  /* 0x0000072000087802 */ /* 0x000fe20000000f00 */
[----:B------:R-:W-:Y:S02]  /*06e0*/  IMAD.U32 R20, RZ, RZ, UR4 ;  /* 0x00000004ff147e24 */ /* 0x000fe4000f8e00ff */
[----:B------:R-:W-:Y:S02]  /*06f0*/  IMAD.U32 R9, RZ, RZ, UR5 ;  /* 0x00000005ff097e24 */ /* 0x000fe4000f8e00ff */
[----:B------:R-:W-:-:S02]  /*0700*/  IMAD.MOV.U32 R21, RZ, RZ, R0 ;  /* 0x000000ffff157224 */ /* 0x000fc400078e0000 */
[----:B-----5:R-:W-:Y:S05]  /*0710*/  CALL.REL.NOINC `($__internal_30_$__cuda_sm20_div_u64) ;  /* 0x00000a8000007944 */ /* 0x020fea0003c00000 */
[----:B------:R-:W-:-:S02]  /*0720*/  IMAD.MOV.U32 R6, RZ, RZ, R16 ;  /* 0x000000ffff067224 */ /* 0x000fc400078e0010 */
.L_x_764:
[----:B------:R-:W-:Y:S05]  /*0730*/  BSYNC B1 ;  /* 0x0000000000017941 */ /* 0x000fea0003800000 */
.L_x_762:
[----:B------:R-:W-:-:S05]  /*0740*/  IADD3 R0, P0, R6, 0x1, RZ ;  /* 0x0000000106007810 */ /* 0x000fca0007f1e0ff */
[----:B------:R-:W-:-:S03]  /*0750*/  IMAD.X R2, RZ, RZ, R7, P0 ;  /* 0x000000ffff027224 */ /* 0x000fc600000e0607 */
.L_x_761:
[----:B------:R-:W-:Y:S05]  /*0760*/  BSYNC B0 ;  /* 0x0000000000007941 */ /* 0x000fea0003800000 */
.L_x_760:
        /* <DEDUP_REMOVED lines=26> */
.L_x_766:
[----:B------:R-:W-:-:S04]  /*0910*/  ISETP.NE.U32.AND P1, PT, R10, RZ, PT ;  /* 0x000000ff0a00720c */ /* 0x000fc80003f25070 */
[----:B------:R-:W-:-:S04]  /*0920*/  ISETP.NE.AND.EX P1, PT, R11, RZ, PT, P1 ;  /* 0x000000ff0b00720c */ /* 0x000fc80003f25310 */
[----:B------:R-:W-:Y:S02]  /*0930*/  SEL R3, RZ, 0x4, !P1 ;  /* 0x00000004ff037807 */ /* 0x000fe40004800000 */
[----:B------:R-:W-:Y:S02]  /*0940*/  SEL R5, R13, RZ, P1 ;  /* 0x000000ff0d057207 */ /* 0x000fe40000800000 */
[C---:B------:R-:W-:Y:S02]  /*0950*/  IADD3 R3, P2, R12.reuse, R3, RZ ;  /* 0x000000030c037210 */ /* 0x040fe40007f5e0ff */
[----:B------:R-:W-:-:S03]  /*0960*/  SEL R4, R12, RZ, P1 ;  /* 0x000000ff0c047207 */ /* 0x000fc60000800000 */
[----:B------:R-:W-:-:S03]  /*0970*/  IMAD.X R13, RZ, RZ, R13, P2 ;  /* 0x000000ffff0d7224 */ /* 0x000fc600010e060d */
.L_x_767:
[----:B------:R-:W-:Y:S05]  /*0980*/  BSYNC B0 ;  /* 0x0000000000007941 */ /* 0x000fea0003800000 */
.L_x_765:
        /* <DEDUP_REMOVED lines=16> */
.L_x_769:
        /* <DEDUP_REMOVED lines=11> */
.L_x_770:
[----:B------:R-:W-:Y:S05]  /*0b40*/  BSYNC B0 ;  /* 0x0000000000007941 */ /* 0x000fea0003800000 */
.L_x_768:
[----:B------:R-:W-:Y:S01]  /*0b50*/  ISETP.NE.U32.AND P0, PT, R8, RZ, PT ;  /* 0x000000ff0800720c */ /* 0x000fe20003f05070 */
[----:B------:R-:W-:Y:S01]  /*0b60*/  BSSY B0, `(.L_x_771) ;  /* 0x0000007000007945 */ /* 0x000fe20003800000 */
[----:B------:R-:W-:Y:S02]  /*0b70*/  ISETP.NE.U32.AND P1, PT, R6, 0x1, PT ;  /* 0x000000010600780c */ /* 0x000fe40003f25070 */
[----:B------:R-:W-:Y:S02]  /*0b80*/  ISETP.NE.AND.EX P0, PT, R9, RZ, PT, P0 ;  /* 0x000000ff0900720c */ /* 0x000fe40003f05300 */
[----:B------:R-:W-:-:S11]  /*0b90*/  ISETP.NE.AND.EX P1, PT, R7, RZ, PT, P1 ;  /* 0x000000ff0700720c */ /* 0x000fd60003f25310 */
[----:B------:R-:W-:Y:S05]  /*0ba0*/  @!P0 BRA `(.L_x_772) ;  /* 0x0000002000008947 */ /* 0x000fea0003800000 */
[----:B------:R-:W2:Y:S02]  /*0bb0*/  LD.E R8, [R8.64] ;  /* 0x0000000c08087980 */ /* 0x000ea4000c101900 */
[----:B--2---:R0:W1:Y:S02]  /*0bc0*/  MUFU.RCP R15, R8 ;  /* 0x00000008000f7308 */ /* 0x0040640000001000 */
.L_x_772:
[----:B------:R-:W-:Y:S05]  /*0bd0*/  BSYNC B0 ;  /* 0x0000000000007941 */ /* 0x000fea0003800000 */
.L_x_771:
        /* <DEDUP_REMOVED lines=14> */
.L_x_775:
        /* <DEDUP_REMOVED lines=31> */
[----:B--2---:R-:W0:Y:S01]  /*0eb0*/  @P1 MUFU.RCP R9, R12 ;  /* 0x0000000c00091308 */ /* 0x004e220000001000 */
        /* <DEDUP_REMOVED lines=12> */
[----:B--2---:R1:W2:Y:S01]  /*0f80*/  @P1 MUFU.RCP R7, R12 ;  /* 0x0000000c00071308 */ /* 0x0042a20000001000 */
[----:B------:R-:W-:-:S04]  /*0f90*/  ISETP.GT.U32.AND P1, PT, R16, UR8, PT ;  /* 0x0000000810007c0c */ /* 0x000fc8000bf24070 */
[----:B------:R-:W-:Y:S01]  /*0fa0*/  ISETP.GT.U32.AND.EX P0, PT, R18, UR4, PT, P1 ;  /* 0x0000000412007c0c */ /* 0x000fe2000bf04110 */
[----:B-1----:R-:W-:-:S03]  /*0fb0*/  IMAD.MOV.U32 R12, RZ, RZ, R3 ;  /* 0x000000ffff0c7224 */ /* 0x002fc600078e0003 */
[----:B0-----:R-:W-:Y:S02]  /*0fc0*/  SEL R10, R4, UR16, P0 ;  /* 0x00000010040a7c07 */ /* 0x001fe40008000000 */
[----:B------:R-:W-:Y:S01]  /*0fd0*/  SEL R11, R5, UR17, P0 ;  /* 0x00000011050b7c07 */ /* 0x000fe20008000000 */
[----:B--2---:R0:W-:Y:S01]  /*0fe0*/  ST.E [R12.64+-0x4], R7 ;  /* 0xfffffc070c007985 */ /* 0x0041e2000c10190c */
[----:B------:R-:W-:Y:S05]  /*0ff0*/  @P3 BRA `(.L_x_775) ;  /* 0xfffffcc000003947 */ /* 0x000fea000383ffff */
.L_x_774:
[----:B------:R-:W-:Y:S05]  /*1000*/  BSYNC B0 ;  /* 0x0000000000007941 */ /* 0x000fea0003800000 */
.L_x_773:
        /* <DEDUP_REMOVED lines=19> */
[----:B--2---:R-:W0:Y:S01]  /*1140*/  @P0 MUFU.RCP R5, R10 ;  /* 0x0000000a00050308 */ /* 0x004e220000001000 */
[----:B------:R-:W-:-:S04]  /*1150*/  ISETP.GT.U32.AND.EX P0, PT, R0, UR4, PT, P3 ;  /* 0x0000000400007c0c */ /* 0x000fc8000bf04130 */
[----:B------:R-:W-:Y:S02]  /*1160*/  SEL R2, R3, RZ, P0 ;  /* 0x000000ff03027207 */ /* 0x000fe40000000000 */
[----:B------:R-:W-:-:S05]  /*1170*/  SEL R3, R13, RZ, P0 ;  /* 0x000000ff0d037207 */ /* 0x000fca0000000000 */
[----:B0-----:R-:W-:Y:S01]  /*1180*/  ST.E [R2.64], R5 ;  /* 0x0000000502007985 */ /* 0x001fe2000c10190c */
[----:B------:R-:W-:Y:S05]  /*1190*/  EXIT ;  /* 0x000000000000794d */ /* 0x000fea0003800000 */
        .weak           $__internal_30_$__cuda_sm20_div_u64
        .type           $__internal_30_$__cuda_sm20_div_u64,@function
        .size           $__internal_30_$__cuda_sm20_div_u64,(.L_x_1053 - $__internal_30_$__cuda_sm20_div_u64)
$__internal_30_$__cuda_sm20_div_u64:
        /* <DEDUP_REMOVED lines=68> */
[----:B------:R-:W-:Y:S06]  /*15e0*/  RET.REL.NODEC R8 `(vector_recip_f32) ;  /* 0xffffea1008007950 */ /* 0x000fec0003c3ffff */
.L_x_776:
        /* <DEDUP_REMOVED lines=9> */
.L_x_1053:


//--------------------- .text.vector_exp2_f32     --------------------------
	.section	.text.vector_exp2_f32,"ax",@progbits
	.sectioninfo	@"SHI_REGISTERS=32"
	.align	128
        .global         vector_exp2_f32
        .type           vector_exp2_f32,@function
        .size           vector_exp2_f32,(.L_x_1054 - vector_exp2_f32)
        .other          vector_exp2_f32,@"STO_CUDA_ENTRY STV_DEFAULT"
vector_exp2_f32:
.text.vector_exp2_f32:
        /* <DEDUP_REMOVED lines=58> */
.L_x_780:
[----:B------:R-:W-:Y:S02]  /*03a0*/  IMAD.U32 R21, RZ, RZ, UR5 ;  /* 0x00000005ff157e24 */ /* 0x000fe4000f8e00ff */
[----:B------:R-:W-:Y:S01]  /*03b0*/  IMAD.U32 R8, RZ, RZ, UR4 ;  /* 0x00000004ff087e24 */ /* 0x000fe2000f8e00ff */
[----:B------:R-:W-:Y:S01]  /*03c0*/  MOV R8, 0x410 ;  /* 0x0000041000087802 */ /* 0x000fe20000000f00 */
[----:B------:R-:W-:Y:S02]  /*03d0*/  IMAD.U32 R20, RZ, RZ, UR4 ;  /* 0x00000004ff147e24 */ /* 0x000fe4000f8e00ff */
[----:B------:R-:W-:Y:S02]  /*03e0*/  IMAD.U32 R9, RZ, RZ, UR5 ;  /* 0x00000005ff097e24 */ /* 0x000fe4000f8e00ff */
[----:B------:R-:W-:-:S02]  /*03f0*/  IMAD.MOV.U32 R21, RZ, RZ, R16 ;  /* 0x000000ffff157224 */ /* 0x000fc400078e0010 */
[----:B-----5:R-:W-:Y:S05]  /*0400*/  CALL.REL.NOINC `($__internal_31_$__cuda_sm20_div_u64) ;  /* 0x00000d9000007944 */ /* 0x020fea0003c00000 */
[----:B------:R-:W-:Y:S02]  /*0410*/  IMAD.MOV.U32 R8, RZ, RZ, R16 ;  /* 0x000000ffff087224 */ /* 0x000fe400078e0010 */
[----:B------:R-:W-:-:S02]  /*0420*/  IMAD.MOV.U32 R9, RZ, RZ, R7 ;  /* 0x000000ffff097224 */ /* 0x000fc400078e0007 */
.L_x_781:
[----:B------:R-:W-:Y:S05]  /*0430*/  BSYNC B1 ;  /* 0x0000000000017941 */ /* 0x000fea0003800000 */
.L_x_779:
[----:B------:R-:W-:-:S05]  /*0440*/  IADD3 R3, P0, R8, 0x1, RZ ;  /* 0x0000000108037810 */ /* 0x000fca0007f1e0ff */
[----:B------:R-:W-:-:S03]  /*0450*/  IMAD.X R5, RZ, RZ, R9, P0 ;  /* 0x000000ffff057224 */ /* 0x000fc600000e0609 */
.L_x_778:
[----:B------:R-:W-:Y:S05]  /*0460*/  BSYNC B0 ;  /* 0x0000000000007941 */ /* 0x000fea0003800000 */
.L_x_777:
        /* <DEDUP_REMOVED lines=36> */
.L_x_785:
[----:B------:R-:W-:Y:S02]  /*06b0*/  IMAD.U32 R21, RZ, RZ, UR5 ;  /* 0x00000005ff157e24 */ /* 0x000fe4000f8e00ff */
[----:B------:R-:W-:Y:S01]  /*06c0*/  IMAD.U32 R8, RZ, RZ, UR4 ;  /* 0x00000004ff087e24 */ /* 0x000fe2000f8e00ff */
[----:B------:R-:W-:Y:S01]  /*06d0*/  MOV R8, 0x720 ;  /* 0x0000072000087802 */ /* 0x000fe20000000f00 */
[----:B------:R-:W-:Y:S02]  /*06e0*/  IMAD.U32 R20, RZ, RZ, UR4 ;  /* 0x00000004ff147e24 */ /* 0x000fe4000f8e00ff */
[----:B------:R-:W-:Y:S02]  /*06f0*/  IMAD.U32 R9, RZ, RZ, UR5 ;  /* 0x00000005ff097e24 */ /* 0x000fe4000f8e00ff */
[----:B------:R-:W-:-:S02]  /*0700*/  IMAD.MOV.U32 R21, RZ, RZ, R0 ;  /* 0x000000ffff157224 */ /* 0x000fc400078e0000 */
[----:B-----5:R-:W-:Y:S05]  /*0710*/  CALL.REL.NOINC `($__internal_31_$__cuda_sm20_div_u64) ;  /* 0x00000a8000007944 */ /* 0x020fea0003c00000 */
[----:B------:R-:W-:-:S02]  /*0720*/  IMAD.MOV.U32 R6, RZ, RZ, R16 ;  /* 0x000000ffff067224 */ /* 0x000fc400078e0010 */
.L_x_786:
[----:B------:R-:W-:Y:S05]  /*0730*/  BSYNC B1 ;  /* 0x0000000000017941 */ /* 0x000fea0003800000 */
.L_x_784:
[----:B------:R-:W-:-:S05]  /*0740*/  IADD3 R0, P0, R6, 0x1, RZ ;  /* 0x0000000106007810 */ /* 0x000fca0007f1e0ff */
[----:B------:R-:W-:-:S03]  /*0750*/  IMAD.X R2, RZ, RZ, R7, P0 ;  /* 0x000000ffff027224 */ /* 0x000fc600000e0607 */
.L_x_783:
[----:B------:R-:W-:Y:S05]  /*0760*/  BSYNC B0 ;  /* 0x0000000000007941 */ /* 0x000fea0003800000 */
.L_x_782:
        /* <DEDUP_REMOVED lines=26> */
.L_x_788:
[----:B------:R-:W-:-:S04]  /*0910*/  ISETP.NE.U32.AND P1, PT, R10, RZ, PT ;  /* 0x000000ff0a00720c */ /* 0x000fc80003f25070 */
[----:B------:R-:W-:-:S04]  /*0920*/  ISETP.NE.AND.EX P1, PT, R11, RZ, PT, P1 ;  /* 0x000000ff0b00720c */ /* 0x000fc80003f25310 */
[----:B------:R-:W-:Y:S02]  /*0930*/  SEL R3, RZ, 0x4, !P1 ;  /* 0x00000004ff037807 */ /* 0x000fe40004800000 */
[----:B------:R-:W-:Y:S02]  /*0940*/  SEL R5, R13, RZ, P1 ;  /* 0x000000ff0d057207 */ /* 0x000fe40000800000 */
[C---:B------:R-:W-:Y:S02]  /*0950*/  IADD3 R3, P2, R12.reuse, R3, RZ ;  /* 0x000000030c037210 */ /* 0x040fe40007f5e0ff */
[----:B------:R-:W-:-:S03]  /*0960*/  SEL R4, R12, RZ, P1 ;  /* 0x000000ff0c047207 */ /* 0x000fc60000800000 */
[----:B------:R-:W-:-:S03]  /*0970*/  IMAD.X R13, RZ, RZ, R13, P2 ;  /* 0x000000ffff0d7224 */ /* 0x000fc600010e060d */
.L_x_789:
[----:B------:R-:W-:Y:S05]  /*0980*/  BSYNC B0 ;  /* 0x0000000000007941 */ /* 0x000fea0003800000 */
.L_x_787:
        /* <DEDUP_REMOVED lines=16> */
.L_x_791:
        /* <DEDUP_REMOVED lines=11> */
.L_x_792:
[----:B------:R-:W-:Y:S05]  /*0b40*/  BSYNC B0 ;  /* 0x0000000000007941 */ /* 0x000fea0003800000 */
.L_x_790:
[----:B------:R-:W-:Y:S01]  /*0b50*/  ISETP.NE.U32.AND P0, PT, R8, RZ, PT ;  /* 0x000000ff0800720c */ /* 0x000fe20003f05070 */
[----:B------:R-:W-:Y:S01]  /*0b60*/  BSSY B0, `(.L_x_793) ;  /* 0x0000007000007945 */ /* 0x000fe20003800000 */
[----:B------:R-:W-:Y:S02]  /*0b70*/  ISETP.NE.U32.AND P1, PT, R6, 0x1, PT ;  /* 0x000000010600780c */ /* 0x000fe40003f25070 */
[----:B------:R-:W-:Y:S02]  /*0b80*/  ISETP.NE.AND.EX P0, PT, R9, RZ, PT, P0 ;  /* 0x000000ff0900720c */ /* 0x000fe40003f05300 */
[----:B------:R-:W-:-:S11]  /*0b90*/  ISETP.NE.AND.EX P1, PT, R7, RZ, PT, P1 ;  /* 0x000000ff0700720c */ /* 0x000fd60003f25310 */
[----:B------:R-:W-:Y:S05]  /*0ba0*/  @!P0 BRA `(.L_x_794) ;  /* 0x0000002000008947 */ /* 0x000fea0003800000 */
[----:B------:R-:W2:Y:S02]  /*0bb0*/  LD.E R8, [R8.64] ;  /* 0x0000000c08087980 */ /* 0x000ea4000c101900 */
[----:B--2---:R0:W1:Y:S02]  /*0bc0*/  MUFU.EX2 R15, R8 ;  /* 0x00000008000f7308 */ /* 0x0040640000000800 */
.L_x_794:
[----:B------:R-:W-:Y:S05]  /*0bd0*/  BSYNC B0 ;  /* 0x0000000000007941 */ /* 0x000fea0003800000 */
.L_x_793:
        /* <DEDUP_REMOVED lines=14> */
.L_x_797:
        /* <DEDUP_REMOVED lines=31> */
[----:B--2---:R-:W0:Y:S01]  /*0eb0*/  @P1 MUFU.EX2 R9, R12 ;  /* 0x0000000c00091308 */ /* 0x004e220000000800 */
        /* <DEDUP_REMOVED lines=12> */
[----:B--2---:R1:W2:Y:S01]  /*0f80*/  @P1 MUFU.EX2 R7, R12 ;  /* 0x0000000c00071308 */ /* 0x0042a20000000800 */
[----:B------:R-:W-:-:S04]  /*0f90*/  ISETP.GT.U32.AND P1, PT, R16, UR8, PT ;  /* 0x0000000810007c0c */ /* 0x000fc8000bf24070 */
[----:B------:R-:W-:Y:S01]  /*0fa0*/  ISETP.GT.U32.AND.EX P0, PT, R18, UR4, PT, P1 ;  /* 0x0000000412007c0c */ /* 0x000fe2000bf04110 */
[----:B-1----:R-:W-:-:S03]  /*0fb0*/  IMAD.MOV.U32 R12, RZ, RZ, R3 ;  /* 0x000000ffff0c7224 */ /* 0x002fc600078e0003 */
[----:B0-----:R-:W-:Y:S02]  /*0fc0*/  SEL R10, R4, UR16, P0 ;  /* 0x00000010040a7c07 */ /* 0x001fe40008000000 */
[----:B------:R-:W-:Y:S01]  /*0fd0*/  SEL R11, R5, UR17, P0 ;  /* 0x00000011050b7c07 */ /* 0x000fe20008000000 */
[----:B--2---:R0:W-:Y:S01]  /*0fe0*/  ST.E [R12.64+-0x4], R7 ;  /* 0xfffffc070c007985 */ /* 0x0041e2000c10190c */
[----:B------:R-:W-:Y:S05]  /*0ff0*/  @P3 BRA `(.L_x_797) ;  /* 0xfffffcc000003947 */ /* 0x000fea000383ffff */
.L_x_796:
[----:B------:R-:W-:Y:S05]  /*1000*/  BSYNC B0 ;  /* 0x0000000000007941 */ /* 0x000fea0003800000 */
.L_x_795:
        /* <DEDUP_REMOVED lines=19> */
[----:B--2---:R-:W0:Y:S01]  /*1140*/  @P0 MUFU.EX2 R5, R10 ;  /* 0x0000000a00050308 */ /* 0x004e220000000800 */
[----:B------:R-:W-:-:S04]  /*1150*/  ISETP.GT.U32.AND.EX P0, PT, R0, UR4, PT, P3 ;  /* 0x0000000400007c0c */ /* 0x000fc8000bf04130 */
[----:B------:R-:W-:Y:S02]  /*1160*/  SEL R2, R3, RZ, P0 ;  /* 0x000000ff03027207 */ /* 0x000fe40000000000 */
[----:B------:R-:W-:-:S05]  /*1170*/  SEL R3, R13, RZ, P0 ;  /* 0x000000ff0d037207 */ /* 0x000fca0000000000 */
[----:B0-----:R-:W-:Y:S01]  /*1180*/  ST.E [R2.64], R5 ;  /* 0x0000000502007985 */ /* 0x001fe2000c10190c */
[----:B------:R-:W-:Y:S05]  /*1190*/  EXIT ;  /* 0x000000000000794d */ /* 0x000fea0003800000 */
        .weak           $__internal_31_$__cuda_sm20_div_u64
        .type           $__internal_31_$__cuda_sm20_div_u64,@function
        .size           $__internal_31_$__cuda_sm20_div_u64,(.L_x_1054 - $__internal_31_$__cuda_sm20_div_u64)
$__internal_31_$__cuda_sm20_div_u64:
        /* <DEDUP_REMOVED lines=68> */
[----:B------:R-:W-:Y:S06]  /*15e0*/  RET.REL.NODEC R8 `(vector_exp2_f32) ;  /* 0xffffea1008007950 */ /* 0x000fec0003c3ffff */
.L_x_798:
        /* <DEDUP_REMOVED lines=9> */
.L_x_1054:


//--------------------- .text.vector_exp_f32      --------------------------
	.section	.text.vector_exp_f32,"ax",@progbits
	.sectioninfo	@"SHI_REGISTERS=32"
	.align	128
        .global         vector_exp_f32
        .type           vector_exp_f32,@function
        .size           vector_exp_f32,(.L_x_1055 - vector_exp_f32)
        .other          vector_exp_f32,@"STO_CUDA_ENTRY STV_DEFAULT"
vector_exp_f32:
.text.vector_exp_f32:
        /* <DEDUP_REMOVED lines=58> */
.L_x_802:
[----:B------:R-:W-:Y:S02]  /*03a0*/  IMAD.U32 R21, RZ, RZ, UR5 ;  /* 0x00000005ff157e24 */ /* 0x000fe4000f8e00ff */
[----:B------:R-:W-:Y:S01]  /*03b0*/  IMAD.U32 R8, RZ, RZ, UR4 ;  /* 0x00000004ff087e24 */ /* 0x000fe2000f8e00ff */
[----:B------:R-:W-:Y:S01]  /*03c0*/  MOV R8, 0x410 ;  /* 0x0000041000087802 */ /* 0x000fe20000000f00 */
[----:B------:R-:W-:Y:S02]  /*03d0*/  IMAD.U32 R20, RZ, RZ, UR4 ;  /* 0x00000004ff147e24 */ /* 0x000fe4000f8e00ff */
[----:B------:R-:W-:Y:S02]  /*03e0*/  IMAD.U32 R9, RZ, RZ, UR5 ;  /* 0x00000005ff097e24 */ /* 0x000fe4000f8e00ff */
[----:B------:R-:W-:-:S02]  /*03f0*/  IMAD.MOV.U32 R21, RZ, RZ, R16 ;  /* 0x000000ffff157224 */ /* 0x000fc400078e0010 */
[----:B-----5:R-:W-:Y:S05]  /*0400*/  CALL.REL.NOINC `($__internal_32_$__cuda_sm20_div_u64) ;  /* 0x00000dd000007944 */ /* 0x020fea0003c00000 */
[----:B------:R-:W-:Y:S02]  /*0410*/  IMAD.MOV.U32 R8, RZ, RZ, R16 ;  /* 0x000000ffff087224 */ /* 0x000fe400078e0010 */
[----:B------:R-:W-:-:S02]  /*0420*/  IMAD.MOV.U32 R9, RZ, RZ, R7 ;  /* 0x000000ffff097224 */ /* 0x000fc400078e0007 */
.L_x_803:
[----:B------:R-:W-:Y:S05]  /*0430*/  BSYNC B1 ;  /* 0x0000000000017941 */ /* 0x000fea0003800000 */
.L_x_801:
[----:B------:R-:W-:-:S05]  /*0440*/  IADD3 R3, P0, R8, 0x1, RZ ;  /* 0x0000000108037810 */ /* 0x000fca0007f1e0ff */
[----:B------:R-:W-:-:S03]  /*0450*/  IMAD.X R5, RZ, RZ, R9, P0 ;  /* 0x000000ffff057224 */ /* 0x000fc600000e0609 */
.L_x_800:
[----:B------:R-:W-:Y:S05]  /*0460*/  BSYNC B0 ;  /* 0x0000000000007941 */ /* 0x000fea0003800000 */
.L_x_799:
        /* <DEDUP_REMOVED lines=36> */
.L_x_807:
[----:B------:R-:W-:Y:S02]  /*06b0*/  IMAD.U32 R21, RZ, RZ, UR5 ;  /* 0x00000005ff157e24 */ /* 0x000fe4000f8e00ff */
[----:B------:R-:W-:Y:S01]  /*06c0*/  IMAD.U32 R8, RZ, RZ, UR4 ;  /* 0x00000004ff087e24 */ /* 0x000fe2000f8e00ff */
[----:B------:R-:W-:Y:S01]  /*06d0*/  MOV R8, 0x720 ;  /* 0x0000072000087802 */ /* 0x000fe20000000f00 */
[----:B------:R-:W-:Y:S02]  /*06e0*/  IMAD.U32 R20, RZ, RZ, UR4 ;  /* 0x00000004ff147e24 */ /* 0x000fe4000f8e00ff */
[----:B------:R-:W-:Y:S02]  /*06f0*/  IMAD.U32 R9, RZ, RZ, UR5 ;  /* 0x00000005ff097e24 */ /* 0x000fe4000f8e00ff */
[----:B------:R-:W-:-:S02]  /*0700*/  IMAD.MOV.U32 R21, RZ, RZ, R0 ;  /* 0x000000ffff157224 */ /* 0x000fc400078e0000 */
[----:B-----5:R-:W-:Y:S05]  /*0710*/  CALL.REL.NOINC `($__internal_32_$__cuda_sm20_div_u64) ;  /* 0x00000ac000007944 */ /* 0x020fea0003c00000 */
[----:B------:R-:W-:-:S02]  /*0720*/  IMAD.MOV.U32 R6, RZ, RZ, R16 ;  /* 0x000000ffff067224 */ /* 0x000fc400078e0010 */
.L_x_808:
[----:B------:R-:W-:Y:S05]  /*0730*/  BSYNC B1 ;  /* 0x0000000000017941 */ /* 0x000fea0003800000 */
.L_x_806:
[----:B------:R-:W-:-:S05]  /*0740*/  IADD3 R0, P0, R6, 0x1, RZ ;  /* 0x0000000106007810 */ /* 0x000fca0007f1e0ff */
[----:B------:R-:W-:-:S03]  /*0750*/  IMAD.X R2, RZ, RZ, R7, P0 ;  /* 0x000000ffff027224 */ /* 0x000fc600000e0607 */
.L_x_805:
[----:B------:R-:W-:Y:S05]  /*0760*/  BSYNC B0 ;  /* 0x0000000000007941 */ /* 0x000fea0003800000 */
.L_x_804:
        /* <DEDUP_REMOVED lines=26> */
.L_x_810:
[----:B------:R-:W-:-:S04]  /*0910*/  ISETP.NE.U32.AND P1, PT, R10, RZ, PT ;  /* 0x000000ff0a00720c */ /* 0x000fc80003f25070 */
[----:B------:R-:W-:-:S04]  /*0920*/  ISETP.NE.AND.EX P1, PT, R11, RZ, PT, P1 ;  /* 0x000000ff0b00720c */ /* 0x000fc80003f25310 */
[----:B------:R-:W-:Y:S02]  /*0930*/  SEL R3, RZ, 0x4, !P1 ;  /* 0x00000004ff037807 */ /* 0x000fe40004800000 */
[----:B------:R-:W-:Y:S02]  /*0940*/  SEL R5, R13, RZ, P1 ;  /* 0x000000ff0d057207 */ /* 0x000fe40000800000 */
[C---:B------:R-:W-:Y:S02]  /*0950*/  IADD3 R3, P2, R12.reuse, R3, RZ ;  /* 0x000000030c037210 */ /* 0x040fe40007f5e0ff */
[----:B------:R-:W-:-:S03]  /*0960*/  SEL R4, R12, RZ, P1 ;  /* 0x000000ff0c047207 */ /* 0x000fc60000800000 */
[----:B------:R-:W-:-:S03]  /*0970*/  IMAD.X R13, RZ, RZ, R13, P2 ;  /* 0x000000ffff0d7224 */ /* 0x000fc600010e060d */
.L_x_811:
[----:B------:R-:W-:Y:S05]  /*0980*/  BSYNC B0 ;  /* 0x0000000000007941 */ /* 0x000fea0003800000 */
.L_x_809:
        /* <DEDUP_REMOVED lines=16> */
.L_x_813:
        /* <DEDUP_REMOVED lines=11> */
.L_x_814:
[----:B------:R-:W-:Y:S05]  /*0b40*/  BSYNC B0 ;  /* 0x0000000000007941 */ /* 0x000fea0003800000 */
.L_x_812:
[----:B------:R-:W-:Y:S01]  /*0b50*/  ISETP.NE.U32.AND P0, PT, R8, RZ, PT ;  /* 0x000000ff0800720c */ /* 0x000fe20003f05070 */
[----:B------:R-:W-:Y:S01]  /*0b60*/  BSSY B0, `(.L_x_815) ;  /* 0x0000008000007945 */ /* 0x000fe20003800000 */
[----:B------:R-:W-:Y:S02]  /*0b70*/  ISETP.NE.U32.AND P1, PT, R6, 0x1, PT ;  /* 0x000000010600780c */ /* 0x000fe40003f25070 */
[----:B------:R-:W-:Y:S02]  /*0b80*/  ISETP.NE.AND.EX P0, PT, R9, RZ, PT, P0 ;  /* 0x000000ff0900720c */ /* 0x000fe40003f05300 */
[----:B------:R-:W-:-:S11]  /*0b90*/  ISETP.NE.AND.EX P1, PT, R7, RZ, PT, P1 ;  /* 0x000000ff0700720c */ /* 0x000fd60003f25310 */
[----:B------:R-:W-:Y:S05]  /*0ba0*/  @!P0 BRA `(.L_x_816) ;  /* 0x0000003000008947 */ /* 0x000fea0003800000 */
[----:B------:R-:W2:Y:S02]  /*0bb0*/  LD.E R8, [R8.64] ;  /* 0x0000000c08087980 */ /* 0x000ea4000c101900 */
[----:B--2---:R-:W-:-:S04]  /*0bc0*/  FMUL.FTZ R12, R8, 1.4426950216293334961 ;  /* 0x3fb8aa3b080c7820 */ /* 0x004fc80000410000 */
[----:B------:R0:W1:Y:S03]  /*0bd0*/  MUFU.EX2 R15, R12 ;  /* 0x0000000c000f7308 */ /* 0x0000660000000800 */
.L_x_816:
[----:B------:R-:W-:Y:S05]  /*0be0*/  BSYNC B0 ;  /* 0x0000000000007941 */ /* 0x000fea0003800000 */
.L_x_815:
        /* <DEDUP_REMOVED lines=14> */
.L_x_819:
        /* <DEDUP_REMOVED lines=24> */
[----:B--2---:R-:W-:Y:S01]  /*0e50*/  @P1 FMUL.FTZ R11, R10, 1.4426950216293334961 ;  /* 0x3fb8aa3b0a0b1820 */ /* 0x004fe20000410000 */
[----:B------:R-:W-:Y:S02]  /*0e60*/  SHF.R.U64 R10, R12, 0x2, R15 ;  /* 0x000000020c0a7819 */ /* 0x000fe4000000120f */
[----:B------:R-:W-:Y:S01]  /*0e70*/  IADD3 R15, P3, R17, -0x4, RZ ;  /* 0xfffffffc110f7810 */ /* 0x000fe20007f7e0ff */
[----:B------:R-:W0:Y:S01]  /*0e80*/  @P1 MUFU.EX2 R7, R11 ;  /* 0x0000000b00071308 */ /* 0x000e220000000800 */
        /* <DEDUP_REMOVED lines=10> */
[----:B--2---:R-:W-:Y:S01]  /*0f30*/  @P1 FMUL.FTZ R11, R3, 1.4426950216293334961 ;  /* 0x3fb8aa3b030b1820 */ /* 0x004fe20000410000 */
[----:B------:R-:W-:-:S03]  /*0f40*/  SEL R3, R17, R0, P0 ;  /* 0x0000000011037207 */ /* 0x000fc60000000000 */
[----:B------:R-:W1:Y:S01]  /*0f50*/  @P1 MUFU.EX2 R6, R11 ;  /* 0x0000000b00061308 */ /* 0x000e620000000800 */
        /* <DEDUP_REMOVED lines=13> */
.L_x_818:
[----:B------:R-:W-:Y:S05]  /*1030*/  BSYNC B0 ;  /* 0x0000000000007941 */ /* 0x000fea0003800000 */
.L_x_817:
        /* <DEDUP_REMOVED lines=19> */
[----:B--2---:R-:W-:-:S04]  /*1170*/  @P0 FMUL.FTZ R0, R4, 1.4426950216293334961 ;  /* 0x3fb8aa3b04000820 */ /* 0x004fc80000410000 */
[----:B------:R-:W1:Y:S01]  /*1180*/  @P0 MUFU.EX2 R7, R0 ;  /* 0x0000000000070308 */ /* 0x000e620000000800 */
[----:B------:R-:W-:-:S04]  /*1190*/  ISETP.GT.U32.AND.EX P0, PT, R2, UR4, PT, P3 ;  /* 0x0000000402007c0c */ /* 0x000fc8000bf04130 */
[----:B------:R-:W-:Y:S02]  /*11a0*/  SEL R2, R3, RZ, P0 ;  /* 0x000000ff03027207 */ /* 0x000fe40000000000 */
[----:B------:R-:W-:-:S05]  /*11b0*/  SEL R3, R13, RZ, P0 ;  /* 0x000000ff0d037207 */ /* 0x000fca0000000000 */
[----:B-1----:R-:W-:Y:S01]  /*11c0*/  ST.E [R2.64], R7 ;  /* 0x0000000702007985 */ /* 0x002fe2000c10190c */
[----:B------:R-:W-:Y:S05]  /*11d0*/  EXIT ;  /* 0x000000000000794d */ /* 0x000fea0003800000 */
        .weak           $__internal_32_$__cuda_sm20_div_u64
        .type           $__internal_32_$__cuda_sm20_div_u64,@function
        .size           $__internal_32_$__cuda_sm20_div_u64,(.L_x_1055 - $__internal_32_$__cuda_sm20_div_u64)
$__internal_32_$__cuda_sm20_div_u64:
        /* <DEDUP_REMOVED lines=68> */
[----:B------:R-:W-:Y:S06]  /*1620*/  RET.REL.NODEC R8 `(vector_exp_f32) ;  /* 0xffffe9d008007950 */ /* 0x000fec0003c3ffff */
.L_x_820:
        /* <DEDUP_REMOVED lines=13> */
.L_x_1055:


//--------------------- .text.vector_log2_f32     --------------------------
	.section	.text.vector_log2_f32,"ax",@progbits
	.sectioninfo	@"SHI_REGISTERS=32"
	.align	128
        .global         vector_log2_f32
        .type           vector_log2_f32,@function
        .size           vector_log2_f32,(.L_x_1056 - vector_log2_f32)
        .other          vector_log2_f32,@"STO_CUDA_ENTRY STV_DEFAULT"
vector_log2_f32:
.text.vector_log2_f32:
        /* <DEDUP_REMOVED lines=58> */
.L_x_824:
[----:B------:R-:W-:Y:S02]  /*03a0*/  IMAD.U32 R21, RZ, RZ, UR5 ;  /* 0x00000005ff157e24 */ /* 0x000fe4000f8e00ff */
[----:B------:R-:W-:Y:S01]  /*03b0*/  IMAD.U32 R8, RZ, RZ, UR4 ;  /* 0x00000004ff087e24 */ /* 0x000fe2000f8e00ff */
[----:B------:R-:W-:Y:S01]  /*03c0*/  MOV R8, 0x410 ;  /* 0x0000041000087802 */ /* 0x000fe20000000f00 */
[----:B------:R-:W-:Y:S02]  /*03d0*/  IMAD.U32 R20, RZ, RZ, UR4 ;  /* 0x00000004ff147e24 */ /* 0x000fe4000f8e00ff */
[----:B------:R-:W-:Y:S02]  /*03e0*/  IMAD.U32 R9, RZ, RZ, UR5 ;  /* 0x00000005ff097e24 */ /* 0x000fe4000f8e00ff */
[----:B------:R-:W-:-:S02]  /*03f0*/  IMAD.MOV.U32 R21, RZ, RZ, R16 ;  /* 0x000000ffff157224 */ /* 0x000fc400078e0010 */
[----:B-----5:R-:W-:Y:S05]  /*0400*/  CALL.REL.NOINC `($__internal_33_$__cuda_sm20_div_u64) ;  /* 0x00000d9000007944 */ /* 0x020fea0003c00000 */
[----:B------:R-:W-:Y:S02]  /*0410*/  IMAD.MOV.U32 R8, RZ, RZ, R16 ;  /* 0x000000ffff087224 */ /* 0x000fe400078e0010 */
[----:B------:R-:W-:-:S02]  /*0420*/  IMAD.MOV.U32 R9, RZ, RZ, R7 ;  /* 0x000000ffff097224 */ /* 0x000fc400078e0007 */
.L_x_825:
[----:B------:R-:W-:Y:S05]  /*0430*/  BSYNC B1 ;  /* 0x0000000000017941 */ /* 0x000fea0003800000 */
.L_x_823:
[----:B------:R-:W-:-:S05]  /*0440*/  IADD3 R3, P0, R8, 0x1, RZ ;  /* 0x0000000108037810 */ /* 0x000fca0007f1e0ff */
[----:B------:R-:W-:-:S03]  /*0450*/  IMAD.X R5, RZ, RZ, R9, P0 ;  /* 0x000000ffff057224 */ /* 0x000fc600000e0609 */
.L_x_822:
[----:B------:R-:W-:Y:S05]  /*0460*/  BSYNC B0 ;  /* 0x0000000000007941 */ /* 0x000fea0003800000 */
.L_x_821:
        /* <DEDUP_REMOVED lines=36> */
.L_x_829:
[----:B------:R-:W-:Y:S02]  /*06b0*/  IMAD.U32 R21, RZ, RZ, UR5 ;  /* 0x00000005ff157e24 */ /* 0x000fe4000f8e00ff */
[----:B------:R-:W-:Y:S01]  /*06c0*/  IMAD.U32 R8, RZ, RZ, UR4 ;  /* 0x00000004ff087e24 */ /* 0x000fe2000f8e00ff */
[----:B------:R-:W-:Y:S01]  /*06d0*/  MOV R8, 0x720 ;  /* 0x0000072000087802 */ /* 0x000fe20000000f00 */
[----:B------:R-:W-:Y:S02]  /*06e0*/  IMAD.U32 R20, RZ, RZ, UR4 ;  /* 0x00000004ff147e24 */ /* 0x000fe4000f8e00ff */
[----:B------:R-:W-:Y:S02]  /*06f0*/  IMAD.U32 R9, RZ, RZ, UR5 ;  /* 0x00000005ff097e24 */ /* 0x000fe4000f8e00ff */
[----:B------:R-:W-:-:S02]  /*0700*/  IMAD.MOV.U32 R21, RZ, RZ, R0 ;  /* 0x000000ffff157224 */ /* 0x000fc400078e0000 */
[----:B-----5:R-:W-:Y:S05]  /*0710*/  CALL.REL.NOINC `($__internal_33_$__cuda_sm20_div_u64) ;  /* 0x00000a8000007944 */ /* 0x020fea0003c00000 */
[----:B------:R-:W-:-:S02]  /*0720*/  IMAD.MOV.U32 R6, RZ, RZ, R16 ;  /* 0x000000ffff067224 */ /* 0x000fc400078e0010 */
.L_x_830:
[----:B------:R-:W-:Y:S05]  /*0730*/  BSYNC B1 ;  /* 0x0000000000017941 */ /* 0x000fea0003800000 */
.L_x_828:
[----:B------:R-:W-:-:S05]  /*0740*/  IADD3 R0, P0, R6, 0x1, RZ ;  /* 0x0000000106007810 */ /* 0x000fca0007f1e0ff */
[----:B------:R-:W-:-:S03]  /*0750*/  IMAD.X R2, RZ, RZ, R7, P0 ;  /* 0x000000ffff027224 */ /* 0x000fc600000e0607 */
.L_x_827:
[----:B------:R-:W-:Y:S05]  /*0760*/  BSYNC B0 ;  /* 0x0000000000007941 */ /* 0x000fea0003800000 */
.L_x_826:
        /* <DEDUP_REMOVED lines=26> */
.L_x_832:
[----:B------:R-:W-:-:S04]  /*0910*/  ISETP.NE.U32.AND P1, PT, R10, RZ, PT ;  /* 0x000000ff0a00720c */ /* 0x000fc80003f25070 */
[----:B------:R-:W-:-:S04]  /*0920*/  ISETP.NE.AND.EX P1, PT, R11, RZ, PT, P1 ;  /* 0x000000ff0b00720c */ /* 0x000fc80003f25310 */
[----:B------:R-:W-:Y:S02]  /*0930*/  SEL R3, RZ, 0x4, !P1 ;  /* 0x00000004ff037807 */ /* 0x000fe40004800000 */
[----:B------:R-:W-:Y:S02]  /*0940*/  SEL R5, R13, RZ, P1 ;  /* 0x000000ff0d057207 */ /* 0x000fe40000800000 */
[C---:B------:R-:W-:Y:S02]  /*0950*/  IADD3 R3, P2, R12.reuse, R3, RZ ;  /* 0x000000030c037210 */ /* 0x040fe40007f5e0ff */
[----:B------:R-:W-:-:S03]  /*0960*/  SEL R4, R12, RZ, P1 ;  /* 0x000000ff0c047207 */ /* 0x000fc60000800000 */
[----:B------:R-:W-:-:S03]  /*0970*/  IMAD.X R13, RZ, RZ, R13, P2 ;  /* 0x000000ffff0d7224 */ /* 0x000fc600010e060d */
.L_x_833:
[----:B------:R-:W-:Y:S05]  /*0980*/  BSYNC B0 ;  /* 0x0000000000007941 */ /* 0x000fea0003800000 */
.L_x_831:
        /* <DEDUP_REMOVED lines=16> */
.L_x_835:
        /* <DEDUP_REMOVED lines=11> */
.L_x_836:
[----:B------:R-:W-:Y:S05]  /*0b40*/  BSYNC B0 ;  /* 0x0000000000007941 */ /* 0x000fea0003800000 */
.L_x_834:
[----:B------:R-:W-:Y:S01]  /*0b50*/  ISETP.NE.U32.AND P0, PT, R8, RZ, PT ;  /* 0x000000ff0800720c */ /* 0x000fe20003f05070 */
[----:B------:R-:W-:Y:S01]  /*0b60*/  BSSY B0, `(.L_x_837) ;  /* 0x0000007000007945 */ /* 0x000fe20003800000 */
[----:B------:R-:W-:Y:S02]  /*0b70*/  ISETP.NE.U32.AND P1, PT, R6, 0x1, PT ;  /* 0x000000010600780c */ /* 0x000fe40003f25070 */
[----:B------:R-:W-:Y:S02]  /*0b80*/  ISETP.NE.AND.EX P0, PT, R9, RZ, PT, P0 ;  /* 0x000000ff0900720c */ /* 0x000fe40003f05300 */
[----:B------:R-:W-:-:S11]  /*0b90*/  ISETP.NE.AND.EX P1, PT, R7, RZ, PT, P1 ;  /* 0x000000ff0700720c */ /* 0x000fd60003f25310 */
[----:B------:R-:W-:Y:S05]  /*0ba0*/  @!P0 BRA `(.L_x_838) ;  /* 0x0000002000008947 */ /* 0x000fea0003800000 */
[----:B------:R-:W2:Y:S02]  /*0bb0*/  LD.E R8, [R8.64] ;  /* 0x0000000c08087980 */ /* 0x000ea4000c101900 */
[----:B--2---:R0:W1:Y:S02]  /*0bc0*/  MUFU.LG2 R15, R8 ;  /* 0x00000008000f7308 */ /* 0x0040640000000c00 */
.L_x_838:
[----:B------:R-:W-:Y:S05]  /*0bd0*/  BSYNC B0 ;  /* 0x0000000000007941 */ /* 0x000fea0003800000 */
.L_x_837:
        /* <DEDUP_REMOVED lines=14> */
.L_x_841:
        /* <DEDUP_REMOVED lines=31> */
[----:B--2---:R-:W0:Y:S01]  /*0eb0*/  @P1 MUFU.LG2 R9, R12 ;  /* 0x0000000c00091308 */ /* 0x004e220000000c00 */
        /* <DEDUP_REMOVED lines=12> */
[----:B--2---:R1:W2:Y:S01]  /*0f80*/  @P1 MUFU.LG2 R7, R12 ;  /* 0x0000000c00071308 */ /* 0x0042a20000000c00 */
[----:B------:R-:W-:-:S04]  /*0f90*/  ISETP.GT.U32.AND P1, PT, R16, UR8, PT ;  /* 0x0000000810007c0c */ /* 0x000fc8000bf24070 */
[----:B------:R-:W-:Y:S01]  /*0fa0*/  ISETP.GT.U32.AND.EX P0, PT, R18, UR4, PT, P1 ;  /* 0x0000000412007c0c */ /* 0x000fe2000bf04110 */
[----:B-1----:R-:W-:-:S03]  /*0fb0*/  IMAD.MOV.U32 R12, RZ, RZ, R3 ;  /* 0x000000ffff0c7224 */ /* 0x002fc600078e0003 */
[----:B0-----:R-:W-:Y:S02]  /*0fc0*/  SEL R10, R4, UR16, P0 ;  /* 0x00000010040a7c07 */ /* 0x001fe40008000000 */
[----:B------:R-:W-:Y:S01]  /*0fd0*/  SEL R11, R5, UR17, P0 ;  /* 0x00000011050b7c07 */ /* 0x000fe20008000000 */
[----:B--2---:R0:W-:Y:S01]  /*0fe0*/  ST.E [R12.64+-0x4], R7 ;  /* 0xfffffc070c007985 */ /* 0x0041e2000c10190c */
[----:B------:R-:W-:Y:S05]  /*0ff0*/  @P3 BRA `(.L_x_841) ;  /* 0xfffffcc000003947 */ /* 0x000fea000383ffff */
.L_x_840:
[----:B------:R-:W-:Y:S05]  /*1000*/  BSYNC B0 ;  /* 0x0000000000007941 */ /* 0x000fea0003800000 */
.L_x_839:
        /* <DEDUP_REMOVED lines=19> */
[----:B--2---:R-:W0:Y:S01]  /*1140*/  @P0 MUFU.LG2 R5, R10 ;  /* 0x0000000a00050308 */ /* 0x004e220000000c00 */
[----:B------:R-:W-:-:S04]  /*1150*/  ISETP.GT.U32.AND.EX P0, PT, R0, UR4, PT, P3 ;  /* 0x0000000400007c0c */ /* 0x000fc8000bf04130 */
[----:B------:R-:W-:Y:S02]  /*1160*/  SEL R2, R3, RZ, P0 ;  /* 0x000000ff03027207 */ /* 0x000fe40000000000 */
[----:B------:R-:W-:-:S05]  /*1170*/  SEL R3, R13, RZ, P0 ;  /* 0x000000ff0d037207 */ /* 0x000fca0000000000 */
[----:B0-----:R-:W-:Y:S01]  /*1180*/  ST.E [R2.64], R5 ;  /* 0x0000000502007985 */ /* 0x001fe2000c10190c */
[----:B------:R-:W-:Y:S05]  /*1190*/  EXIT ;  /* 0x000000000000794d */ /* 0x000fea0003800000 */
        .weak           $__internal_33_$__cuda_sm20_div_u64
        .type           $__internal_33_$__cuda_sm20_div_u64,@function
        .size           $__internal_33_$__cuda_sm20_div_u64,(.L_x_1056 - $__internal_33_$__cuda_sm20_div_u64)
$__internal_33_$__cuda_sm20_div_u64:
        /* <DEDUP_REMOVED lines=68> */
[----:B------:R-:W-:Y:S06]  /*15e0*/  RET.REL.NODEC R8 `(vector_log2_f32) ;  /* 0xffffea1008007950 */ /* 0x000fec0003c3ffff */
.L_x_842:
        /* <DEDUP_REMOVED lines=9> */
.L_x_1056:


//--------------------- .text.vector_ln_f32       --------------------------
	.section	.text.vector_ln_f32,"ax",@progbits
	.sectioninfo	@"SHI_REGISTERS=32"
	.align	128
        .global         vector_ln_f32
        .type           vector_ln_f32,@function
        .size           vector_ln_f32,(.L_x_1057 - vector_ln_f32)
        .other          vector_ln_f32,@"STO_CUDA_ENTRY STV_DEFAULT"
vector_ln_f32:
.text.vector_ln_f32:
        /* <DEDUP_REMOVED lines=58> */
.L_x_846:
[----:B------:R-:W-:Y:S02]  /*03a0*/  IMAD.U32 R21, RZ, RZ, UR5 ;  /* 0x00000005ff157e24 */ /* 0x000fe4000f8e00ff */
[----:B------:R-:W-:Y:S01]  /*03b0*/  IMAD.U32 R8, RZ, RZ, UR4 ;  /* 0x00000004ff087e24 */ /* 0x000fe2000f8e00ff */
[----:B------:R-:W-:Y:S01]  /*03c0*/  MOV R8, 0x410 ;  /* 0x0000041000087802 */ /* 0x000fe20000000f00 */
[----:B------:R-:W-:Y:S02]  /*03d0*/  IMAD.U32 R20, RZ, RZ, UR4 ;  /* 0x00000004ff147e24 */ /* 0x000fe4000f8e00ff */
[----:B------:R-:W-:Y:S02]  /*03e0*/  IMAD.U32 R9, RZ, RZ, UR5 ;  /* 0x00000005ff097e24 */ /* 0x000fe4000f8e00ff */
[----:B------:R-:W-:-:S02]  /*03f0*/  IMAD.MOV.U32 R21, RZ, RZ, R16 ;  /* 0x000000ffff157224 */ /* 0x000fc400078e0010 */
[----:B-----5:R-:W-:Y:S05]  /*0400*/  CALL.REL.NOINC `($__internal_34_$__cuda_sm20_div_u64) ;  /* 0x00000dd000007944 */ /* 0x020fea0003c00000 */
[----:B------:R-:W-:Y:S02]  /*0410*/  IMAD.MOV.U32 R8, RZ, RZ, R16 ;  /* 0x000000ffff087224 */ /* 0x000fe400078e0010 */
[----:B------:R-:W-:-:S02]  /*0420*/  IMAD.MOV.U32 R9, RZ, RZ, R7 ;  /* 0x000000ffff097224 */ /* 0x000fc400078e0007 */
.L_x_847:
[----:B------:R-:W-:Y:S05]  /*0430*/  BSYNC B1 ;  /* 0x0000000000017941 */ /* 0x000fea0003800000 */
.L_x_845:
[----:B------:R-:W-:-:S05]  /*0440*/  IADD3 R3, P0, R8, 0x1, RZ ;  /* 0x0000000108037810 */ /* 0x000fca0007f1e0ff */
[----:B------:R-:W-:-:S03]  /*0450*/  IMAD.X R5, RZ, RZ, R9, P0 ;  /* 0x000000ffff057224 */ /* 0x000fc600000e0609 */
.L_x_844:
[----:B------:R-:W-:Y:S05]  /*0460*/  BSYNC B0 ;  /* 0x0000000000007941 */ /* 0x000fea0003800000 */
.L_x_843:
        /* <DEDUP_REMOVED lines=36> */
.L_x_851:
[----:B------:R-:W-:Y:S02]  /*06b0*/  IMAD.U32 R21, RZ, RZ, UR5 ;  /* 0x00000005ff157e24 */ /* 0x000fe4000f8e00ff */
[----:B------:R-:W-:Y:S01]  /*06c0*/  IMAD.U32 R8, RZ, RZ, UR4 ;  /* 0x00000004ff087e24 */ /* 0x000fe2000f8e00ff */
[----:B------:R-:W-:Y:S01]  /*06d0*/  MOV R8, 0x720 ;  /* 0x0000072000087802 */ /* 0x000fe20000000f00 */
[----:B------:R-:W-:Y:S02]  /*06e0*/  IMAD.U32 R20, RZ, RZ, UR4 ;  /* 0x00000004ff147e24 */ /* 0x000fe4000f8e00ff */
[----:B------:R-:W-:Y:S02]  /*06f0*/  IMAD.U32 R9, RZ, RZ, UR5 ;  /* 0x00000005ff097e24 */ /* 0x000fe4000f8e00ff */
[----:B------:R-:W-:-:S02]  /*0700*/  IMAD.MOV.U32 R21, RZ, RZ, R0 ;  /* 0x000000ffff157224 */ /* 0x000fc400078e0000 */
[----:B-----5:R-:W-:Y:S05]  /*0710*/  CALL.REL.NOINC `($__internal_34_$__cuda_sm20_div_u64) ;  /* 0x00000ac000007944 */ /* 0x020fea0003c00000 */
[----:B------:R-:W-:-:S02]  /*0720*/  IMAD.MOV.U32 R6, RZ, RZ, R16 ;  /* 0x000000ffff067224 */ /* 0x000fc400078e0010 */
.L_x_852:
[----:B------:R-:W-:Y:S05]  /*0730*/  BSYNC B1 ;  /* 0x0000000000017941 */ /* 0x000fea0003800000 */
.L_x_850:
[----:B------:R-:W-:-:S05]  /*0740*/  IADD3 R0, P0, R6, 0x1, RZ ;  /* 0x0000000106007810 */ /* 0x000fca0007f1e0ff */
[----:B------:R-:W-:-:S03]  /*0750*/  IMAD.X R2, RZ, RZ, R7, P0 ;  /* 0x000000ffff027224 */ /* 0x000fc600000e0607 */
.L_x_849:
[----:B------:R-:W-:Y:S05]  /*0760*/  BSYNC B0 ;  /* 0x0000000000007941 */ /* 0x000fea0003800000 */
.L_x_848:
        /* <DEDUP_REMOVED lines=26> */
.L_x_854:
[----:B------:R-:W-:-:S04]  /*0910*/  ISETP.NE.U32.AND P1, PT, R10, RZ, PT ;  /* 0x000000ff0a00720c */ /* 0x000fc80003f25070 */
[----:B------:R-:W-:-:S04]  /*0920*/  ISETP.NE.AND.EX P1, PT, R11, RZ, PT, P1 ;  /* 0x000000ff0b00720c */ /* 0x000fc80003f25310 */
[----:B------:R-:W-:Y:S02]  /*0930*/  SEL R3, RZ, 0x4, !P1 ;  /* 0x00000004ff037807 */ /* 0x000fe40004800000 */
[----:B------:R-:W-:Y:S02]  /*0940*/  SEL R5, R13, RZ, P1 ;  /* 0x000000ff0d057207 */ /* 0x000fe40000800000 */
[C---:B------:R-:W-:Y:S02]  /*0950*/  IADD3 R3, P2, R12.reuse, R3, RZ ;  /* 0x000000030c037210 */ /* 0x040fe40007f5e0ff */
[----:B------:R-:W-:-:S03]  /*0960*/  SEL R4, R12, RZ, P1 ;  /* 0x000000ff0c047207 */ /* 0x000fc60000800000 */
[----:B------:R-:W-:-:S03]  /*0970*/  IMAD.X R13, RZ, RZ, R13, P2 ;  /* 0x000000ffff0d7224 */ /* 0x000fc600010e060d */
.L_x_855:
[----:B------:R-:W-:Y:S05]  /*0980*/  BSYNC B0 ;  /* 0x0000000000007941 */ /* 0x000fea0003800000 */
.L_x_853:
        /* <DEDUP_REMOVED lines=16> */
.L_x_857:
        /* <DEDUP_REMOVED lines=11> */
.L_x_858:
[----:B------:R-:W-:Y:S05]  /*0b40*/  BSYNC B0 ;  /* 0x0000000000007941 */ /* 0x000fea0003800000 */
.L_x_856:
[----:B------:R-:W-:Y:S01]  /*0b50*/  ISETP.NE.U32.AND P0, PT, R8, RZ, PT ;  /* 0x000000ff0800720c */ /* 0x000fe20003f05070 */
[----:B------:R-:W-:Y:S01]  /*0b60*/  BSSY B0, `(.L_x_859) ;  /* 0x0000008000007945 */ /* 0x000fe20003800000 */
[----:B------:R-:W-:Y:S02]  /*0b70*/  ISETP.NE.U32.AND P1, PT, R6, 0x1, PT ;  /* 0x000000010600780c */ /* 0x000fe40003f25070 */
[----:B------:R-:W-:Y:S02]  /*0b80*/  ISETP.NE.AND.EX P0, PT, R9, RZ, PT, P0 ;  /* 0x000000ff0900720c */ /* 0x000fe40003f05300 */
[----:B------:R-:W-:-:S11]  /*0b90*/  ISETP.NE.AND.EX P1, PT, R7, RZ, PT, P1 ;  /* 0x000000ff0700720c */ /* 0x000fd60003f25310 */
[----:B------:R-:W-:Y:S05]  /*0ba0*/  @!P0 BRA `(.L_x_860) ;  /* 0x0000003000008947 */ /* 0x000fea0003800000 */
[----:B------:R-:W2:Y:S02]  /*0bb0*/  LD.E R8, [R8.64] ;  /* 0x0000000c08087980 */ /* 0x000ea4000c101900 */
[----:B--2---:R-:W0:Y:S02]  /*0bc0*/  MUFU.LG2 R12, R8 ;  /* 0x00000008000c7308 */ /* 0x004e240000000c00 */
[----:B0-----:R-:W-:-:S06]  /*0bd0*/  FMUL.FTZ R15, R12, 0.69314718246459960938 ;  /* 0x3f3172180c0f7820 */ /* 0x001fcc0000410000 */
.L_x_860:
[----:B------:R-:W-:Y:S05]  /*0be0*/  BSYNC B0 ;  /* 0x0000000000007941 */ /* 0x000fea0003800000 */
.L_x_859:
        /* <DEDUP_REMOVED lines=14> */
.L_x_863:
        /* <DEDUP_REMOVED lines=19> */
[----:B------:R-:W-:Y:S02]  /*0e00*/  SHF.R.U64 R14, R14, 0x2, R19 ;  /* 0x000000020e0e7819 */ /* 0x000fe40000001213 */
[----:B------:R-:W-:Y:S02]  /*0e10*/  IADD3.X R13, R13, UR7, RZ, P0, !PT ;  /* 0x000000070d0d7c10 */ /* 0x000fe400087fe4ff */
[----:B------:R-:W-:-:S02]  /*0e20*/  SHF.R.U32.HI R18, RZ, 0x2, R15 ;  /* 0x00000002ff127819 */ /* 0x000fc4000001160f */
[----:B------:R-:W-:Y:S02]  /*0e30*/  ISETP.GT.U32.AND P0, PT, R10, UR8, PT ;  /* 0x000000080a007c0c */ /* 0x000fe4000bf04070 */
[----:B------:R-:W-:Y:S02]  /*0e40*/  ISETP.GT.U32.AND P2, PT, R14, UR8, PT ;  /* 0x000000080e007c0c */ /* 0x000fe4000bf44070 */
[----:B------:R-:W-:Y:S02]  /*0e50*/  SHF.R.U32.HI R3, RZ, 0x2, R19 ;  /* 0x00000002ff037819 */ /* 0x000fe40000011613 */
[----:B------:R-:W-:Y:S02]  /*0e60*/  IADD3 R14, P4, R17, -0x4, RZ ;  /* 0xfffffffc110e7810 */ /* 0x000fe40007f9e0ff */
[----:B------:R-:W-:Y:S02]  /*0e70*/  ISETP.GT.U32.AND.EX P0, PT, R18, UR4, PT, P0 ;  /* 0x0000000412007c0c */ /* 0x000fe4000bf04100 */
[----:B------:R-:W-:-:S02]  /*0e80*/  ISETP.GT.U32.AND.EX P2, PT, R3, UR4, PT, P2 ;  /* 0x0000000403007c0c */ /* 0x000fc4000bf44120 */
[----:B------:R-:W-:Y:S02]  /*0e90*/  IADD3.X R3, R13, -0x1, RZ, P4, !PT ;  /* 0xffffffff0d037810 */ /* 0x000fe400027fe4ff */
[----:B0-----:R-:W-:Y:S02]  /*0ea0*/  IADD3 R4, P4, R12, UR6, RZ ;  /* 0x000000060c047c10 */ /* 0x001fe4000ff9e0ff */
[----:B------:R-:W-:Y:S02]  /*0eb0*/  SEL R14, R14, RZ, P2 ;  /* 0x000000ff0e0e7207 */ /* 0x000fe40001000000 */
[----:B------:R-:W-:Y:S02]  /*0ec0*/  SEL R15, R3, RZ, P2 ;  /* 0x000000ff030f7207 */ /* 0x000fe40001000000 */
[----:B------:R-:W-:Y:S01]  /*0ed0*/  IADD3.X R5, R16, UR7, RZ, P4, !PT ;  /* 0x0000000710057c10 */ /* 0x000fe2000a7fe4ff */
[----:B--2---:R-:W0:Y:S02]  /*0ee0*/  @P1 MUFU.LG2 R11, R11 ;  /* 0x0000000b000b1308 */ /* 0x004e240000000c00 */
[----:B0-----:R-:W-:-:S05]  /*0ef0*/  @P1 FMUL.FTZ R6, R11, 0.69314718246459960938 ;  /* 0x3f3172180b061820 */ /* 0x001fca0000410000 */
        /* <DEDUP_REMOVED lines=8> */
[----:B--2---:R-:W1:Y:S02]  /*0f80*/  @P0 MUFU.LG2 R11, R11 ;  /* 0x0000000b000b0308 */ /* 0x004e640000000c00 */
[----:B-1----:R-:W-:Y:S01]  /*0f90*/  @P0 FMUL.FTZ R7, R11, 0.69314718246459960938 ;  /* 0x3f3172180b070820 */ /* 0x002fe20000410000 */
        /* <DEDUP_REMOVED lines=9> */
.L_x_862:
[----:B------:R-:W-:Y:S05]  /*1030*/  BSYNC B0 ;  /* 0x0000000000007941 */ /* 0x000fea0003800000 */
.L_x_861:
        /* <DEDUP_REMOVED lines=13> */
[----:B------:R-:W-:-:S04]  /*1110*/  IADD3 R3, P2, P3, R3, -0x4, R8 ;  /* 0xfffffffc03037810 */ /* 0x000fc80007b5e008 */
[----:B------:R-:W-:Y:S01]  /*1120*/  SHF.R.U64 R2, R6, 0x2, R9 ;  /* 0x0000000206027819 */ /* 0x000fe20000001209 */
[----:B------:R-:W-:-:S03]  /*1130*/  IMAD.U32 R6, RZ, RZ, UR7 ;  /* 0x00000007ff067e24 */ /* 0x000fc6000f8e00ff */
[----:B------:R-:W-:Y:S02]  /*1140*/  ISETP.GT.U32.AND P1, PT, R2, UR8, PT ;  /* 0x0000000802007c0c */ /* 0x000fe4000bf24070 */
[----:B------:R-:W-:Y:S02]  /*1150*/  SHF.R.U32.HI R2, RZ, 0x2, R9 ;  /* 0x00000002ff027819 */ /* 0x000fe40000011609 */
[----:B------:R-:W-:Y:S02]  /*1160*/  IADD3.X R13, R13, -0x1, R6, P2, P3 ;  /* 0xffffffff0d0d7810 */ /* 0x000fe400017e6406 */
[----:B------:R-:W-:-:S04]  /*1170*/  ISETP.GT.U32.AND.EX P1, PT, R2, UR4, PT, P1 ;  /* 0x0000000402007c0c */ /* 0x000fc8000bf24110 */
[----:B------:R-:W-:Y:S02]  /*1180*/  SEL R2, R3, RZ, P1 ;  /* 0x000000ff03027207 */ /* 0x000fe40000800000 */
[----:B------:R-:W-:Y:S01]  /*1190*/  SEL R3, R13, RZ, P1 ;  /* 0x000000ff0d037207 */ /* 0x000fe20000800000 */
[----:B--2---:R-:W0:Y:S02]  /*11a0*/  @P0 MUFU.LG2 R0, R4 ;  /* 0x0000000400000308 */ /* 0x004e240000000c00 */
[----:B0-----:R-:W-:-:S05]  /*11b0*/  @P0 FMUL.FTZ R7, R0, 0.69314718246459960938 ;  /* 0x3f31721800070820 */ /* 0x001fca0000410000 */
[----:B------:R-:W-:Y:S01]  /*11c0*/  ST.E [R2.64], R7 ;  /* 0x0000000702007985 */ /* 0x000fe2000c10190c */
[----:B------:R-:W-:Y:S05]  /*11d0*/  EXIT ;  /* 0x000000000000794d */ /* 0x000fea0003800000 */
        .weak           $__internal_34_$__cuda_sm20_div_u64
        .type           $__internal_34_$__cuda_sm20_div_u64,@function
        .size           $__internal_34_$__cuda_sm20_div_u64,(.L_x_1057 - $__internal_34_$__cuda_sm20_div_u64)
$__internal_34_$__cuda_sm20_div_u64:
        /* <DEDUP_REMOVED lines=68> */
[----:B------:R-:W-:Y:S06]  /*1620*/  RET.REL.NODEC R8 `(vector_ln_f32) ;  /* 0xffffe9d008007950 */ /* 0x000fec0003c3ffff */
.L_x_864:
        /* <DEDUP_REMOVED lines=13> */
.L_x_1057:


//--------------------- .text.vector_powf_f32     --------------------------
	.section	.text.vector_powf_f32,"ax",@progbits
	.sectioninfo	@"SHI_REGISTERS=32"
	.align	128
        .global         vector_powf_f32
        .type           vector_powf_f32,@function
        .size           vector_powf_f32,(.L_x_1058 - vector_powf_f32)
        .other          vector_powf_f32,@"STO_CUDA_ENTRY STV_DEFAULT"
vector_powf_f32:
.text.vector_powf_f32:
        /* <DEDUP_REMOVED lines=16> */
[----:B------:R0:W5:Y:S04]  /*0100*/  LDG.E.64.CONSTANT R12, [R2.64+0x20] ;  /* 0x0000200c020c7981 */ /* 0x000168000c1e9b00 */
[----:B------:R0:W5:Y:S01]  /*0110*/  LDG.E.64.CONSTANT R14, [R2.64+0x10] ;  /* 0x0000100c020e7981 */ /* 0x000162000c1e9b00 */
[----:B-1----:R-:W-:Y:S01]  /*0120*/  IMAD.WIDE.U32 R16, R9, c[0x0][0x0], R16 ;  /* 0x0000000009107a25 */ /* 0x002fe200078e0010 */
[----:B------:R-:W-:Y:S01]  /*0130*/  UIMAD.WIDE.U32 UR4, UR4, UR5, URZ ;  /* 0x00000005040472a5 */ /* 0x000fe2000f8e003f */
[----:B------:R-:W-:Y:S01]  /*0140*/  BSSY B0, `(.L_x_866) ;  /* 0x0000038000007945 */ /* 0x000fe20003800000 */
[----:B0-----:R-:W-:Y:S01]  /*0150*/  CS2R R2, SRZ ;  /* 0x0000000000027805 */ /* 0x001fe2000001ff00 */
        /* <DEDUP_REMOVED lines=32> */
[----:B------:R-:W-:-:S05]  /*0360*/  IMAD R9, R20, UR4, R9 ;  /* 0x0000000414097c24 */ /* 0x000fca000f8e0209 */
[----:B------:R-:W-:-:S13]  /*0370*/  ISETP.GE.U32.AND P0, PT, R9, UR4, PT ;  /* 0x0000000409007c0c */ /* 0x000fda000bf06070 */
[----:B------:R-:W-:Y:S02]  /*0380*/  @P0 IADD3 R9, R9, -UR4, RZ ;  /* 0x8000000409090c10 */ /* 0x000fe4000fffe0ff */
[----:B------:R-:W-:Y:S02]  /*0390*/  @P0 IADD3 R8, R8, 0x1, RZ ;  /* 0x0000000108080810 */ /* 0x000fe40007ffe0ff */
[----:B------:R-:W-:Y:S01]  /*03a0*/  ISETP.GE.U32.AND P1, PT, R9, UR4, PT ;  /* 0x0000000409007c0c */ /* 0x000fe2000bf26070 */
[----:B------:R-:W-:-:S12]  /*03b0*/  IMAD.MOV.U32 R9, RZ, RZ, RZ ;  /* 0x000000ffff097224 */ /* 0x000fd800078e00ff */
[----:B------:R-:W-:Y:S02]  /*03c0*/  @P1 IADD3 R8, R8, 0x1, RZ ;  /* 0x0000000108081810 */ /* 0x000fe40007ffe0ff */
[----:B------:R-:W-:Y:S01]  /*03d0*/  @!P2 LOP3.LUT R8, RZ, UR4, RZ, 0x33, !PT ;  /* 0x00000004ff08ac12 */ /* 0x000fe2000f8e33ff */
[----:B------:R-:W-:Y:S05]  /*03e0*/  BRA `(.L_x_870) ;  /* 0x000000a000007947 */ /* 0x000fea0003800000 */
.L_x_869:
[----:B------:R-:W-:Y:S01]  /*03f0*/  IMAD.U32 R19, RZ, RZ, UR5 ;  /* 0x00000005ff137e24 */ /* 0x000fe2000f8e00ff */
[----:B------:R-:W-:Y:S01]  /*0400*/  MOV R8, 0x470 ;  /* 0x0000047000087802 */ /* 0x000fe20000000f00 */
[----:B------:R-:W-:Y:S02]  /*0410*/  IMAD.U32 R23, RZ, RZ, UR5 ;  /* 0x00000005ff177e24 */ /* 0x000fe4000f8e00ff */
[----:B------:R-:W-:Y:S02]  /*0420*/  IMAD.U32 R22, RZ, RZ, UR4 ;  /* 0x00000004ff167e24 */ /* 0x000fe4000f8e00ff */
[----:B------:R-:W-:Y:S02]  /*0430*/  IMAD.U32 R18, RZ, RZ, UR4 ;  /* 0x00000004ff127e24 */ /* 0x000fe4000f8e00ff */
[----:B------:R-:W-:-:S02]  /*0440*/  IMAD.MOV.U32 R7, RZ, RZ, R19 ;  /* 0x000000ffff077224 */ /* 0x000fc400078e0013 */
[----:B------:R-:W-:-:S02]  /*0450*/  IMAD.MOV.U32 R23, RZ, RZ, R3 ;  /* 0x000000ffff177224 */ /* 0x000fc400078e0003 */
[----:B-----5:R-:W-:Y:S05]  /*0460*/  CALL.REL.NOINC `($__internal_35_$__cuda_sm20_div_u64) ;  /* 0x00000e3000007944 */ /* 0x020fea0003c00000 */
[----:B------:R-:W-:Y:S02]  /*0470*/  IMAD.MOV.U32 R8, RZ, RZ, R18 ;  /* 0x000000ffff087224 */ /* 0x000fe400078e0012 */
[----:B------:R-:W-:-:S02]  /*0480*/  IMAD.MOV.U32 R9, RZ, RZ, R7 ;  /* 0x000000ffff097224 */ /* 0x000fc400078e0007 */
.L_x_870:
[----:B------:R-:W-:Y:S05]  /*0490*/  BSYNC B1 ;  /* 0x0000000000017941 */ /* 0x000fea0003800000 */
.L_x_868:
[----:B------:R-:W-:-:S05]  /*04a0*/  IADD3 R3, P0, R8, 0x1, RZ ;  /* 0x0000000108037810 */ /* 0x000fca0007f1e0ff */
[----:B------:R-:W-:-:S03]  /*04b0*/  IMAD.X R5, RZ, RZ, R9, P0 ;  /* 0x000000ffff057224 */ /* 0x000fc600000e0609 */
.L_x_867:
[----:B------:R-:W-:Y:S05]  /*04c0*/  BSYNC B0 ;  /* 0x0000000000007941 */ /* 0x000fea0003800000 */
.L_x_866:
        /* <DEDUP_REMOVED lines=36> */
.L_x_874:
[----:B------:R-:W-:Y:S01]  /*0710*/  IMAD.U32 R23, RZ, RZ, UR5 ;  /* 0x00000005ff177e24 */ /* 0x000fe2000f8e00ff */
[----:B------:R-:W-:Y:S01]  /*0720*/  MOV R8, 0x780 ;  /* 0x0000078000087802 */ /* 0x000fe20000000f00 */
[----:B------:R-:W-:Y:S02]  /*0730*/  IMAD.U32 R22, RZ, RZ, UR4 ;  /* 0x00000004ff167e24 */ /* 0x000fe4000f8e00ff */
[----:B------:R-:W-:Y:S02]  /*0740*/  IMAD.U32 R6, RZ, RZ, UR4 ;  /* 0x00000004ff067e24 */ /* 0x000fe4000f8e00ff */
[----:B------:R-:W-:Y:S02]  /*0750*/  IMAD.U32 R7, RZ, RZ, UR5 ;  /* 0x00000005ff077e24 */ /* 0x000fe4000f8e00ff */
[----:B------:R-:W-:-:S02]  /*0760*/  IMAD.MOV.U32 R23, RZ, RZ, R0 ;  /* 0x000000ffff177224 */ /* 0x000fc400078e0000 */
[----:B-----5:R-:W-:Y:S05]  /*0770*/  CALL.REL.NOINC `($__internal_35_$__cuda_sm20_div_u64) ;  /* 0x00000b2000007944 */ /* 0x020fea0003c00000 */
[----:B------:R-:W-:-:S02]  /*0780*/  IMAD.MOV.U32 R6, RZ, RZ, R18 ;  /* 0x000000ffff067224 */ /* 0x000fc400078e0012 */
.L_x_875:
[----:B------:R-:W-:Y:S05]  /*0790*/  BSYNC B1 ;  /* 0x0000000000017941 */ /* 0x000fea0003800000 */
.L_x_873:
[----:B------:R-:W-:-:S05]  /*07a0*/  IADD3 R0, P0, R6, 0x1, RZ ;  /* 0x0000000106007810 */ /* 0x000fca0007f1e0ff */
[----:B------:R-:W-:-:S03]  /*07b0*/  IMAD.X R2, RZ, RZ, R7, P0 ;  /* 0x000000ffff027224 */ /* 0x000fc600000e0607 */
.L_x_872:
[----:B------:R-:W-:Y:S05]  /*07c0*/  BSYNC B0 ;  /* 0x0000000000007941 */ /* 0x000fea0003800000 */
.L_x_871:
        /* <DEDUP_REMOVED lines=26> */
.L_x_877:
[----:B------:R-:W-:-:S04]  /*0970*/  ISETP.NE.U32.AND P1, PT, R10, RZ, PT ;  /* 0x000000ff0a00720c */ /* 0x000fc80003f25070 */
[----:B------:R-:W-:-:S04]  /*0980*/  ISETP.NE.AND.EX P1, PT, R11, RZ, PT, P1 ;  /* 0x000000ff0b00720c */ /* 0x000fc80003f25310 */
[----:B------:R-:W-:Y:S02]  /*0990*/  SEL R3, RZ, 0x4, !P1 ;  /* 0x00000004ff037807 */ /* 0x000fe40004800000 */
[----:B------:R-:W-:Y:S02]  /*09a0*/  SEL R5, R15, RZ, P1 ;  /* 0x000000ff0f057207 */ /* 0x000fe40000800000 */
[C---:B------:R-:W-:Y:S02]  /*09b0*/  IADD3 R3, P2, R14.reuse, R3, RZ ;  /* 0x000000030e037210 */ /* 0x040fe40007f5e0ff */
[----:B------:R-:W-:-:S03]  /*09c0*/  SEL R4, R14, RZ, P1 ;  /* 0x000000ff0e047207 */ /* 0x000fc60000800000 */
[----:B------:R-:W-:-:S03]  /*09d0*/  IMAD.X R15, RZ, RZ, R15, P2 ;  /* 0x000000ffff0f7224 */ /* 0x000fc600010e060f */
.L_x_878:
[----:B------:R-:W-:Y:S05]  /*09e0*/  BSYNC B0 ;  /* 0x0000000000007941 */ /* 0x000fea0003800000 */
.L_x_876:
        /* <DEDUP_REMOVED lines=16> */
.L_x_880:
        /* <DEDUP_REMOVED lines=11> */
.L_x_881:
[----:B------:R-:W-:Y:S05]  /*0ba0*/  BSYNC B0 ;  /* 0x0000000000007941 */ /* 0x000fea0003800000 */
.L_x_879:
[----:B------:R-:W-:Y:S01]  /*0bb0*/  ISETP.NE.U32.AND P0, PT, R8, RZ, PT ;  /* 0x000000ff0800720c */ /* 0x000fe20003f05070 */
[----:B------:R-:W2:Y:S03]  /*0bc0*/  LD.E R12, [R12.64] ;  /* 0x0000000c0c0c7980 */ /* 0x000ea6000c101900 */
[----:B------:R-:W-:-:S13]  /*0bd0*/  ISETP.NE.AND.EX P0, PT, R9, RZ, PT, P0 ;  /* 0x000000ff0900720c */ /* 0x000fda0003f05300 */
[----:B------:R-:W3:Y:S02]  /*0be0*/  @P0 LD.E R8, [R8.64] ;  /* 0x0000000c08080980 */ /* 0x000ee4000c101900 */
[----:B---3--:R-:W2:Y:S02]  /*0bf0*/  @P0 MUFU.LG2 R17, R8 ;  /* 0x0000000800110308 */ /* 0x008ea40000000c00 */
[----:B--2---:R-:W-:-:S06]  /*0c00*/  @P0 FMUL.FTZ R17, R12, R17 ;  /* 0x000000110c110220 */ /* 0x004fcc0000410000 */
[----:B------:R-:W0:Y:S01]  /*0c10*/  @P0 MUFU.EX2 R19, R17 ;  /* 0x0000001100130308 */ /* 0x000e220000000800 */
[----:B------:R-:W-:-:S04]  /*0c20*/  ISETP.NE.U32.AND P0, PT, R6, 0x1, PT ;  /* 0x000000010600780c */ /* 0x000fc80003f05070 */
[----:B------:R-:W-:Y:S01]  /*0c30*/  ISETP.NE.AND.EX P0, PT, R7, RZ, PT, P0 ;  /* 0x000000ff0700720c */ /* 0x000fe20003f05300 */
[----:B0-----:R0:W-:-:S12]  /*0c40*/  ST.E [R4.64], R19 ;  /* 0x0000001304007985 */ /* 0x0011d8000c10190c */
        /* <DEDUP_REMOVED lines=13> */
.L_x_884:
        /* <DEDUP_REMOVED lines=19> */
[--C-:B------:R-:W-:Y:S02]  /*0e50*/  SHF.R.U64 R13, R13, 0x2, R14.reuse ;  /* 0x000000020d0d7819 */ /* 0x100fe4000000120e */
[----:B------:R-:W-:Y:S02]  /*0e60*/  SHF.R.U32.HI R14, RZ, 0x2, R14 ;  /* 0x00000002ff0e7819 */ /* 0x000fe4000001160e */
[----:B------:R-:W-:Y:S02]  /*0e70*/  ISETP.GT.U32.AND P0, PT, R20, UR8, PT ;  /* 0x0000000814007c0c */ /* 0x000fe4000bf04070 */
[----:B------:R-:W-:Y:S02]  /*0e80*/  IADD3.X R15, R15, UR7, RZ, P3, !PT ;  /* 0x000000070f0f7c10 */ /* 0x000fe40009ffe4ff */
[----:B------:R-:W-:-:S04]  /*0e90*/  SHF.R.U32.HI R3, RZ, 0x2, R21 ;  /* 0x00000002ff037819 */ /* 0x000fc80000011615 */
[----:B------:R-:W-:Y:S01]  /*0ea0*/  ISETP.GT.U32.AND.EX P0, PT, R3, UR4, PT, P0 ;  /* 0x0000000403007c0c */ /* 0x000fe2000bf04100 */
[----:B--2---:R0:W1:Y:S02]  /*0eb0*/  @P1 MUFU.LG2 R11, R10 ;  /* 0x0000000a000b1308 */ /* 0x0040640000000c00 */
[----:B0-----:R-:W-:-:S04]  /*0ec0*/  IADD3 R10, P3, R19, -0x4, RZ ;  /* 0xfffffffc130a7810 */ /* 0x001fc80007f7e0ff */
[----:B------:R-:W-:Y:S02]  /*0ed0*/  IADD3.X R3, R15, -0x1, RZ, P3, !PT ;  /* 0xffffffff0f037810 */ /* 0x000fe40001ffe4ff */
[----:B------:R-:W-:Y:S01]  /*0ee0*/  IADD3 R4, P3, R17, UR6, RZ ;  /* 0x0000000611047c10 */ /* 0x000fe2000ff7e0ff */
[----:B-1----:R-:W-:Y:S01]  /*0ef0*/  @P1 FMUL.FTZ R16, R12, R11 ;  /* 0x0000000b0c101220 */ /* 0x002fe20000410000 */
[----:B------:R-:W-:Y:S02]  /*0f00*/  SEL R10, R10, RZ, P0 ;  /* 0x000000ff0a0a7207 */ /* 0x000fe40000000000 */
[----:B------:R-:W-:Y:S01]  /*0f10*/  SEL R11, R3, RZ, P0 ;  /* 0x000000ff030b7207 */ /* 0x000fe20000000000 */
[----:B------:R-:W0:Y:S01]  /*0f20*/  @P1 MUFU.EX2 R6, R16 ;  /* 0x0000001000061308 */ /* 0x000e220000000800 */
[----:B------:R-:W-:Y:S02]  /*0f30*/  ISETP.GT.U32.AND P1, PT, R13, UR8, PT ;  /* 0x000000080d007c0c */ /* 0x000fe4000bf24070 */
[----:B------:R-:W-:-:S02]  /*0f40*/  IADD3.X R5, R18, UR7, RZ, P3, !PT ;  /* 0x0000000712057c10 */ /* 0x000fc40009ffe4ff */
[----:B------:R-:W-:Y:S01]  /*0f50*/  ISETP.GT.U32.AND.EX P1, PT, R14, UR4, PT, P1 ;  /* 0x000000040e007c0c */ /* 0x000fe2000bf24110 */
[----:B0-----:R0:W-:-:S12]  /*0f60*/  ST.E [R10.64], R6 ;  /* 0x000000060a007985 */ /* 0x0011d8000c10190c */
[----:B------:R-:W2:Y:S01]  /*0f70*/  @P1 LD.E R16, [R4.64+-0x4] ;  /* 0xfffffc0c04101980 */ /* 0x000ea2000c101900 */
[----:B------:R-:W-:Y:S01]  /*0f80*/  SEL R15, R15, R2, P0 ;  /* 0x000000020f0f7207 */ /* 0x000fe20000000000 */
[----:B--2---:R-:W1:Y:S02]  /*0f90*/  @P1 MUFU.LG2 R3, R16 ;  /* 0x0000001000031308 */ /* 0x004e640000000c00 */
[----:B-1----:R-:W-:Y:S01]  /*0fa0*/  @P1 FMUL.FTZ R17, R12, R3 ;  /* 0x000000030c111220 */ /* 0x002fe20000410000 */
[----:B------:R-:W-:-:S05]  /*0fb0*/  SEL R3, R19, R0, P0 ;  /* 0x0000000013037207 */ /* 0x000fca0000000000 */
[----:B------:R1:W2:Y:S01]  /*0fc0*/  @P1 MUFU.EX2 R8, R17 ;  /* 0x0000001100081308 */ /* 0x0002a20000000800 */
[----:B------:R-:W-:Y:S02]  /*0fd0*/  IADD3 R3, P0, R3, UR6, RZ ;  /* 0x0000000603037c10 */ /* 0x000fe4000ff1e0ff */
[----:B------:R-:W-:Y:S02]  /*0fe0*/  ISETP.GT.U32.AND P1, PT, R13, UR8, PT ;  /* 0x000000080d007c0c */ /* 0x000fe4000bf24070 */
[----:B------:R-:W-:Y:S01]  /*0ff0*/  IADD3.X R15, R15, UR7, RZ, P0, !PT ;  /* 0x000000070f0f7c10 */ /* 0x000fe200087fe4ff */
[----:B------:R-:W-:Y:S01]  /*1000*/  IMAD.MOV.U32 R16, RZ, RZ, R3 ;  /* 0x000000ffff107224 */ /* 0x000fe200078e0003 */
[----:B------:R-:W-:-:S03]  /*1010*/  IADD3 R7, P0, R7, -0x2, RZ ;  /* 0xfffffffe07077810 */ /* 0x000fc60007f1e0ff */
[----:B-1----:R-:W-:Y:S01]  /*1020*/  IMAD.MOV.U32 R17, RZ, RZ, R15 ;  /* 0x000000ffff117224 */ /* 0x002fe200078e000f */
[----:B------:R-:W-:Y:S02]  /*1030*/  IADD3.X R9, R9, -0x1, RZ, P0, !PT ;  /* 0xffffffff09097810 */ /* 0x000fe400007fe4ff */
[----:B------:R-:W-:Y:S02]  /*1040*/  ISETP.NE.U32.AND P0, PT, R7, RZ, PT ;  /* 0x000000ff0700720c */ /* 0x000fe40003f05070 */
[----:B--2---:R1:W-:Y:S02]  /*1050*/  ST.E [R16.64+-0x4], R8 ;  /* 0xfffffc0810007985 */ /* 0x0043e4000c10190c */
[----:B------:R-:W-:Y:S02]  /*1060*/  ISETP.NE.AND.EX P3, PT, R9, RZ, PT, P0 ;  /* 0x000000ff0900720c */ /* 0x000fe40003f65300 */
[----:B------:R-:W-:-:S04]  /*1070*/  ISETP.GT.U32.AND.EX P0, PT, R14, UR4, PT, P1 ;  /* 0x000000040e007c0c */ /* 0x000fc8000bf04110 */
[----:B0-----:R-:W-:Y:S02]  /*1080*/  SEL R11, R4, UR16, P0 ;  /* 0x00000010040b7c07 */ /* 0x001fe40008000000 */
[----:B------:R-:W-:-:S05]  /*1090*/  SEL R10, R5, UR17, P0 ;  /* 0x00000011050a7c07 */ /* 0x000fca0008000000 */
[----:B-1----:R-:W-:Y:S05]  /*10a0*/  @P3 BRA `(.L_x_884) ;  /* 0xfffffc7000003947 */ /* 0x002fea000383ffff */
.L_x_883:
[----:B------:R-:W-:Y:S05]  /*10b0*/  BSYNC B0 ;  /* 0x0000000000007941 */ /* 0x000fea0003800000 */
.L_x_882:
        /* <DEDUP_REMOVED lines=19> */
[----:B--2---:R-:W0:Y:S02]  /*11f0*/  @P0 MUFU.LG2 R7, R4 ;  /* 0x0000000400070308 */ /* 0x004e240000000c00 */
[----:B0-----:R-:W-:-:S06]  /*1200*/  @P0 FMUL.FTZ R7, R12, R7 ;  /* 0x000000070c070220 */ /* 0x001fcc0000410000 */
[----:B------:R-:W0:Y:S01]  /*1210*/  @P0 MUFU.EX2 R9, R7 ;  /* 0x0000000700090308 */ /* 0x000e220000000800 */
[----:B------:R-:W-:-:S04]  /*1220*/  ISETP.GT.U32.AND.EX P0, PT, R0, UR4, PT, P3 ;  /* 0x0000000400007c0c */ /* 0x000fc8000bf04130 */
[----:B------:R-:W-:Y:S02]  /*1230*/  SEL R2, R3, RZ, P0 ;  /* 0x000000ff03027207 */ /* 0x000fe40000000000 */
[----:B------:R-:W-:-:S05]  /*1240*/  SEL R3, R15, RZ, P0 ;  /* 0x000000ff0f037207 */ /* 0x000fca0000000000 */
[----:B0-----:R-:W-:Y:S01]  /*1250*/  ST.E [R2.64], R9 ;  /* 0x0000000902007985 */ /* 0x001fe2000c10190c */
[----:B------:R-:W-:Y:S05]  /*1260*/  EXIT ;  /* 0x000000000000794d */ /* 0x000fea0003800000 */
.L_x_865:
[----:B------:R-:W-:-:S02]  /*1270*/  MOV R0, 0x1290 ;  /* 0x0000129000007802 */ /* 0x000fc40000000f00 */
[----:B------:R-:W-:Y:S05]  /*1280*/  CALL.REL.NOINC `($vector_powf_f32$_ZN4core9panicking18panic_bounds_check17h4e5c286e8d48ca34E) ;  /* 0x0000000000007944 */ /* 0x000fea0003c00000 */
        .global         $vector_powf_f32$_ZN4core9panicking18panic_bounds_check17h4e5c286e8d48ca34E
        .type           $vector_powf_f32$_ZN4core9panicking18panic_bounds_check17h4e5c286e8d48ca34E,@function
        .size           $vector_powf_f32$_ZN4core9panicking18panic_bounds_check17h4e5c286e8d48ca34E,($__internal_35_$__cuda_sm20_div_u64 - $vector_powf_f32$_ZN4core9panicking18panic_bounds_check17h4e5c286e8d48ca34E)
$vector_powf_f32$_ZN4core9panicking18panic_bounds_check17h4e5c286e8d48ca34E:
[----:B------:R-:W-:Y:S05]  /*1290*/  BPT.TRAP 0x1 ;  /* 0x000000040000795c */ /* 0x000fea0000300000 */
        .weak           $__internal_35_$__cuda_sm20_div_u64
        .type           $__internal_35_$__cuda_sm20_div_u64,@function
        .size           $__internal_35_$__cuda_sm20_div_u64,(.L_x_1058 - $__internal_35_$__cuda_sm20_div_u64)
$__internal_35_$__cuda_sm20_div_u64:
        /* <DEDUP_REMOVED lines=62> */
[----:B------:R-:W-:Y:S02]  /*1680*/  ISETP.NE.AND.EX P1, PT, R7, RZ, PT, P1 ;  /* 0x000000ff0700720c */ /* 0x000fe40003f25310 */
[----:B------:R-:W-:Y:S01]  /*1690*/  SEL R7, R9, R20, P0 ;  /* 0x0000001409077207 */ /* 0x000fe20000000000 */
[----:B------:R-:W-:Y:S01]  /*16a0*/  IMAD.MOV.U32 R9, RZ, RZ, 0x0 ;  /* 0x00000000ff097424 */ /* 0x000fe200078e00ff */
[----:B------:R-:W-:Y:S02]  /*16b0*/  SEL R18, R18, R25, P0 ;  /* 0x0000001912127207 */ /* 0x000fe40000000000 */
[----:B------:R-:W-:Y:S02]  /*16c0*/  SEL R7, R7, 0xffffffff, P1 ;  /* 0xffffffff07077807 */ /* 0x000fe40000800000 */
[----:B------:R-:W-:Y:S01]  /*16d0*/  SEL R18, R18, 0xffffffff, P1 ;  /* 0xffffffff12127807 */ /* 0x000fe20000800000 */
[----:B------:R-:W-:Y:S06]  /*16e0*/  RET.REL.NODEC R8 `(vector_powf_f32) ;  /* 0xffffe91008007950 */ /* 0x000fec0003c3ffff */
.L_x_885:
        /* <DEDUP_REMOVED lines=9> */
.L_x_1058:


//--------------------- .text.vector_descale_f32  --------------------------
	.section	.text.vector_descale_f32,"ax",@progbits
	.sectioninfo	@"SHI_REGISTERS=32"
	.align	128
        .global         vector_descale_f32
        .type           vector_descale_f32,@function
        .size           vector_descale_f32,(.L_x_1059 - vector_descale_f32)
        .other          vector_descale_f32,@"STO_CUDA_ENTRY STV_DEFAULT"
vector_descale_f32:
.text.vector_descale_f32:
        /* <DEDUP_REMOVED lines=63> */
.L_x_890:
[----:B------:R-:W-:Y:S01]  /*03f0*/  IMAD.U32 R19, RZ, RZ, UR5 ;  /* 0x00000005ff137e24 */ /* 0x000fe2000f8e00ff */
[----:B------:R-:W-:Y:S01]  /*0400*/  MOV R8, 0x470 ;  /* 0x0000047000087802 */ /* 0x000fe20000000f00 */
[----:B------:R-:W-:Y:S02]  /*0410*/  IMAD.U32 R23, RZ, RZ, UR5 ;  /* 0x00000005ff177e24 */ /* 0x000fe4000f8e00ff */
[----:B------:R-:W-:Y:S02]  /*0420*/  IMAD.U32 R22, RZ, RZ, UR4 ;  /* 0x00000004ff167e24 */ /* 0x000fe4000f8e00ff */
[----:B------:R-:W-:Y:S02]  /*0430*/  IMAD.U32 R18, RZ, RZ, UR4 ;  /* 0x00000004ff127e24 */ /* 0x000fe4000f8e00ff */
[----:B------:R-:W-:-:S02]  /*0440*/  IMAD.MOV.U32 R7, RZ, RZ, R19 ;  /* 0x000000ffff077224 */ /* 0x000fc400078e0013 */
[----:B------:R-:W-:-:S02]  /*0450*/  IMAD.MOV.U32 R23, RZ, RZ, R3 ;  /* 0x000000ffff177224 */ /* 0x000fc400078e0003 */
[----:B-----5:R-:W-:Y:S05]  /*0460*/  CALL.REL.NOINC `($__internal_36_$__cuda_sm20_div_u64) ;  /* 0x00000df000007944 */ /* 0x020fea0003c00000 */
[----:B------:R-:W-:Y:S02]  /*0470*/  IMAD.MOV.U32 R8, RZ, RZ, R18 ;  /* 0x000000ffff087224 */ /* 0x000fe400078e0012 */
[----:B------:R-:W-:-:S02]  /*0480*/  IMAD.MOV.U32 R9, RZ, RZ, R7 ;  /* 0x000000ffff097224 */ /* 0x000fc400078e0007 */
.L_x_891:
[----:B------:R-:W-:Y:S05]  /*0490*/  BSYNC B1 ;  /* 0x0000000000017941 */ /* 0x000fea0003800000 */
.L_x_889:
[----:B------:R-:W-:-:S05]  /*04a0*/  IADD3 R3, P0, R8, 0x1, RZ ;  /* 0x0000000108037810 */ /* 0x000fca0007f1e0ff */
[----:B------:R-:W-:-:S03]  /*04b0*/  IMAD.X R5, RZ, RZ, R9, P0 ;  /* 0x000000ffff057224 */ /* 0x000fc600000e0609 */
.L_x_888:
[----:B------:R-:W-:Y:S05]  /*04c0*/  BSYNC B0 ;  /* 0x0000000000007941 */ /* 0x000fea0003800000 */
.L_x_887:
        /* <DEDUP_REMOVED lines=36> */
.L_x_895:
[----:B------:R-:W-:Y:S01]  /*0710*/  IMAD.U32 R23, RZ, RZ, UR5 ;  /* 0x00000005ff177e24 */ /* 0x000fe2000f8e00ff */
[----:B------:R-:W-:Y:S01]  /*0720*/  MOV R8, 0x780 ;  /* 0x0000078000087802 */ /* 0x000fe20000000f00 */
[----:B------:R-:W-:Y:S02]  /*0730*/  IMAD.U32 R22, RZ, RZ, UR4 ;  /* 0x00000004ff167e24 */ /* 0x000fe4000f8e00ff */
[----:B------:R-:W-:Y:S02]  /*0740*/  IMAD.U32 R6, RZ, RZ, UR4 ;  /* 0x00000004ff067e24 */ /* 0x000fe4000f8e00ff */
[----:B------:R-:W-:Y:S02]  /*0750*/  IMAD.U32 R7, RZ, RZ, UR5 ;  /* 0x00000005ff077e24 */ /* 0x000fe4000f8e00ff */
[----:B------:R-:W-:-:S02]  /*0760*/  IMAD.MOV.U32 R23, RZ, RZ, R0 ;  /* 0x000000ffff177224 */ /* 0x000fc400078e0000 */
[----:B-----5:R-:W-:Y:S05]  /*0770*/  CALL.REL.NOINC `($__internal_36_$__cuda_sm20_div_u64) ;  /* 0x00000ae000007944 */ /* 0x020fea0003c00000 */
[----:B------:R-:W-:-:S02]  /*0780*/  IMAD.MOV.U32 R6, RZ, RZ, R18 ;  /* 0x000000ffff067224 */ /* 0x000fc400078e0012 */
.L_x_896:
[----:B------:R-:W-:Y:S05]  /*0790*/  BSYNC B1 ;  /* 0x0000000000017941 */ /* 0x000fea0003800000 */
.L_x_894:
[----:B------:R-:W-:-:S05]  /*07a0*/  IADD3 R0, P0, R6, 0x1, RZ ;  /* 0x0000000106007810 */ /* 0x000fca0007f1e0ff */
[----:B------:R-:W-:-:S03]  /*07b0*/  IMAD.X R2, RZ, RZ, R7, P0 ;  /* 0x000000ffff027224 */ /* 0x000fc600000e0607 */
.L_x_893:
[----:B------:R-:W-:Y:S05]  /*07c0*/  BSYNC B0 ;  /* 0x0000000000007941 */ /* 0x000fea0003800000 */
.L_x_892:
        /* <DEDUP_REMOVED lines=26> */
.L_x_898:
[----:B------:R-:W-:-:S04]  /*0970*/  ISETP.NE.U32.AND P1, PT, R10, RZ, PT ;  /* 0x000000ff0a00720c */ /* 0x000fc80003f25070 */
[----:B------:R-:W-:-:S04]  /*0980*/  ISETP.NE.AND.EX P1, PT, R11, RZ, PT, P1 ;  /* 0x000000ff0b00720c */ /* 0x000fc80003f25310 */
[----:B------:R-:W-:Y:S02]  /*0990*/  SEL R3, RZ, 0x4, !P1 ;  /* 0x00000004ff037807 */ /* 0x000fe40004800000 */
[----:B------:R-:W-:Y:S02]  /*09a0*/  SEL R5, R15, RZ, P1 ;  /* 0x000000ff0f057207 */ /* 0x000fe40000800000 */
[C---:B------:R-:W-:Y:S02]  /*09b0*/  IADD3 R3, P2, R14.reuse, R3, RZ ;  /* 0x000000030e037210 */ /* 0x040fe40007f5e0ff */
[----:B------:R-:W-:-:S03]  /*09c0*/  SEL R4, R14, RZ, P1 ;  /* 0x000000ff0e047207 */ /* 0x000fc60000800000 */
[----:B------:R-:W-:-:S03]  /*09d0*/  IMAD.X R15, RZ, RZ, R15, P2 ;  /* 0x000000ffff0f7224 */ /* 0x000fc600010e060f */
.L_x_899:
[----:B------:R-:W-:Y:S05]  /*09e0*/  BSYNC B0 ;  /* 0x0000000000007941 */ /* 0x000fea0003800000 */
.L_x_897:
        /* <DEDUP_REMOVED lines=16> */
.L_x_901:
        /* <DEDUP_REMOVED lines=11> */
.L_x_902:
[----:B------:R-:W-:Y:S05]  /*0ba0*/  BSYNC B0 ;  /* 0x0000000000007941 */ /* 0x000fea0003800000 */
.L_x_900:
[----:B------:R-:W-:Y:S01]  /*0bb0*/  ISETP.NE.U32.AND P0, PT, R8, RZ, PT ;  /* 0x000000ff0800720c */ /* 0x000fe20003f05070 */
[----:B------:R-:W2:Y:S03]  /*0bc0*/  LD.E R12, [R12.64] ;  /* 0x0000000c0c0c7980 */ /* 0x000ea6000c101900 */
[----:B------:R-:W-:-:S13]  /*0bd0*/  ISETP.NE.AND.EX P0, PT, R9, RZ, PT, P0 ;  /* 0x000000ff0900720c */ /* 0x000fda0003f05300 */
[----:B------:R-:W3:Y:S01]  /*0be0*/  @P0 LD.E R8, [R8.64] ;  /* 0x0000000c08080980 */ /* 0x000ee2000c101900 */
[----:B------:R-:W-:Y:S01]  /*0bf0*/  ISETP.NE.U32.AND P1, PT, R6, 0x1, PT ;  /* 0x000000010600780c */ /* 0x000fe20003f25070 */
[----:B--2---:R-:W3:Y:S02]  /*0c00*/  @P0 MUFU.RCP R19, R12 ;  /* 0x0000000c00130308 */ /* 0x004ee40000001000 */
[----:B---3--:R-:W-:Y:S01]  /*0c10*/  @P0 FMUL.FTZ R17, R8, R19 ;  /* 0x0000001308110220 */ /* 0x008fe20000410000 */
[----:B------:R-:W-:-:S04]  /*0c20*/  ISETP.NE.AND.EX P0, PT, R7, RZ, PT, P1 ;  /* 0x000000ff0700720c */ /* 0x000fc80003f05310 */
[----:B------:R0:W-:Y:S09]  /*0c30*/  ST.E [R4.64], R17 ;  /* 0x0000001104007985 */ /* 0x0001f2000c10190c */
        /* <DEDUP_REMOVED lines=13> */
.L_x_905:
[----:B0-----:R-:W-:-:S04]  /*0d10*/  IADD3 R4, P0, -R11, UR16, RZ ;  /* 0x000000100b047c10 */ /* 0x001fc8000ff1e1ff */
[----:B------:R-:W-:Y:S02]  /*0d20*/  IADD3.X R5, ~R10, UR17, RZ, P0, !PT ;  /* 0x000000110a057c10 */ /* 0x000fe400087fe5ff */
        /* <DEDUP_REMOVED lines=12> */
[----:B------:R-:W-:Y:S01]  /*0df0*/  SEL R18, R17, UR17, P0 ;  /* 0x0000001111127c07 */ /* 0x000fe20008000000 */
[----:B0-----:R-:W2:Y:S01]  /*0e00*/  @P1 MUFU.RCP R16, R12 ;  /* 0x0000000c00101308 */ /* 0x001ea20000001000 */
[----:B------:R-:W-:Y:S02]  /*0e10*/  IADD3 R13, P0, -R4, UR16, RZ ;  /* 0x00000010040d7c10 */ /* 0x000fe4000ff1e1ff */
[----:B------:R-:W-:Y:S02]  /*0e20*/  SHF.R.U64 R10, R10, 0x2, R11 ;  /* 0x000000020a0a7819 */ /* 0x000fe4000000120b */
[----:B------:R-:W-:Y:S02]  /*0e30*/  IADD3.X R14, ~R18, UR17, RZ, P0, !PT ;  /* 0x00000011120e7c10 */ /* 0x000fe400087fe5ff */
[----:B------:R-:W-:-:S02]  /*0e40*/  IADD3 R19, P0, R3, UR6, RZ ;  /* 0x0000000603137c10 */ /* 0x000fc4000ff1e0ff */
[--C-:B------:R-:W-:Y:S02]  /*0e50*/  SHF.R.U64 R13, R13, 0x2, R14.reuse ;  /* 0x000000020d0d7819 */ /* 0x100fe4000000120e */
        /* <DEDUP_REMOVED lines=11> */
[----:B------:R-:W-:Y:S01]  /*0f10*/  SEL R11, R3, RZ, P2 ;  /* 0x000000ff030b7207 */ /* 0x000fe20001000000 */
[----:B--2---:R-:W-:Y:S01]  /*0f20*/  @P1 FMUL.FTZ R6, R5, R16 ;  /* 0x0000001005061220 */ /* 0x004fe20000410000 */
[----:B------:R-:W-:-:S04]  /*0f30*/  IADD3.X R5, R18, UR7, RZ, P4, !PT ;  /* 0x0000000712057c10 */ /* 0x000fc8000a7fe4ff */
[----:B------:R0:W-:Y:S04]  /*0f40*/  ST.E [R10.64], R6 ;  /* 0x000000060a007985 */ /* 0x0001e8000c10190c */
[----:B------:R-:W2:Y:S01]  /*0f50*/  @P0 LD.E R16, [R4.64+-0x4] ;  /* 0xfffffc0c04100980 */ /* 0x000ea2000c101900 */
[----:B------:R-:W2:Y:S01]  /*0f60*/  @P0 MUFU.RCP R17, R12 ;  /* 0x0000000c00110308 */ /* 0x000ea20000001000 */
[----:B------:R-:W-:Y:S02]  /*0f70*/  SEL R3, R19, R0, P2 ;  /* 0x0000000013037207 */ /* 0x000fe40001000000 */
[----:B------:R-:W-:Y:S02]  /*0f80*/  SEL R15, R15, R2, P2 ;  /* 0x000000020f0f7207 */ /* 0x000fe40001000000 */
[----:B------:R-:W-:-:S04]  /*0f90*/  IADD3 R3, P1, R3, UR6, RZ ;  /* 0x0000000603037c10 */ /* 0x000fc8000ff3e0ff */
[----:B------:R-:W-:Y:S02]  /*0fa0*/  IADD3.X R15, R15, UR7, RZ, P1, !PT ;  /* 0x000000070f0f7c10 */ /* 0x000fe40008ffe4ff */
[----:B------:R-:W-:Y:S01]  /*0fb0*/  ISETP.GT.U32.AND P1, PT, R13, UR8, PT ;  /* 0x000000080d007c0c */ /* 0x000fe2000bf24070 */
[----:B--2---:R-:W-:Y:S01]  /*0fc0*/  @P0 FMUL.FTZ R7, R16, R17 ;  /* 0x0000001110070220 */ /* 0x004fe20000410000 */
[----:B------:R-:W-:Y:S01]  /*0fd0*/  IADD3 R9, P0, R9, -0x2, RZ ;  /* 0xfffffffe09097810 */ /* 0x000fe20007f1e0ff */
[----:B------:R-:W-:Y:S02]  /*0fe0*/  IMAD.MOV.U32 R16, RZ, RZ, R3 ;  /* 0x000000ffff107224 */ /* 0x000fe400078e0003 */
[----:B------:R-:W-:Y:S01]  /*0ff0*/  IMAD.MOV.U32 R17, RZ, RZ, R15 ;  /* 0x000000ffff117224 */ /* 0x000fe200078e000f */
[----:B------:R-:W-:Y:S02]  /*1000*/  IADD3.X R8, R8, -0x1, RZ, P0, !PT ;  /* 0xffffffff08087810 */ /* 0x000fe400007fe4ff */
[----:B------:R-:W-:-:S02]  /*1010*/  ISETP.NE.U32.AND P0, PT, R9, RZ, PT ;  /* 0x000000ff0900720c */ /* 0x000fc40003f05070 */
[----:B------:R1:W-:Y:S02]  /*1020*/  ST.E [R16.64+-0x4], R7 ;  /* 0xfffffc0710007985 */ /* 0x0003e4000c10190c */
[----:B------:R-:W-:Y:S02]  /*1030*/  ISETP.NE.AND.EX P2, PT, R8, RZ, PT, P0 ;  /* 0x000000ff0800720c */ /* 0x000fe40003f45300 */
[----:B------:R-:W-:-:S04]  /*1040*/  ISETP.GT.U32.AND.EX P0, PT, R14, UR4, PT, P1 ;  /* 0x000000040e007c0c */ /* 0x000fc8000bf04110 */
[----:B0-----:R-:W-:Y:S02]  /*1050*/  SEL R11, R4, UR16, P0 ;  /* 0x00000010040b7c07 */ /* 0x001fe40008000000 */
[----:B------:R-:W-:-:S05]  /*1060*/  SEL R10, R5, UR17, P0 ;  /* 0x00000011050a7c07 */ /* 0x000fca0008000000 */
[----:B-1----:R-:W-:Y:S05]  /*1070*/  @P2 BRA `(.L_x_905) ;  /* 0xfffffc9000002947 */ /* 0x002fea000383ffff */
.L_x_904:
[----:B------:R-:W-:Y:S05]  /*1080*/  BSYNC B0 ;  /* 0x0000000000007941 */ /* 0x000fea0003800000 */
.L_x_903:
        /* <DEDUP_REMOVED lines=11> */
[----:B------:R-:W2:Y:S04]  /*1140*/  @P0 MUFU.RCP R11, R12 ;  /* 0x0000000c000b0308 */ /* 0x000ea80000001000 */
        /* <DEDUP_REMOVED lines=14> */
.L_x_886:
[----:B------:R-:W-:-:S02]  /*1230*/  MOV R0, 0x1250 ;  /* 0x0000125000007802 */ /* 0x000fc40000000f00 */
[----:B------:R-:W-:Y:S05]  /*1240*/  CALL.REL.NOINC `($vector_descale_f32$_ZN4core9panicking18panic_bounds_check17h4e5c286e8d48ca34E) ;  /* 0x0000000000007944 */ /* 0x000fea0003c00000 */
        .global         $vector_descale_f32$_ZN4core9panicking18panic_bounds_check17h4e5c286e8d48ca34E
        .type           $vector_descale_f32$_ZN4core9panicking18panic_bounds_check17h4e5c286e8d48ca34E,@function
        .size           $vector_descale_f32$_ZN4core9panicking18panic_bounds_check17h4e5c286e8d48ca34E,($__internal_36_$__cuda_sm20_div_u64 - $vector_descale_f32$_ZN4core9panicking18panic_bounds_check17h4e5c286e8d48ca34E)
$vector_descale_f32$_ZN4core9panicking18panic_bounds_check17h4e5c286e8d48ca34E:
[----:B------:R-:W-:Y:S05]  /*1250*/  BPT.TRAP 0x1 ;  /* 0x000000040000795c */ /* 0x000fea0000300000 */
        .weak           $__internal_36_$__cuda_sm20_div_u64
        .type           $__internal_36_$__cuda_sm20_div_u64,@function
        .size           $__internal_36_$__cuda_sm20_div_u64,(.L_x_1059 - $__internal_36_$__cuda_sm20_div_u64)
$__internal_36_$__cuda_sm20_div_u64:
        /* <DEDUP_REMOVED lines=68> */
[----:B------:R-:W-:Y:S06]  /*16a0*/  RET.REL.NODEC R8 `(vector_descale_f32) ;  /* 0xffffe95008007950 */ /* 0x000fec0003c3ffff */
.L_x_906:
        /* <DEDUP_REMOVED lines=13> */
.L_x_1059:


//--------------------- .text.vector_scale_f32    --------------------------
	.section	.text.vector_scale_f32,"ax",@progbits
	.sectioninfo	@"SHI_REGISTERS=32"
	.align	128
        .global         vector_scale_f32
        .type           vector_scale_f32,@function
        .size           vector_scale_f32,(.L_x_1060 - vector_scale_f32)
        .other          vector_scale_f32,@"STO_CUDA_ENTRY STV_DEFAULT"
vector_scale_f32:
.text.vector_scale_f32:
        /* <DEDUP_REMOVED lines=63> */
.L_x_911:
[----:B------:R-:W-:Y:S01]  /*03f0*/  IMAD.U32 R19, RZ, RZ, UR5 ;  /* 0x00000005ff137e24 */ /* 0x000fe2000f8e00ff */
[----:B------:R-:W-:Y:S01]  /*0400*/  MOV R8, 0x470 ;  /* 0x0000047000087802 */ /* 0x000fe20000000f00 */
[----:B------:R-:W-:Y:S02]  /*0410*/  IMAD.U32 R23, RZ, RZ, UR5 ;  /* 0x00000005ff177e24 */ /* 0x000fe4000f8e00ff */
[----:B------:R-:W-:Y:S02]  /*0420*/  IMAD.U32 R22, RZ, RZ, UR4 ;  /* 0x00000004ff167e24 */ /* 0x000fe4000f8e00ff */
[----:B------:R-:W-:Y:S02]  /*0430*/  IMAD.U32 R18, RZ, RZ, UR4 ;  /* 0x00000004ff127e24 */ /* 0x000fe4000f8e00ff */
[----:B------:R-:W-:-:S02]  /*0440*/  IMAD.MOV.U32 R7, RZ, RZ, R19 ;  /* 0x000000ffff077224 */ /* 0x000fc400078e0013 */
[----:B------:R-:W-:-:S02]  /*0450*/  IMAD.MOV.U32 R23, RZ, RZ, R3 ;  /* 0x000000ffff177224 */ /* 0x000fc400078e0003 */
[----:B-----5:R-:W-:Y:S05]  /*0460*/  CALL.REL.NOINC `($__internal_37_$__cuda_sm20_div_u64) ;  /* 0x00000da000007944 */ /* 0x020fea0003c00000 */
[----:B------:R-:W-:Y:S02]  /*0470*/  IMAD.MOV.U32 R8, RZ, RZ, R18 ;  /* 0x000000ffff087224 */ /* 0x000fe400078e0012 */
[----:B------:R-:W-:-:S02]  /*0480*/  IMAD.MOV.U32 R9, RZ, RZ, R7 ;  /* 0x000000ffff097224 */ /* 0x000fc400078e0007 */
.L_x_912:
[----:B------:R-:W-:Y:S05]  /*0490*/  BSYNC B1 ;  /* 0x0000000000017941 */ /* 0x000fea0003800000 */
.L_x_910:
[----:B------:R-:W-:-:S05]  /*04a0*/  IADD3 R3, P0, R8, 0x1, RZ ;  /* 0x0000000108037810 */ /* 0x000fca0007f1e0ff */
[----:B------:R-:W-:-:S03]  /*04b0*/  IMAD.X R5, RZ, RZ, R9, P0 ;  /* 0x000000ffff057224 */ /* 0x000fc600000e0609 */
.L_x_909:
[----:B------:R-:W-:Y:S05]  /*04c0*/  BSYNC B0 ;  /* 0x0000000000007941 */ /* 0x000fea0003800000 */
.L_x_908:
        /* <DEDUP_REMOVED lines=36> */
.L_x_916:
[----:B------:R-:W-:Y:S01]  /*0710*/  IMAD.U32 R23, RZ, RZ, UR5 ;  /* 0x00000005ff177e24 */ /* 0x000fe2000f8e00ff */
[----:B------:R-:W-:Y:S01]  /*0720*/  MOV R8, 0x780 ;  /* 0x0000078000087802 */ /* 0x000fe20000000f00 */
[----:B------:R-:W-:Y:S02]  /*0730*/  IMAD.U32 R22, RZ, RZ, UR4 ;  /* 0x00000004ff167e24 */ /* 0x000fe4000f8e00ff */
[----:B------:R-:W-:Y:S02]  /*0740*/  IMAD.U32 R6, RZ, RZ, UR4 ;  /* 0x00000004ff067e24 */ /* 0x000fe4000f8e00ff */
[----:B------:R-:W-:Y:S02]  /*0750*/  IMAD.U32 R7, RZ, RZ, UR5 ;  /* 0x00000005ff077e24 */ /* 0x000fe4000f8e00ff */
[----:B------:R-:W-:-:S02]  /*0760*/  IMAD.MOV.U32 R23, RZ, RZ, R0 ;  /* 0x000000ffff177224 */ /* 0x000fc400078e0000 */
[----:B-----5:R-:W-:Y:S05]  /*0770*/  CALL.REL.NOINC `($__internal_37_$__cuda_sm20_div_u64) ;  /* 0x00000a9000007944 */ /* 0x020fea0003c00000 */
[----:B------:R-:W-:-:S02]  /*0780*/  IMAD.MOV.U32 R6, RZ, RZ, R18 ;  /* 0x000000ffff067224 */ /* 0x000fc400078e0012 */
.L_x_917:
[----:B------:R-:W-:Y:S05]  /*0790*/  BSYNC B1 ;  /* 0x0000000000017941 */ /* 0x000fea0003800000 */
.L_x_915:
[----:B------:R-:W-:-:S05]  /*07a0*/  IADD3 R0, P0, R6, 0x1, RZ ;  /* 0x0000000106007810 */ /* 0x000fca0007f1e0ff */
[----:B------:R-:W-:-:S03]  /*07b0*/  IMAD.X R2, RZ, RZ, R7, P0 ;  /* 0x000000ffff027224 */ /* 0x000fc600000e0607 */
.L_x_914:
[----:B------:R-:W-:Y:S05]  /*07c0*/  BSYNC B0 ;  /* 0x0000000000007941 */ /* 0x000fea0003800000 */
.L_x_913:
        /* <DEDUP_REMOVED lines=26> */
.L_x_919:
[----:B------:R-:W-:-:S04]  /*0970*/  ISETP.NE.U32.AND P1, PT, R10, RZ, PT ;  /* 0x000000ff0a00720c */ /* 0x000fc80003f25070 */
[----:B------:R-:W-:-:S04]  /*0980*/  ISETP.NE.AND.EX P1, PT, R11, RZ, PT, P1 ;  /* 0x000000ff0b00720c */ /* 0x000fc80003f25310 */
[----:B------:R-:W-:Y:S02]  /*0990*/  SEL R3, RZ, 0x4, !P1 ;  /* 0x00000004ff037807 */ /* 0x000fe40004800000 */
[----:B------:R-:W-:Y:S02]  /*09a0*/  SEL R5, R15, RZ, P1 ;  /* 0x000000ff0f057207 */ /* 0x000fe40000800000 */
[C---:B------:R-:W-:Y:S02]  /*09b0*/  IADD3 R3, P2, R14.reuse, R3, RZ ;  /* 0x000000030e037210 */ /* 0x040fe40007f5e0ff */
[----:B------:R-:W-:-:S03]  /*09c0*/  SEL R4, R14, RZ, P1 ;  /* 0x000000ff0e047207 */ /* 0x000fc60000800000 */
[----:B------:R-:W-:-:S03]  /*09d0*/  IMAD.X R15, RZ, RZ, R15, P2 ;  /* 0x000000ffff0f7224 */ /* 0x000fc600010e060f */
.L_x_920:
[----:B------:R-:W-:Y:S05]  /*09e0*/  BSYNC B0 ;  /* 0x0000000000007941 */ /* 0x000fea0003800000 */
.L_x_918:
        /* <DEDUP_REMOVED lines=16> */
.L_x_922:
        /* <DEDUP_REMOVED lines=11> */
.L_x_923:
[----:B------:R-:W-:Y:S05]  /*0ba0*/  BSYNC B0 ;  /* 0x0000000000007941 */ /* 0x000fea0003800000 */
.L_x_921:
[----:B------:R-:W-:Y:S01]  /*0bb0*/  ISETP.NE.U32.AND P0, PT, R8, RZ, PT ;  /* 0x000000ff0800720c */ /* 0x000fe20003f05070 */
[----:B------:R-:W2:Y:S03]  /*0bc0*/  LD.E R12, [R12.64] ;  /* 0x0000000c0c0c7980 */ /* 0x000ea6000c101900 */
[----:B------:R-:W-:-:S13]  /*0bd0*/  ISETP.NE.AND.EX P0, PT, R9, RZ, PT, P0 ;  /* 0x000000ff0900720c */ /* 0x000fda0003f05300 */
[----:B------:R-:W2:Y:S01]  /*0be0*/  @P0 LD.E R9, [R8.64] ;  /* 0x0000000c08090980 */ /* 0x000ea2000c101900 */
[----:B------:R-:W-:Y:S01]  /*0bf0*/  ISETP.NE.U32.AND P1, PT, R6, 0x1, PT ;  /* 0x000000010600780c */ /* 0x000fe20003f25070 */
[----:B--2---:R-:W-:-:S03]  /*0c00*/  @P0 FMUL.FTZ R17, R12, R9 ;  /* 0x000000090c110220 */ /* 0x004fc60000410000 */
[----:B------:R-:W-:Y:S02]  /*0c10*/  ISETP.NE.AND.EX P0, PT, R7, RZ, PT, P1 ;  /* 0x000000ff0700720c */ /* 0x000fe40003f05310 */
[----:B------:R0:W-:Y:S11]  /*0c20*/  ST.E [R4.64], R17 ;  /* 0x0000001104007985 */ /* 0x0001f6000c10190c */
        /* <DEDUP_REMOVED lines=13> */
.L_x_926:
        /* <DEDUP_REMOVED lines=24> */
[----:B0-----:R-:W-:-:S02]  /*0e80*/  SHF.R.U32.HI R4, RZ, 0x2, R17 ;  /* 0x00000002ff047819 */ /* 0x001fc40000011611 */
        /* <DEDUP_REMOVED lines=27> */
.L_x_925:
[----:B------:R-:W-:Y:S05]  /*1040*/  BSYNC B0 ;  /* 0x0000000000007941 */ /* 0x000fea0003800000 */
.L_x_924:
        /* <DEDUP_REMOVED lines=8> */
[----:B------:R-:W-:-:S06]  /*10d0*/  @P0 IADD3.X R5, R10, UR7, RZ, P1, !PT ;  /* 0x000000070a050c10 */ /* 0x000fcc0008ffe4ff */
        /* <DEDUP_REMOVED lines=16> */
.L_x_907:
[----:B------:R-:W-:-:S02]  /*11e0*/  MOV R0, 0x1200 ;  /* 0x0000120000007802 */ /* 0x000fc40000000f00 */
[----:B------:R-:W-:Y:S05]  /*11f0*/  CALL.REL.NOINC `($vector_scale_f32$_ZN4core9panicking18panic_bounds_check17h4e5c286e8d48ca34E) ;  /* 0x0000000000007944 */ /* 0x000fea0003c00000 */
        .global         $vector_scale_f32$_ZN4core9panicking18panic_bounds_check17h4e5c286e8d48ca34E
        .type           $vector_scale_f32$_ZN4core9panicking18panic_bounds_check17h4e5c286e8d48ca34E,@function
        .size           $vector_scale_f32$_ZN4core9panicking18panic_bounds_check17h4e5c286e8d48ca34E,($__internal_37_$__cuda_sm20_div_u64 - $vector_scale_f32$_ZN4core9panicking18panic_bounds_check17h4e5c286e8d48ca34E)
$vector_scale_f32$_ZN4core9panicking18panic_bounds_check17h4e5c286e8d48ca34E:
[----:B------:R-:W-:Y:S05]  /*1200*/  BPT.TRAP 0x1 ;  /* 0x000000040000795c */ /* 0x000fea0000300000 */
        .weak           $__internal_37_$__cuda_sm20_div_u64
        .type           $__internal_37_$__cuda_sm20_div_u64,@function
        .size           $__internal_37_$__cuda_sm20_div_u64,(.L_x_1060 - $__internal_37_$__cuda_sm20_div_u64)
$__internal_37_$__cuda_sm20_div_u64:
        /* <DEDUP_REMOVED lines=68> */
[----:B------:R-:W-:Y:S06]  /*1650*/  RET.REL.NODEC R8 `(vector_scale_f32) ;  /* 0xffffe9a008007950 */ /* 0x000fec0003c3ffff */
.L_x_927:
        /* <DEDUP_REMOVED lines=10> */
.L_x_1060:


//--------------------- .text.vector_div_f32      --------------------------
	.section	.text.vector_div_f32,"ax",@progbits
	.sectioninfo	@"SHI_REGISTERS=32"
	.align	128
        .global         vector_div_f32
        .type           vector_div_f32,@function
        .size           vector_div_f32,(.L_x_1061 - vector_div_f32)
        .other          vector_div_f32,@"STO_CUDA_ENTRY STV_DEFAULT"
vector_div_f32:
.text.vector_div_f32:
        /* <DEDUP_REMOVED lines=63> */
.L_x_932:
[----:B------:R-:W-:Y:S01]  /*03f0*/  IMAD.U32 R19, RZ, RZ, UR5 ;  /* 0x00000005ff137e24 */ /* 0x000fe2000f8e00ff */
[----:B------:R-:W-:Y:S01]  /*0400*/  MOV R8, 0x470 ;  /* 0x0000047000087802 */ /* 0x000fe20000000f00 */
[----:B------:R-:W-:Y:S02]  /*0410*/  IMAD.U32 R23, RZ, RZ, UR5 ;  /* 0x00000005ff177e24 */ /* 0x000fe4000f8e00ff */
[----:B------:R-:W-:Y:S02]  /*0420*/  IMAD.U32 R22, RZ, RZ, UR4 ;  /* 0x00000004ff167e24 */ /* 0x000fe4000f8e00ff */
[----:B------:R-:W-:Y:S02]  /*0430*/  IMAD.U32 R18, RZ, RZ, UR4 ;  /* 0x00000004ff127e24 */ /* 0x000fe4000f8e00ff */
[----:B------:R-:W-:-:S02]  /*0440*/  IMAD.MOV.U32 R7, RZ, RZ, R19 ;  /* 0x000000ffff077224 */ /* 0x000fc400078e0013 */
[----:B------:R-:W-:-:S02]  /*0450*/  IMAD.MOV.U32 R23, RZ, RZ, R3 ;  /* 0x000000ffff177224 */ /* 0x000fc400078e0003 */
[----:B-----5:R-:W-:Y:S05]  /*0460*/  CALL.REL.NOINC `($__internal_38_$__cuda_sm20_div_u64) ;  /* 0x00000df000007944 */ /* 0x020fea0003c00000 */
[----:B------:R-:W-:Y:S02]  /*0470*/  IMAD.MOV.U32 R8, RZ, RZ, R18 ;  /* 0x000000ffff087224 */ /* 0x000fe400078e0012 */
[----:B------:R-:W-:-:S02]  /*0480*/  IMAD.MOV.U32 R9, RZ, RZ, R7 ;  /* 0x000000ffff097224 */ /* 0x000fc400078e0007 */
.L_x_933:
[----:B------:R-:W-:Y:S05]  /*0490*/  BSYNC B1 ;  /* 0x0000000000017941 */ /* 0x000fea0003800000 */
.L_x_931:
[----:B------:R-:W-:-:S05]  /*04a0*/  IADD3 R3, P0, R8, 0x1, RZ ;  /* 0x0000000108037810 */ /* 0x000fca0007f1e0ff */
[----:B------:R-:W-:-:S03]  /*04b0*/  IMAD.X R5, RZ, RZ, R9, P0 ;  /* 0x000000ffff057224 */ /* 0x000fc600000e0609 */
.L_x_930:
[----:B------:R-:W-:Y:S05]  /*04c0*/  BSYNC B0 ;  /* 0x0000000000007941 */ /* 0x000fea0003800000 */
.L_x_929:
        /* <DEDUP_REMOVED lines=36> */
.L_x_937:
[----:B------:R-:W-:Y:S01]  /*0710*/  IMAD.U32 R23, RZ, RZ, UR5 ;  /* 0x00000005ff177e24 */ /* 0x000fe2000f8e00ff */
[----:B------:R-:W-:Y:S01]  /*0720*/  MOV R8, 0x780 ;  /* 0x0000078000087802 */ /* 0x000fe20000000f00 */
[----:B------:R-:W-:Y:S02]  /*0730*/  IMAD.U32 R22, RZ, RZ, UR4 ;  /* 0x00000004ff167e24 */ /* 0x000fe4000f8e00ff */
[----:B------:R-:W-:Y:S02]  /*0740*/  IMAD.U32 R6, RZ, RZ, UR4 ;  /* 0x00000004ff067e24 */ /* 0x000fe4000f8e00ff */
[----:B------:R-:W-:Y:S02]  /*0750*/  IMAD.U32 R7, RZ, RZ, UR5 ;  /* 0x00000005ff077e24 */ /* 0x000fe4000f8e00ff */
[----:B------:R-:W-:-:S02]  /*0760*/  IMAD.MOV.U32 R23, RZ, RZ, R0 ;  /* 0x000000ffff177224 */ /* 0x000fc400078e0000 */
[----:B-----5:R-:W-:Y:S05]  /*0770*/  CALL.REL.NOINC `($__internal_38_$__cuda_sm20_div_u64) ;  /* 0x00000ae000007944 */ /* 0x020fea0003c00000 */
[----:B------:R-:W-:-:S02]  /*0780*/  IMAD.MOV.U32 R6, RZ, RZ, R18 ;  /* 0x000000ffff067224 */ /* 0x000fc400078e0012 */
.L_x_938:
[----:B------:R-:W-:Y:S05]  /*0790*/  BSYNC B1 ;  /* 0x0000000000017941 */ /* 0x000fea0003800000 */
.L_x_936:
[----:B------:R-:W-:-:S05]  /*07a0*/  IADD3 R0, P0, R6, 0x1, RZ ;  /* 0x0000000106007810 */ /* 0x000fca0007f1e0ff */
[----:B------:R-:W-:-:S03]  /*07b0*/  IMAD.X R2, RZ, RZ, R7, P0 ;  /* 0x000000ffff027224 */ /* 0x000fc600000e0607 */
.L_x_935:
[----:B------:R-:W-:Y:S05]  /*07c0*/  BSYNC B0 ;  /* 0x0000000000007941 */ /* 0x000fea0003800000 */
.L_x_934:
        /* <DEDUP_REMOVED lines=26> */
.L_x_940:
[----:B------:R-:W-:-:S04]  /*0970*/  ISETP.NE.U32.AND P1, PT, R10, RZ, PT ;  /* 0x000000ff0a00720c */ /* 0x000fc80003f25070 */
[----:B------:R-:W-:-:S04]  /*0980*/  ISETP.NE.AND.EX P1, PT, R11, RZ, PT, P1 ;  /* 0x000000ff0b00720c */ /* 0x000fc80003f25310 */
[----:B------:R-:W-:Y:S02]  /*0990*/  SEL R3, RZ, 0x4, !P1 ;  /* 0x00000004ff037807 */ /* 0x000fe40004800000 */
[----:B------:R-:W-:Y:S02]  /*09a0*/  SEL R5, R15, RZ, P1 ;  /* 0x000000ff0f057207 */ /* 0x000fe40000800000 */
[C---:B------:R-:W-:Y:S02]  /*09b0*/  IADD3 R3, P2, R14.reuse, R3, RZ ;  /* 0x000000030e037210 */ /* 0x040fe40007f5e0ff */
[----:B------:R-:W-:-:S03]  /*09c0*/  SEL R4, R14, RZ, P1 ;  /* 0x000000ff0e047207 */ /* 0x000fc60000800000 */
[----:B------:R-:W-:-:S03]  /*09d0*/  IMAD.X R15, RZ, RZ, R15, P2 ;  /* 0x000000ffff0f7224 */ /* 0x000fc600010e060f */
.L_x_941:
[----:B------:R-:W-:Y:S05]  /*09e0*/  BSYNC B0 ;  /* 0x0000000000007941 */ /* 0x000fea0003800000 */
.L_x_939:
        /* <DEDUP_REMOVED lines=16> */
.L_x_943:
        /* <DEDUP_REMOVED lines=11> */
.L_x_944:
[----:B------:R-:W-:Y:S05]  /*0ba0*/  BSYNC B0 ;  /* 0x0000000000007941 */ /* 0x000fea0003800000 */
.L_x_942:
        /* <DEDUP_REMOVED lines=22> */
.L_x_947:
        /* <DEDUP_REMOVED lines=55> */
.L_x_946:
[----:B------:R-:W-:Y:S05]  /*1080*/  BSYNC B0 ;  /* 0x0000000000007941 */ /* 0x000fea0003800000 */
.L_x_945:
        /* <DEDUP_REMOVED lines=26> */
.L_x_928:
[----:B------:R-:W-:-:S02]  /*1230*/  MOV R0, 0x1250 ;  /* 0x0000125000007802 */ /* 0x000fc40000000f00 */
[----:B------:R-:W-:Y:S05]  /*1240*/  CALL.REL.NOINC `($vector_div_f32$_ZN4core9panicking18panic_bounds_check17h4e5c286e8d48ca34E) ;  /* 0x0000000000007944 */ /* 0x000fea0003c00000 */
        .global         $vector_div_f32$_ZN4core9panicking18panic_bounds_check17h4e5c286e8d48ca34E
        .type           $vector_div_f32$_ZN4core9panicking18panic_bounds_check17h4e5c286e8d48ca34E,@function
        .size           $vector_div_f32$_ZN4core9panicking18panic_bounds_check17h4e5c286e8d48ca34E,($__internal_38_$__cuda_sm20_div_u64 - $vector_div_f32$_ZN4core9panicking18panic_bounds_check17h4e5c286e8d48ca34E)
$vector_div_f32$_ZN4core9panicking18panic_bounds_check17h4e5c286e8d48ca34E:
[----:B------:R-:W-:Y:S05]  /*1250*/  BPT.TRAP 0x1 ;  /* 0x000000040000795c */ /* 0x000fea0000300000 */
        .weak           $__internal_38_$__cuda_sm20_div_u64
        .type           $__internal_38_$__cuda_sm20_div_u64,@function
        .size           $__internal_38_$__cuda_sm20_div_u64,(.L_x_1061 - $__internal_38_$__cuda_sm20_div_u64)
$__internal_38_$__cuda_sm20_div_u64:
        /* <DEDUP_REMOVED lines=68> */
[----:B------:R-:W-:Y:S06]  /*16a0*/  RET.REL.NODEC R8 `(vector_div_f32) ;  /* 0xffffe95008007950 */ /* 0x000fec0003c3ffff */
.L_x_948:
        /* <DEDUP_REMOVED lines=13> */
.L_x_1061:


//--------------------- .text.vector_mul_f32      --------------------------
	.section	.text.vector_mul_f32,"ax",@progbits
	.sectioninfo	@"SHI_REGISTERS=32"
	.align	128
        .global         vector_mul_f32
        .type           vector_mul_f32,@function
        .size           vector_mul_f32,(.L_x_1062 - vector_mul_f32)
        .other          vector_mul_f32,@"STO_CUDA_ENTRY STV_DEFAULT"
vector_mul_f32:
.text.vector_mul_f32:
        /* <DEDUP_REMOVED lines=63> */
.L_x_953:
[----:B------:R-:W-:Y:S01]  /*03f0*/  IMAD.U32 R19, RZ, RZ, UR5 ;  /* 0x00000005ff137e24 */ /* 0x000fe2000f8e00ff */
[----:B------:R-:W-:Y:S01]  /*0400*/  MOV R8, 0x470 ;  /* 0x0000047000087802 */ /* 0x000fe20000000f00 */
[----:B------:R-:W-:Y:S02]  /*0410*/  IMAD.U32 R23, RZ, RZ, UR5 ;  /* 0x00000005ff177e24 */ /* 0x000fe4000f8e00ff */
[----:B------:R-:W-:Y:S02]  /*0420*/  IMAD.U32 R22, RZ, RZ, UR4 ;  /* 0x00000004ff167e24 */ /* 0x000fe4000f8e00ff */
[----:B------:R-:W-:Y:S02]  /*0430*/  IMAD.U32 R18, RZ, RZ, UR4 ;  /* 0x00000004ff127e24 */ /* 0x000fe4000f8e00ff */
[----:B------:R-:W-:-:S02]  /*0440*/  IMAD.MOV.U32 R7, RZ, RZ, R19 ;  /* 0x000000ffff077224 */ /* 0x000fc400078e0013 */
[----:B------:R-:W-:-:S02]  /*0450*/  IMAD.MOV.U32 R23, RZ, RZ, R3 ;  /* 0x000000ffff177224 */ /* 0x000fc400078e0003 */
[----:B-----5:R-:W-:Y:S05]  /*0460*/  CALL.REL.NOINC `($__internal_39_$__cuda_sm20_div_u64) ;  /* 0x00000da000007944 */ /* 0x020fea0003c00000 */
[----:B------:R-:W-:Y:S02]  /*0470*/  IMAD.MOV.U32 R8, RZ, RZ, R18 ;  /* 0x000000ffff087224 */ /* 0x000fe400078e0012 */
[----:B------:R-:W-:-:S02]  /*0480*/  IMAD.MOV.U32 R9, RZ, RZ, R7 ;  /* 0x000000ffff097224 */ /* 0x000fc400078e0007 */
.L_x_954:
[----:B------:R-:W-:Y:S05]  /*0490*/  BSYNC B1 ;  /* 0x0000000000017941 */ /* 0x000fea0003800000 */
.L_x_952:
[----:B------:R-:W-:-:S05]  /*04a0*/  IADD3 R3, P0, R8, 0x1, RZ ;  /* 0x0000000108037810 */ /* 0x000fca0007f1e0ff */
[----:B------:R-:W-:-:S03]  /*04b0*/  IMAD.X R5, RZ, RZ, R9, P0 ;  /* 0x000000ffff057224 */ /* 0x000fc600000e0609 */
.L_x_951:
[----:B------:R-:W-:Y:S05]  /*04c0*/  BSYNC B0 ;  /* 0x0000000000007941 */ /* 0x000fea0003800000 */
.L_x_950:
        /* <DEDUP_REMOVED lines=36> */
.L_x_958:
[----:B------:R-:W-:Y:S01]  /*0710*/  IMAD.U32 R23, RZ, RZ, UR5 ;  /* 0x00000005ff177e24 */ /* 0x000fe2000f8e00ff */
[----:B------:R-:W-:Y:S01]  /*0720*/  MOV R8, 0x780 ;  /* 0x0000078000087802 */ /* 0x000fe20000000f00 */
[----:B------:R-:W-:Y:S02]  /*0730*/  IMAD.U32 R22, RZ, RZ, UR4 ;  /* 0x00000004ff167e24 */ /* 0x000fe4000f8e00ff */
[----:B------:R-:W-:Y:S02]  /*0740*/  IMAD.U32 R6, RZ, RZ, UR4 ;  /* 0x00000004ff067e24 */ /* 0x000fe4000f8e00ff */
[----:B------:R-:W-:Y:S02]  /*0750*/  IMAD.U32 R7, RZ, RZ, UR5 ;  /* 0x00000005ff077e24 */ /* 0x000fe4000f8e00ff */
[----:B------:R-:W-:-:S02]  /*0760*/  IMAD.MOV.U32 R23, RZ, RZ, R0 ;  /* 0x000000ffff177224 */ /* 0x000fc400078e0000 */
[----:B-----5:R-:W-:Y:S05]  /*0770*/  CALL.REL.NOINC `($__internal_39_$__cuda_sm20_div_u64) ;  /* 0x00000a9000007944 */ /* 0x020fea0003c00000 */
[----:B------:R-:W-:-:S02]  /*0780*/  IMAD.MOV.U32 R6, RZ, RZ, R18 ;  /* 0x000000ffff067224 */ /* 0x000fc400078e0012 */
.L_x_959:
[----:B------:R-:W-:Y:S05]  /*0790*/  BSYNC B1 ;  /* 0x0000000000017941 */ /* 0x000fea0003800000 */
.L_x_957:
[----:B------:R-:W-:-:S05]  /*07a0*/  IADD3 R0, P0, R6, 0x1, RZ ;  /* 0x0000000106007810 */ /* 0x000fca0007f1e0ff */
[----:B------:R-:W-:-:S03]  /*07b0*/  IMAD.X R2, RZ, RZ, R7, P0 ;  /* 0x000000ffff027224 */ /* 0x000fc600000e0607 */
.L_x_956:
[----:B------:R-:W-:Y:S05]  /*07c0*/  BSYNC B0 ;  /* 0x0000000000007941 */ /* 0x000fea0003800000 */
.L_x_955:
        /* <DEDUP_REMOVED lines=26> */
.L_x_961:
[----:B------:R-:W-:-:S04]  /*0970*/  ISETP.NE.U32.AND P1, PT, R10, RZ, PT ;  /* 0x000000ff0a00720c */ /* 0x000fc80003f25070 */
[----:B------:R-:W-:-:S04]  /*0980*/  ISETP.NE.AND.EX P1, PT, R11, RZ, PT, P1 ;  /* 0x000000ff0b00720c */ /* 0x000fc80003f25310 */
[----:B------:R-:W-:Y:S02]  /*0990*/  SEL R3, RZ, 0x4, !P1 ;  /* 0x00000004ff037807 */ /* 0x000fe40004800000 */
[----:B------:R-:W-:Y:S02]  /*09a0*/  SEL R5, R15, RZ, P1 ;  /* 0x000000ff0f057207 */ /* 0x000fe40000800000 */
[C---:B------:R-:W-:Y:S02]  /*09b0*/  IADD3 R3, P2, R14.reuse, R3, RZ ;  /* 0x000000030e037210 */ /* 0x040fe40007f5e0ff */
[----:B------:R-:W-:-:S03]  /*09c0*/  SEL R4, R14, RZ, P1 ;  /* 0x000000ff0e047207 */ /* 0x000fc60000800000 */
[----:B------:R-:W-:-:S03]  /*09d0*/  IMAD.X R15, RZ, RZ, R15, P2 ;  /* 0x000000ffff0f7224 */ /* 0x000fc600010e060f */
.L_x_962:
[----:B------:R-:W-:Y:S05]  /*09e0*/  BSYNC B0 ;  /* 0x0000000000007941 */ /* 0x000fea0003800000 */
.L_x_960:
        /* <DEDUP_REMOVED lines=16> */
.L_x_964:
        /* <DEDUP_REMOVED lines=11> */
.L_x_965:
[----:B------:R-:W-:Y:S05]  /*0ba0*/  BSYNC B0 ;  /* 0x0000000000007941 */ /* 0x000fea0003800000 */
.L_x_963:
        /* <DEDUP_REMOVED lines=21> */
.L_x_968:
        /* <DEDUP_REMOVED lines=52> */
.L_x_967:
[----:B------:R-:W-:Y:S05]  /*1040*/  BSYNC B0 ;  /* 0x0000000000007941 */ /* 0x000fea0003800000 */
.L_x_966:
        /* <DEDUP_REMOVED lines=25> */
.L_x_949:
[----:B------:R-:W-:-:S02]  /*11e0*/  MOV R0, 0x1200 ;  /* 0x0000120000007802 */ /* 0x000fc40000000f00 */
[----:B------:R-:W-:Y:S05]  /*11f0*/  CALL.REL.NOINC `($vector_mul_f32$_ZN4core9panicking18panic_bounds_check17h4e5c286e8d48ca34E) ;  /* 0x0000000000007944 */ /* 0x000fea0003c00000 */
        .global         $vector_mul_f32$_ZN4core9panicking18panic_bounds_check17h4e5c286e8d48ca34E
        .type           $vector_mul_f32$_ZN4core9panicking18panic_bounds_check17h4e5c286e8d48ca34E,@function
        .size           $vector_mul_f32$_ZN4core9panicking18panic_bounds_check17h4e5c286e8d48ca34E,($__internal_39_$__cuda_sm20_div_u64 - $vector_mul_f32$_ZN4core9panicking18panic_bounds_check17h4e5c286e8d48ca34E)
$vector_mul_f32$_ZN4core9panicking18panic_bounds_check17h4e5c286e8d48ca34E:
[----:B------:R-:W-:Y:S05]  /*1200*/  BPT.TRAP 0x1 ;  /* 0x000000040000795c */ /* 0x000fea0000300000 */
        .weak           $__internal_39_$__cuda_sm20_div_u64
        .type           $__internal_39_$__cuda_sm20_div_u64,@function
        .size           $__internal_39_$__cuda_sm20_div_u64,(.L_x_1062 - $__internal_39_$__cuda_sm20_div_u64)
$__internal_39_$__cuda_sm20_div_u64:
        /* <DEDUP_REMOVED lines=68> */
[----:B------:R-:W-:Y:S06]  /*1650*/  RET.REL.NODEC R8 `(vector_mul_f32) ;  /* 0xffffe9a008007950 */ /* 0x000fec0003c3ffff */
.L_x_969:
        /* <DEDUP_REMOVED lines=10> */
.L_x_1062:


//--------------------- .text.vector_sub_f32      --------------------------
	.section	.text.vector_sub_f32,"ax",@progbits
	.sectioninfo	@"SHI_REGISTERS=32"
	.align	128
        .global         vector_sub_f32
        .type           vector_sub_f32,@function
        .size           vector_sub_f32,(.L_x_1063 - vector_sub_f32)
        .other          vector_sub_f32,@"STO_CUDA_ENTRY STV_DEFAULT"
vector_sub_f32:
.text.vector_sub_f32:
        /* <DEDUP_REMOVED lines=63> */
.L_x_974:
[----:B------:R-:W-:Y:S01]  /*03f0*/  IMAD.U32 R19, RZ, RZ, UR5 ;  /* 0x00000005ff137e24 */ /* 0x000fe2000f8e00ff */
[----:B------:R-:W-:Y:S01]  /*0400*/  MOV R8, 0x470 ;  /* 0x0000047000087802 */ /* 0x000fe20000000f00 */
[----:B------:R-:W-:Y:S02]  /*0410*/  IMAD.U32 R23, RZ, RZ, UR5 ;  /* 0x00000005ff177e24 */ /* 0x000fe4000f8e00ff */
[----:B------:R-:W-:Y:S02]  /*0420*/  IMAD.U32 R22, RZ, RZ, UR4 ;  /* 0x00000004ff167e24 */ /* 0x000fe4000f8e00ff */
[----:B------:R-:W-:Y:S02]  /*0430*/  IMAD.U32 R18, RZ, RZ, UR4 ;  /* 0x00000004ff127e24 */ /* 0x000fe4000f8e00ff */
[----:B------:R-:W-:-:S02]  /*0440*/  IMAD.MOV.U32 R7, RZ, RZ, R19 ;  /* 0x000000ffff077224 */ /* 0x000fc400078e0013 */
[----:B------:R-:W-:-:S02]  /*0450*/  IMAD.MOV.U32 R23, RZ, RZ, R3 ;  /* 0x000000ffff177224 */ /* 0x000fc400078e0003 */
[----:B-----5:R-:W-:Y:S05]  /*0460*/  CALL.REL.NOINC `($__internal_40_$__cuda_sm20_div_u64) ;  /* 0x00000da000007944 */ /* 0x020fea0003c00000 */
[----:B------:R-:W-:Y:S02]  /*0470*/  IMAD.MOV.U32 R8, RZ, RZ, R18 ;  /* 0x000000ffff087224 */ /* 0x000fe400078e0012 */
[----:B------:R-:W-:-:S02]  /*0480*/  IMAD.MOV.U32 R9, RZ, RZ, R7 ;  /* 0x000000ffff097224 */ /* 0x000fc400078e0007 */
.L_x_975:
[----:B------:R-:W-:Y:S05]  /*0490*/  BSYNC B1 ;  /* 0x0000000000017941 */ /* 0x000fea0003800000 */
.L_x_973:
[----:B------:R-:W-:-:S05]  /*04a0*/  IADD3 R3, P0, R8, 0x1, RZ ;  /* 0x0000000108037810 */ /* 0x000fca0007f1e0ff */
[----:B------:R-:W-:-:S03]  /*04b0*/  IMAD.X R5, RZ, RZ, R9, P0 ;  /* 0x000000ffff057224 */ /* 0x000fc600000e0609 */
.L_x_972:
[----:B------:R-:W-:Y:S05]  /*04c0*/  BSYNC B0 ;  /* 0x0000000000007941 */ /* 0x000fea0003800000 */
.L_x_971:
        /* <DEDUP_REMOVED lines=36> */
.L_x_979:
[----:B------:R-:W-:Y:S01]  /*0710*/  IMAD.U32 R23, RZ, RZ, UR5 ;  /* 0x00000005ff177e24 */ /* 0x000fe2000f8e00ff */
[----:B------:R-:W-:Y:S01]  /*0720*/  MOV R8, 0x780 ;  /* 0x0000078000087802 */ /* 0x000fe20000000f00 */
[----:B------:R-:W-:Y:S02]  /*0730*/  IMAD.U32 R22, RZ, RZ, UR4 ;  /* 0x00000004ff167e24 */ /* 0x000fe4000f8e00ff */
[----:B------:R-:W-:Y:S02]  /*0740*/  IMAD.U32 R6, RZ, RZ, UR4 ;  /* 0x00000004ff067e24 */ /* 0x000fe4000f8e00ff */
[----:B------:R-:W-:Y:S02]  /*0750*/  IMAD.U32 R7, RZ, RZ, UR5 ;  /* 0x00000005ff077e24 */ /* 0x000fe4000f8e00ff */
[----:B------:R-:W-:-:S02]  /*0760*/  IMAD.MOV.U32 R23, RZ, RZ, R0 ;  /* 0x000000ffff177224 */ /* 0x000fc400078e0000 */
[----:B-----5:R-:W-:Y:S05]  /*0770*/  CALL.REL.NOINC `($__internal_40_$__cuda_sm20_div_u64) ;  /* 0x00000a9000007944 */ /* 0x020fea0003c00000 */
[----:B------:R-:W-:-:S02]  /*0780*/  IMAD.MOV.U32 R6, RZ, RZ, R18 ;  /* 0x000000ffff067224 */ /* 0x000fc400078e0012 */
.L_x_980:
[----:B------:R-:W-:Y:S05]  /*0790*/  BSYNC B1 ;  /* 0x0000000000017941 */ /* 0x000fea0003800000 */
.L_x_978:
[----:B------:R-:W-:-:S05]  /*07a0*/  IADD3 R0, P0, R6, 0x1, RZ ;  /* 0x0000000106007810 */ /* 0x000fca0007f1e0ff */
[----:B------:R-:W-:-:S03]  /*07b0*/  IMAD.X R2, RZ, RZ, R7, P0 ;  /* 0x000000ffff027224 */ /* 0x000fc600000e0607 */
.L_x_977:
[----:B------:R-:W-:Y:S05]  /*07c0*/  BSYNC B0 ;  /* 0x0000000000007941 */ /* 0x000fea0003800000 */
.L_x_976:
        /* <DEDUP_REMOVED lines=26> */
.L_x_982:
[----:B------:R-:W-:-:S04]  /*0970*/  ISETP.NE.U32.AND P1, PT, R10, RZ, PT ;  /* 0x000000ff0a00720c */ /* 0x000fc80003f25070 */
[----:B------:R-:W-:-:S04]  /*0980*/  ISETP.NE.AND.EX P1, PT, R11, RZ, PT, P1 ;  /* 0x000000ff0b00720c */ /* 0x000fc80003f25310 */
[----:B------:R-:W-:Y:S02]  /*0990*/  SEL R3, RZ, 0x4, !P1 ;  /* 0x00000004ff037807 */ /* 0x000fe40004800000 */
[----:B------:R-:W-:Y:S02]  /*09a0*/  SEL R5, R15, RZ, P1 ;  /* 0x000000ff0f057207 */ /* 0x000fe40000800000 */
[C---:B------:R-:W-:Y:S02]  /*09b0*/  IADD3 R3, P2, R14.reuse, R3, RZ ;  /* 0x000000030e037210 */ /* 0x040fe40007f5e0ff */
[----:B------:R-:W-:-:S03]  /*09c0*/  SEL R4, R14, RZ, P1 ;  /* 0x000000ff0e047207 */ /* 0x000fc60000800000 */
[----:B------:R-:W-:-:S03]  /*09d0*/  IMAD.X R15, RZ, RZ, R15, P2 ;  /* 0x000000ffff0f7224 */ /* 0x000fc600010e060f */
.L_x_983:
[----:B------:R-:W-:Y:S05]  /*09e0*/  BSYNC B0 ;  /* 0x0000000000007941 */ /* 0x000fea0003800000 */
.L_x_981:
        /* <DEDUP_REMOVED lines=16> */
.L_x_985:
        /* <DEDUP_REMOVED lines=11> */
.L_x_986:
[----:B------:R-:W-:Y:S05]  /*0ba0*/  BSYNC B0 ;  /* 0x0000000000007941 */ /* 0x000fea0003800000 */
.L_x_984:
[----:B------:R-:W-:Y:S01]  /*0bb0*/  ISETP.NE.U32.AND P0, PT, R8, RZ, PT ;  /* 0x000000ff0800720c */ /* 0x000fe20003f05070 */
[----:B------:R-:W2:Y:S03]  /*0bc0*/  LD.E R12, [R12.64] ;  /* 0x0000000c0c0c7980 */ /* 0x000ea6000c101900 */
[----:B------:R-:W-:-:S13]  /*0bd0*/  ISETP.NE.AND.EX P0, PT, R9, RZ, PT, P0 ;  /* 0x000000ff0900720c */ /* 0x000fda0003f05300 */
[----:B------:R-:W2:Y:S01]  /*0be0*/  @P0 LD.E R9, [R8.64] ;  /* 0x0000000c08090980 */ /* 0x000ea2000c101900 */
[----:B------:R-:W-:Y:S01]  /*0bf0*/  ISETP.NE.U32.AND P1, PT, R6, 0x1, PT ;  /* 0x000000010600780c */ /* 0x000fe20003f25070 */
[----:B--2---:R-:W-:-:S03]  /*0c00*/  @P0 FADD.FTZ R17, -R12, R9 ;  /* 0x000000090c110221 */ /* 0x004fc60000010100 */
        /* <DEDUP_REMOVED lines=15> */
.L_x_989:
        /* <DEDUP_REMOVED lines=33> */
[----:B--2---:R-:W-:-:S05]  /*0f10*/  @P1 FADD.FTZ R8, -R12, R11 ;  /* 0x0000000b0c081221 */ /* 0x004fca0000010100 */
        /* <DEDUP_REMOVED lines=8> */
[----:B--2---:R-:W-:Y:S01]  /*0fa0*/  @P0 FADD.FTZ R6, -R12, R11 ;  /* 0x0000000b0c060221 */ /* 0x004fe20000010100 */
        /* <DEDUP_REMOVED lines=9> */
.L_x_988:
[----:B------:R-:W-:Y:S05]  /*1040*/  BSYNC B0 ;  /* 0x0000000000007941 */ /* 0x000fea0003800000 */
.L_x_987:
        /* <DEDUP_REMOVED lines=22> */
[----:B--2---:R-:W-:-:S05]  /*11b0*/  @P0 FADD.FTZ R7, -R12, R5 ;  /* 0x000000050c070221 */ /* 0x004fca0000010100 */
[----:B------:R-:W-:Y:S01]  /*11c0*/  ST.E [R2.64], R7 ;  /* 0x0000000702007985 */ /* 0x000fe2000c10190c */
[----:B------:R-:W-:Y:S05]  /*11d0*/  EXIT ;  /* 0x000000000000794d */ /* 0x000fea0003800000 */
.L_x_970:
[----:B------:R-:W-:-:S02]  /*11e0*/  MOV R0, 0x1200 ;  /* 0x0000120000007802 */ /* 0x000fc40000000f00 */
[----:B------:R-:W-:Y:S05]  /*11f0*/  CALL.REL.NOINC `($vector_sub_f32$_ZN4core9panicking18panic_bounds_check17h4e5c286e8d48ca34E) ;  /* 0x0000000000007944 */ /* 0x000fea0003c00000 */
        .global         $vector_sub_f32$_ZN4core9panicking18panic_bounds_check17h4e5c286e8d48ca34E
        .type           $vector_sub_f32$_ZN4core9panicking18panic_bounds_check17h4e5c286e8d48ca34E,@function
        .size           $vector_sub_f32$_ZN4core9panicking18panic_bounds_check17h4e5c286e8d48ca34E,($__internal_40_$__cuda_sm20_div_u64 - $vector_sub_f32$_ZN4core9panicking18panic_bounds_check17h4e5c286e8d48ca34E)
$vector_sub_f32$_ZN4core9panicking18panic_bounds_check17h4e5c286e8d48ca34E:
[----:B------:R-:W-:Y:S05]  /*1200*/  BPT.TRAP 0x1 ;  /* 0x000000040000795c */ /* 0x000fea0000300000 */
        .weak           $__internal_40_$__cuda_sm20_div_u64
        .type           $__internal_40_$__cuda_sm20_div_u64,@function
        .size           $__internal_40_$__cuda_sm20_div_u64,(.L_x_1063 - $__internal_40_$__cuda_sm20_div_u64)
$__internal_40_$__cuda_sm20_div_u64:
        /* <DEDUP_REMOVED lines=68> */
[----:B------:R-:W-:Y:S06]  /*1650*/  RET.REL.NODEC R8 `(vector_sub_f32) ;  /* 0xffffe9a008007950 */ /* 0x000fec0003c3ffff */
.L_x_990:
        /* <DEDUP_REMOVED lines=10> */
.L_x_1063:


//--------------------- .text.vector_add_f32      --------------------------
	.section	.text.vector_add_f32,"ax",@progbits
	.sectioninfo	@"SHI_REGISTERS=32"
	.align	128
        .global         vector_add_f32
        .type           vector_add_f32,@function
        .size           vector_add_f32,(.L_x_1064 - vector_add_f32)
        .other          vector_add_f32,@"STO_CUDA_ENTRY STV_DEFAULT"
vector_add_f32:
.text.vector_add_f32:
        /* <DEDUP_REMOVED lines=63> */
.L_x_995:
[----:B------:R-:W-:Y:S01]  /*03f0*/  IMAD.U32 R19, RZ, RZ, UR5 ;  /* 0x00000005ff137e24 */ /* 0x000fe2000f8e00ff */
[----:B------:R-:W-:Y:S01]  /*0400*/  MOV R8, 0x470 ;  /* 0x0000047000087802 */ /* 0x000fe20000000f00 */
[----:B------:R-:W-:Y:S02]  /*0410*/  IMAD.U32 R23, RZ, RZ, UR5 ;  /* 0x00000005ff177e24 */ /* 0x000fe4000f8e00ff */
[----:B------:R-:W-:Y:S02]  /*0420*/  IMAD.U32 R22, RZ, RZ, UR4 ;  /* 0x00000004ff167e24 */ /* 0x000fe4000f8e00ff */
[----:B------:R-:W-:Y:S02]  /*0430*/  IMAD.U32 R18, RZ, RZ, UR4 ;  /* 0x00000004ff127e24 */ /* 0x000fe4000f8e00ff */
[----:B------:R-:W-:-:S02]  /*0440*/  IMAD.MOV.U32 R7, RZ, RZ, R19 ;  /* 0x000000ffff077224 */ /* 0x000fc400078e0013 */
[----:B------:R-:W-:-:S02]  /*0450*/  IMAD.MOV.U32 R23, RZ, RZ, R3 ;  /* 0x000000ffff177224 */ /* 0x000fc400078e0003 */
[----:B-----5:R-:W-:Y:S05]  /*0460*/  CALL.REL.NOINC `($__internal_41_$__cuda_sm20_div_u64) ;  /* 0x00000da000007944 */ /* 0x020fea0003c00000 */
[----:B------:R-:W-:Y:S02]  /*0470*/  IMAD.MOV.U32 R8, RZ, RZ, R18 ;  /* 0x000000ffff087224 */ /* 0x000fe400078e0012 */
[----:B------:R-:W-:-:S02]  /*0480*/  IMAD.MOV.U32 R9, RZ, RZ, R7 ;  /* 0x000000ffff097224 */ /* 0x000fc400078e0007 */
.L_x_996:
[----:B------:R-:W-:Y:S05]  /*0490*/  BSYNC B1 ;  /* 0x0000000000017941 */ /* 0x000fea0003800000 */
.L_x_994:
[----:B------:R-:W-:-:S05]  /*04a0*/  IADD3 R3, P0, R8, 0x1, RZ ;  /* 0x0000000108037810 */ /* 0x000fca0007f1e0ff */
[----:B------:R-:W-:-:S03]  /*04b0*/  IMAD.X R5, RZ, RZ, R9, P0 ;  /* 0x000000ffff057224 */ /* 0x000fc600000e0609 */
.L_x_993:
[----:B------:R-:W-:Y:S05]  /*04c0*/  BSYNC B0 ;  /* 0x0000000000007941 */ /* 0x000fea0003800000 */
.L_x_992:
        /* <DEDUP_REMOVED lines=36> */
.L_x_1000:
[----:B------:R-:W-:Y:S01]  /*0710*/  IMAD.U32 R23, RZ, RZ, UR5 ;  /* 0x00000005ff177e24 */ /* 0x000fe2000f8e00ff */
[----:B------:R-:W-:Y:S01]  /*0720*/  MOV R8, 0x780 ;  /* 0x0000078000087802 */ /* 0x000fe20000000f00 */
[----:B------:R-:W-:Y:S02]  /*0730*/  IMAD.U32 R22, RZ, RZ, UR4 ;  /* 0x00000004ff167e24 */ /* 0x000fe4000f8e00ff */
[----:B------:R-:W-:Y:S02]  /*0740*/  IMAD.U32 R6, RZ, RZ, UR4 ;  /* 0x00000004ff067e24 */ /* 0x000fe4000f8e00ff */
[----:B------:R-:W-:Y:S02]  /*0750*/  IMAD.U32 R7, RZ, RZ, UR5 ;  /* 0x00000005ff077e24 */ /* 0x000fe4000f8e00ff */
[----:B------:R-:W-:-:S02]  /*0760*/  IMAD.MOV.U32 R23, RZ, RZ, R0 ;  /* 0x000000ffff177224 */ /* 0x000fc400078e0000 */
[----:B-----5:R-:W-:Y:S05]  /*0770*/  CALL.REL.NOINC `($__internal_41_$__cuda_sm20_div_u64) ;  /* 0x00000a9000007944 */ /* 0x020fea0003c00000 */
[----:B------:R-:W-:-:S02]  /*0780*/  IMAD.MOV.U32 R6, RZ, RZ, R18 ;  /* 0x000000ffff067224 */ /* 0x000fc400078e0012 */
.L_x_1001:
[----:B------:R-:W-:Y:S05]  /*0790*/  BSYNC B1 ;  /* 0x0000000000017941 */ /* 0x000fea0003800000 */
.L_x_999:
[----:B------:R-:W-:-:S05]  /*07a0*/  IADD3 R0, P0, R6, 0x1, RZ ;  /* 0x0000000106007810 */ /* 0x000fca0007f1e0ff */
[----:B------:R-:W-:-:S03]  /*07b0*/  IMAD.X R2, RZ, RZ, R7, P0 ;  /* 0x000000ffff027224 */ /* 0x000fc600000e0607 */
.L_x_998:
[----:B------:R-:W-:Y:S05]  /*07c0*/  BSYNC B0 ;  /* 0x0000000000007941 */ /* 0x000fea0003800000 */
.L_x_997:
        /* <DEDUP_REMOVED lines=26> */
.L_x_1003:
[----:B------:R-:W-:-:S04]  /*0970*/  ISETP.NE.U32.AND P1, PT, R10, RZ, PT ;  /* 0x000000ff0a00720c */ /* 0x000fc80003f25070 */
[----:B------:R-:W-:-:S04]  /*0980*/  ISETP.NE.AND.EX P1, PT, R11, RZ, PT, P1 ;  /* 0x000000ff0b00720c */ /* 0x000fc80003f25310 */
[----:B------:R-:W-:Y:S02]  /*0990*/  SEL R3, RZ, 0x4, !P1 ;  /* 0x00000004ff037807 */ /* 0x000fe40004800000 */
[----:B------:R-:W-:Y:S02]  /*09a0*/  SEL R5, R15, RZ, P1 ;  /* 0x000000ff0f057207 */ /* 0x000fe40000800000 */
[C---:B------:R-:W-:Y:S02]  /*09b0*/  IADD3 R3, P2, R14.reuse, R3, RZ ;  /* 0x000000030e037210 */ /* 0x040fe40007f5e0ff */
[----:B------:R-:W-:-:S03]  /*09c0*/  SEL R4, R14, RZ, P1 ;  /* 0x000000ff0e047207 */ /* 0x000fc60000800000 */
[----:B------:R-:W-:-:S03]  /*09d0*/  IMAD.X R15, RZ, RZ, R15, P2 ;  /* 0x000000ffff0f7224 */ /* 0x000fc600010e060f */
.L_x_1004:
[----:B------:R-:W-:Y:S05]  /*09e0*/  BSYNC B0 ;  /* 0x0000000000007941 */ /* 0x000fea0003800000 */
.L_x_1002:
        /* <DEDUP_REMOVED lines=16> */
.L_x_1006:
        /* <DEDUP_REMOVED lines=11> */
.L_x_1007:
[----:B------:R-:W-:Y:S05]  /*0ba0*/  BSYNC B0 ;  /* 0x0000000000007941 */ /* 0x000fea0003800000 */
.L_x_1005:
[----:B------:R-:W-:Y:S01]  /*0bb0*/  ISETP.NE.U32.AND P0, PT, R8, RZ, PT ;  /* 0x000000ff0800720c */ /* 0x000fe20003f05070 */
[----:B------:R-:W2:Y:S03]  /*0bc0*/  LD.E R12, [R12.64] ;  /* 0x0000000c0c0c7980 */ /* 0x000ea6000c101900 */
[----:B------:R-:W-:-:S13]  /*0bd0*/  ISETP.NE.AND.EX P0, PT, R9, RZ, PT, P0 ;  /* 0x000000ff0900720c */ /* 0x000fda0003f05300 */
[----:B------:R-:W2:Y:S01]  /*0be0*/  @P0 LD.E R9, [R8.64] ;  /* 0x0000000c08090980 */ /* 0x000ea2000c101900 */
[----:B------:R-:W-:Y:S01]  /*0bf0*/  ISETP.NE.U32.AND P1, PT, R6, 0x1, PT ;  /* 0x000000010600780c */ /* 0x000fe20003f25070 */
[----:B--2---:R-:W-:-:S03]  /*0c00*/  @P0 FADD.FTZ R17, R12, R9 ;  /* 0x000000090c110221 */ /* 0x004fc60000010000 */
        /* <DEDUP_REMOVED lines=15> */
.L_x_1010:
        /* <DEDUP_REMOVED lines=33> */
[----:B--2---:R-:W-:-:S05]  /*0f10*/  @P1 FADD.FTZ R8, R12, R11 ;  /* 0x0000000b0c081221 */ /* 0x004fca0000010000 */
        /* <DEDUP_REMOVED lines=8> */
[----:B--2---:R-:W-:Y:S01]  /*0fa0*/  @P0 FADD.FTZ R6, R12, R11 ;  /* 0x0000000b0c060221 */ /* 0x004fe20000010000 */
        /* <DEDUP_REMOVED lines=9> */
.L_x_1009:
[----:B------:R-:W-:Y:S05]  /*1040*/  BSYNC B0 ;  /* 0x0000000000007941 */ /* 0x000fea0003800000 */
.L_x_1008:
        /* <DEDUP_REMOVED lines=22> */
[----:B--2---:R-:W-:-:S05]  /*11b0*/  @P0 FADD.FTZ R7, R12, R5 ;  /* 0x000000050c070221 */ /* 0x004fca0000010000 */
[----:B------:R-:W-:Y:S01]  /*11c0*/  ST.E [R2.64], R7 ;  /* 0x0000000702007985 */ /* 0x000fe2000c10190c */
[----:B------:R-:W-:Y:S05]  /*11d0*/  EXIT ;  /* 0x000000000000794d */ /* 0x000fea0003800000 */
.L_x_991:
[----:B------:R-:W-:-:S02]  /*11e0*/  MOV R0, 0x1200 ;  /* 0x0000120000007802 */ /* 0x000fc40000000f00 */
[----:B------:R-:W-:Y:S05]  /*11f0*/  CALL.REL.NOINC `($vector_add_f32$_ZN4core9panicking18panic_bounds_check17h4e5c286e8d48ca34E) ;  /* 0x0000000000007944 */ /* 0x000fea0003c00000 */
        .global         $vector_add_f32$_ZN4core9panicking18panic_bounds_check17h4e5c286e8d48ca34E
        .type           $vector_add_f32$_ZN4core9panicking18panic_bounds_check17h4e5c286e8d48ca34E,@function
        .size           $vector_add_f32$_ZN4core9panicking18panic_bounds_check17h4e5c286e8d48ca34E,($__internal_41_$__cuda_sm20_div_u64 - $vector_add_f32$_ZN4core9panicking18panic_bounds_check17h4e5c286e8d48ca34E)
$vector_add_f32$_ZN4core9panicking18panic_bounds_check17h4e5c286e8d48ca34E:
[----:B------:R-:W-:Y:S05]  /*1200*/  BPT.TRAP 0x1 ;  /* 0x000000040000795c */ /* 0x000fea0000300000 */
        .weak           $__internal_41_$__cuda_sm20_div_u64
        .type           $__internal_41_$__cuda_sm20_div_u64,@function
        .size           $__internal_41_$__cuda_sm20_div_u64,(.L_x_1064 - $__internal_41_$__cuda_sm20_div_u64)
$__internal_41_$__cuda_sm20_div_u64:
        /* <DEDUP_REMOVED lines=68> */
[----:B------:R-:W-:Y:S06]  /*1650*/  RET.REL.NODEC R8 `(vector_add_f32) ;  /* 0xffffe9a008007950 */ /* 0x000fec0003c3ffff */
.L_x_1011:
        /* <DEDUP_REMOVED lines=10> */
.L_x_1064:


//--------------------- .text.vector_deviation_f32 --------------------------
	.section	.text.vector_deviation_f32,"ax",@progbits
	.sectioninfo	@"SHI_REGISTERS=4"
	.align	128
        .global         vector_deviation_f32
        .type           vector_deviation_f32,@function
        .size           vector_deviation_f32,(.L_x_1162 - vector_deviation_f32)
        .other          vector_deviation_f32,@"STO_CUDA_ENTRY STV_DEFAULT"
vector_deviation_f32:
.text.vector_deviation_f32:
[----:B------:R-:W-:-:S02]  /*0000*/  MOV R1, c[0x0][0x28] ;  /* 0x00000a0000017a02 */ /* 0x000fc40000000f00 */
[----:B------:R-:W-:-:S05]  /*0010*/  MOV R0, 0x30 ;  /* 0x0000003000007802 */ /* 0x000fca0000000f00 */
[----:B------:R-:W-:Y:S05]  /*0020*/  CALL.REL.NOINC `($vector_deviation_f32$_ZN4core9panicking5panic17hc7c8a74e6511bb99E) ;  /* 0x0000000000007944 */ /* 0x000fea0003c00000 */
        .global         $vector_deviation_f32$_ZN4core9panicking5panic17hc7c8a74e6511bb99E
        .type           $vector_deviation_f32$_ZN4core9panicking5panic17hc7c8a74e6511bb99E,@function
        .size           $vector_deviation_f32$_ZN4core9panicking5panic17hc7c8a74e6511bb99E,(.L_x_1162 - $vector_deviation_f32$_ZN4core9panicking5panic17hc7c8a74e6511bb99E)
$vector_deviation_f32$_ZN4core9panicking5panic17hc7c8a74e6511bb99E:
[----:B------:R-:W-:Y:S05]  /*0030*/  BPT.TRAP 0x1 ;  /* 0x000000040000795c */ /* 0x000fea0000300000 */
.L_x_1012:
        /* <DEDUP_REMOVED lines=12> */
.L_x_1162:


//--------------------- .text.vector_variance_f32 --------------------------
	.section	.text.vector_variance_f32,"ax",@progbits
	.sectioninfo	@"SHI_REGISTERS=4"
	.align	128
        .global         vector_variance_f32
        .type           vector_variance_f32,@function
        .size           vector_variance_f32,(.L_x_1164 - vector_variance_f32)
        .other          vector_variance_f32,@"STO_CUDA_ENTRY STV_DEFAULT"
vector_variance_f32:
.text.vector_variance_f32:
[----:B------:R-:W-:-:S02]  /*0000*/  MOV R1, c[0x0][0x28] ;  /* 0x00000a0000017a02 */ /* 0x000fc40000000f00 */
[----:B------:R-:W-:-:S05]  /*0010*/  MOV R0, 0x30 ;  /* 0x0000003000007802 */ /* 0x000fca0000000f00 */
[----:B------:R-:W-:Y:S05]  /*0020*/  CALL.REL.NOINC `($vector_variance_f32$_ZN4core9panicking5panic17hc7c8a74e6511bb99E) ;  /* 0x0000000000007944 */ /* 0x000fea0003c00000 */
        .global         $vector_variance_f32$_ZN4core9panicking5panic17hc7c8a74e6511bb99E
        .type           $vector_variance_f32$_ZN4core9panicking5panic17hc7c8a74e6511bb99E,@function
        .size           $vector_variance_f32$_ZN4core9panicking5panic17hc7c8a74e6511bb99E,(.L_x_1164 - $vector_variance_f32$_ZN4core9panicking5panic17hc7c8a74e6511bb99E)
$vector_variance_f32$_ZN4core9panicking5panic17hc7c8a74e6511bb99E:
[----:B------:R-:W-:Y:S05]  /*0030*/  BPT.TRAP 0x1 ;  /* 0x000000040000795c */ /* 0x000fea0000300000 */
.L_x_1013:
        /* <DEDUP_REMOVED lines=12> */
.L_x_1164:


//--------------------- .text.vector_mean_f32     --------------------------
	.section	.text.vector_mean_f32,"ax",@progbits
	.sectioninfo	@"SHI_REGISTERS=4"
	.align	128
        .global         vector_mean_f32
        .type           vector_mean_f32,@function
        .size           vector_mean_f32,(.L_x_1166 - vector_mean_f32)
        .other          vector_mean_f32,@"STO_CUDA_ENTRY STV_DEFAULT"
vector_mean_f32:
.text.vector_mean_f32:
[----:B------:R-:W-:-:S02]  /*0000*/  MOV R1, c[0x0][0x28] ;  /* 0x00000a0000017a02 */ /* 0x000fc40000000f00 */
[----:B------:R-:W-:-:S05]  /*0010*/  MOV R0, 0x30 ;  /* 0x0000003000007802 */ /* 0x000fca0000000f00 */
[----:B------:R-:W-:Y:S05]  /*0020*/  CALL.REL.NOINC `($vector_mean_f32$_ZN4core9panicking5panic17hc7c8a74e6511bb99E) ;  /* 0x0000000000007944 */ /* 0x000fea0003c00000 */
        .global         $vector_mean_f32$_ZN4core9panicking5panic17hc7c8a74e6511bb99E
        .type           $vector_mean_f32$_ZN4core9panicking5panic17hc7c8a74e6511bb99E,@function
        .size           $vector_mean_f32$_ZN4core9panicking5panic17hc7c8a74e6511bb99E,(.L_x_1166 - $vector_mean_f32$_ZN4core9panicking5panic17hc7c8a74e6511bb99E)
$vector_mean_f32$_ZN4core9panicking5panic17hc7c8a74e6511bb99E:
[----:B------:R-:W-:Y:S05]  /*0030*/  BPT.TRAP 0x1 ;  /* 0x000000040000795c */ /* 0x000fea0000300000 */
.L_x_1014:
        /* <DEDUP_REMOVED lines=12> */
.L_x_1166:


//--------------------- .text.vector_lesser_f32   --------------------------
	.section	.text.vector_lesser_f32,"ax",@progbits
	.sectioninfo	@"SHI_REGISTERS=4"
	.align	128
        .global         vector_lesser_f32
        .type           vector_lesser_f32,@function
        .size           vector_lesser_f32,(.L_x_1168 - vector_lesser_f32)
        .other          vector_lesser_f32,@"STO_CUDA_ENTRY STV_DEFAULT"
vector_lesser_f32:
.text.vector_lesser_f32:
[----:B------:R-:W-:-:S02]  /*0000*/  MOV R1, c[0x0][0x28] ;  /* 0x00000a0000017a02 */ /* 0x000fc40000000f00 */
[----:B------:R-:W-:-:S05]  /*0010*/  MOV R0, 0x30 ;  /* 0x0000003000007802 */ /* 0x000fca0000000f00 */
[----:B------:R-:W-:Y:S05]  /*0020*/  CALL.REL.NOINC `($vector_lesser_f32$_ZN4core9panicking5panic17hc7c8a74e6511bb99E) ;  /* 0x0000000000007944 */ /* 0x000fea0003c00000 */
        .global         $vector_lesser_f32$_ZN4core9panicking5panic17hc7c8a74e6511bb99E
        .type           $vector_lesser_f32$_ZN4core9panicking5panic17hc7c8a74e6511bb99E,@function
        .size           $vector_lesser_f32$_ZN4core9panicking5panic17hc7c8a74e6511bb99E,(.L_x_1168 - $vector_lesser_f32$_ZN4core9panicking5panic17hc7c8a74e6511bb99E)
$vector_lesser_f32$_ZN4core9panicking5panic17hc7c8a74e6511bb99E:
[----:B------:R-:W-:Y:S05]  /*0030*/  BPT.TRAP 0x1 ;  /* 0x000000040000795c */ /* 0x000fea0000300000 */
.L_x_1015:
        /* <DEDUP_REMOVED lines=12> */
.L_x_1168:


//--------------------- .text.vector_greater_f32  --------------------------
	.section	.text.vector_greater_f32,"ax",@progbits
	.sectioninfo	@"SHI_REGISTERS=4"
	.align	128
        .global         vector_greater_f32
        .type           vector_greater_f32,@function
        .size           vector_greater_f32,(.L_x_1170 - vector_greater_f32)
        .other          vector_greater_f32,@"STO_CUDA_ENTRY STV_DEFAULT"
vector_greater_f32:
.text.vector_greater_f32:
[----:B------:R-:W-:-:S02]  /*0000*/  MOV R1, c[0x0][0x28] ;  /* 0x00000a0000017a02 */ /* 0x000fc40000000f00 */
[----:B------:R-:W-:-:S05]  /*0010*/  MOV R0, 0x30 ;  /* 0x0000003000007802 */ /* 0x000fca0000000f00 */
[----:B------:R-:W-:Y:S05]  /*0020*/  CALL.REL.NOINC `($vector_greater_f32$_ZN4core9panicking5panic17hc7c8a74e6511bb99E) ;  /* 0x0000000000007944 */ /* 0x000fea0003c00000 */
        .global         $vector_greater_f32$_ZN4core9panicking5panic17hc7c8a74e6511bb99E
        .type           $vector_greater_f32$_ZN4core9panicking5panic17hc7c8a74e6511bb99E,@function
        .size           $vector_greater_f32$_ZN4core9panicking5panic17hc7c8a74e6511bb99E,(.L_x_1170 - $vector_greater_f32$_ZN4core9panicking5panic17hc7c8a74e6511bb99E)
$vector_greater_f32$_ZN4core9panicking5panic17hc7c8a74e6511bb99E:
[----:B------:R-:W-:Y:S05]  /*0030*/  BPT.TRAP 0x1 ;  /* 0x000000040000795c */ /* 0x000fea0000300000 */
.L_x_1016:
        /* <DEDUP_REMOVED lines=12> */
.L_x_1170:


//--------------------- .text.vector_product_f32  --------------------------
	.section	.text.vector_product_f32,"ax",@progbits
	.sectioninfo	@"SHI_REGISTERS=4"
	.align	128
        .global         vector_product_f32
        .type           vector_product_f32,@function
        .size           vector_product_f32,(.L_x_1172 - vector_product_f32)
        .other          vector_product_f32,@"STO_CUDA_ENTRY STV_DEFAULT"
vector_product_f32:
.text.vector_product_f32:
[----:B------:R-:W-:-:S02]  /*0000*/  MOV R1, c[0x0][0x28] ;  /* 0x00000a0000017a02 */ /* 0x000fc40000000f00 */
[----:B------:R-:W-:-:S05]  /*0010*/  MOV R0, 0x30 ;  /* 0x0000003000007802 */ /* 0x000fca0000000f00 */
[----:B------:R-:W-:Y:S05]  /*0020*/  CALL.REL.NOINC `($vector_product_f32$_ZN4core9panicking5panic17hc7c8a74e6511bb99E) ;  /* 0x0000000000007944 */ /* 0x000fea0003c00000 */
        .global         $vector_product_f32$_ZN4core9panicking5panic17hc7c8a74e6511bb99E
        .type           $vector_product_f32$_ZN4core9panicking5panic17hc7c8a74e6511bb99E,@function
        .size           $vector_product_f32$_ZN4core9panicking5panic17hc7c8a74e6511bb99E,(.L_x_1172 - $vector_product_f32$_ZN4core9panicking5panic17hc7c8a74e6511bb99E)
$vector_product_f32$_ZN4core9panicking5panic17hc7c8a74e6511bb99E:
[----:B------:R-:W-:Y:S05]  /*0030*/  BPT.TRAP 0x1 ;  /* 0x000000040000795c */ /* 0x000fea0000300000 */
.L_x_1017:
        /* <DEDUP_REMOVED lines=12> */
.L_x_1172:


//--------------------- .text.vector_sum_f32      --------------------------
	.section	.text.vector_sum_f32,"ax",@progbits
	.sectionflags	@"SHF_BARRIERS=1"
	.sectioninfo	@"SHI_REGISTERS=24"
	.align	128
        .global         vector_sum_f32
        .type           vector_sum_f32,@function
        .size           vector_sum_f32,(.L_x_1174 - vector_sum_f32)
        .other          vector_sum_f32,@"STO_CUDA_ENTRY STV_DEFAULT"
vector_sum_f32:
.text.vector_sum_f32:
[----:B------:R-:W-:-:S02]  /*0000*/  IMAD.MOV.U32 R1, RZ, RZ, c[0x0][0x28] ;  /* 0x00000a00ff017624 */ /* 0x000fc400078e00ff */
[----:B------:R-:W-:Y:S01]  /*0010*/  IMAD.MOV.U32 R2, RZ, RZ, c[0x0][0x160] ;  /* 0x00005800ff027624 */ /* 0x000fe200078e00ff */
[----:B------:R-:W-:Y:S01]  /*0020*/  ULDC.64 UR6, c[0x0][0x118] ;  /* 0x0000460000067ab9 */ /* 0x000fe20000000a00 */
[----:B------:R-:W-:-:S05]  /*0030*/  IMAD.MOV.U32 R3, RZ, RZ, c[0x0][0x164] ;  /* 0x00005900ff037624 */ /* 0x000fca00078e00ff */
[----:B------:R-:W2:Y:S04]  /*0040*/  LDG.E.64.CONSTANT R8, [R2.64+0x8] ;  /* 0x0000080602087981 */ /* 0x000ea8000c1e9b00 */
[----:B------:R-:W3:Y:S01]  /*0050*/  LDG.E.64.CONSTANT R6, [R2.64] ;  /* 0x0000000602067981 */ /* 0x000ee2000c1e9b00 */
[----:B------:R-:W-:Y:S01]  /*0060*/  IMAD.MOV.U32 R5, RZ, RZ, RZ ;  /* 0x000000ffff057224 */ /* 0x000fe200078e00ff */
[----:B------:R-:W-:Y:S02]  /*0070*/  BSSY B0, `(.L_x_1018) ;  /* 0x000004f000007945 */ /* 0x000fe40003800000 */
        /* <DEDUP_REMOVED lines=14> */
[----:B------:R-:W-:Y:S02]  /*0160*/  @!P1 SEL R15, RZ, 0x4, !P2 ;  /* 0x00000004ff0f9807 */ /* 0x000fe40005000000 */
[----:B------:R-:W-:Y:S02]  /*0170*/  @!P1 SEL R17, R7, RZ, P2 ;  /* 0x000000ff07119207 */ /* 0x000fe40001000000 */
[----:B------:R-:W-:-:S02]  /*0180*/  ISETP.NE.U32.AND P2, PT, R16, RZ, PT ;  /* 0x000000ff1000720c */ /* 0x000fc40003f45070 */
[----:B------:R-:W-:Y:S02]  /*0190*/  @P1 IADD3 R13, P4, R13, 0x4, RZ ;  /* 0x000000040d0d1810 */ /* 0x000fe40007f9e0ff */
[----:B------:R-:W-:Y:S02]  /*01a0*/  ISETP.NE.AND.EX P2, PT, R17, RZ, PT, P2 ;  /* 0x000000ff1100720c */ /* 0x000fe40003f45320 */
[----:B------:R-:W-:Y:S01]  /*01b0*/  LEA R14, P3, R8, R6, 0x2 ;  /* 0x00000006080e7211 */ /* 0x000fe200078610ff */
[----:B------:R-:W-:-:S03]  /*01c0*/  @P1 IMAD.X R12, RZ, RZ, R10, P4 ;  /* 0x000000ffff0c1224 */ /* 0x000fc600020e060a */
[----:B------:R-:W-:Y:S02]  /*01d0*/  @P1 SEL R13, R13, R14, P0 ;  /* 0x0000000e0d0d1207 */ /* 0x000fe40000000000 */
[----:B------:R-:W-:Y:S02]  /*01e0*/  LEA.HI.X R11, R8, R7, R9, 0x2, P3 ;  /* 0x00000007080b7211 */ /* 0x000fe400018f1409 */
[----:B------:R-:W-:Y:S01]  /*01f0*/  @!P1 IADD3 R13, P3, R6, R15, RZ ;  /* 0x0000000f060d9210 */ /* 0x000fe20007f7e0ff */
[----:B------:R-:W-:Y:S01]  /*0200*/  IMAD.MOV.U32 R15, RZ, RZ, RZ ;  /* 0x000000ffff0f7224 */ /* 0x000fe200078e00ff */
[----:B------:R-:W-:-:S03]  /*0210*/  @P1 SEL R12, R12, R11, P0 ;  /* 0x0000000b0c0c1207 */ /* 0x000fc60000000000 */
[----:B------:R-:W-:Y:S01]  /*0220*/  @!P1 IMAD.X R12, RZ, RZ, R7, P3 ;  /* 0x000000ffff0c9224 */ /* 0x000fe200018e0607 */
[----:B------:R-:W-:Y:S05]  /*0230*/  @!P2 BRA `(.L_x_1019) ;  /* 0x000003200000a947 */ /* 0x000fea0003800000 */
[----:B------:R-:W2:Y:S01]  /*0240*/  LD.E R16, [R16.64] ;  /* 0x0000000610107980 */ /* 0x000ea2000c101900 */
[----:B------:R-:W-:Y:S01]  /*0250*/  IADD3 R9, P0, -R13, R14, RZ ;  /* 0x0000000e0d097210 */ /* 0x000fe20007f1e1ff */
[----:B------:R-:W-:-:S04]  /*0260*/  IMAD.MOV.U32 R6, RZ, RZ, c[0x0][0x0] ;  /* 0x00000000ff067624 */ /* 0x000fc800078e00ff */
[----:B------:R-:W-:Y:S02]  /*0270*/  IMAD.X R0, R11, 0x1, ~R12, P0 ;  /* 0x000000010b007824 */ /* 0x000fe400000e0e0c */
[----:B------:R-:W-:-:S03]  /*0280*/  IMAD.WIDE.U32 R6, R6, c[0x0][0xc], RZ ;  /* 0x0000030006067a25 */ /* 0x000fc600078e00ff */
[--C-:B------:R-:W-:Y:S02]  /*0290*/  SHF.R.U64 R9, R9, 0x2, R0.reuse ;  /* 0x0000000209097819 */ /* 0x100fe40000001200 */
[----:B------:R-:W-:Y:S02]  /*02a0*/  IADD3 R8, P1, R6, -0x1, RZ ;  /* 0xffffffff06087810 */ /* 0x000fe40007f3e0ff */
[----:B------:R-:W-:Y:S02]  /*02b0*/  SHF.R.U32.HI R15, RZ, 0x2, R0 ;  /* 0x00000002ff0f7819 */ /* 0x000fe40000011600 */
[----:B------:R-:W-:Y:S02]  /*02c0*/  ISETP.GT.U32.AND P0, PT, R9, R8, PT ;  /* 0x000000080900720c */ /* 0x000fe40003f04070 */
[----:B------:R-:W-:-:S04]  /*02d0*/  IADD3.X R0, R7, -0x1, RZ, P1, !PT ;  /* 0xffffffff07007810 */ /* 0x000fc80000ffe4ff */
[----:B------:R-:W-:Y:S01]  /*02e0*/  ISETP.GT.U32.AND.EX P0, PT, R15, R0, PT, P0 ;  /* 0x000000000f00720c */ /* 0x000fe20003f04100 */
[----:B--2---:R-:W-:-:S04]  /*02f0*/  FADD.FTZ R20, RZ, R16 ;  /* 0x00000010ff147221 */ /* 0x004fc80000010000 */
[----:B------:R-:W-:-:S08]  /*0300*/  IMAD.MOV.U32 R15, RZ, RZ, R20 ;  /* 0x000000ffff0f7224 */ /* 0x000fd000078e0014 */
[----:B------:R-:W-:Y:S05]  /*0310*/  @!P0 BRA `(.L_x_1019) ;  /* 0x0000024000008947 */ /* 0x000fea0003800000 */
[C---:B------:R-:W-:Y:S01]  /*0320*/  IMAD.SHL.U32 R10, R6.reuse, 0x4, RZ ;  /* 0x00000004060a7824 */ /* 0x040fe200078e00ff */
[----:B------:R-:W-:-:S04]  /*0330*/  SHF.L.U64.HI R9, R6, 0x2, R7 ;  /* 0x0000000206097819 */ /* 0x000fc80000010207 */
[----:B------:R-:W-:-:S05]  /*0340*/  IADD3 R16, P0, R13, R10, RZ ;  /* 0x0000000a0d107210 */ /* 0x000fca0007f1e0ff */
[----:B------:R-:W-:-:S05]  /*0350*/  IMAD.X R17, R12, 0x1, R9, P0 ;  /* 0x000000010c117824 */ /* 0x000fca00000e0609 */
[----:B------:R-:W2:Y:S01]  /*0360*/  LD.E R15, [R16.64+-0x4] ;  /* 0xfffffc06100f7980 */ /* 0x000ea2000c101900 */
[----:B------:R-:W-:-:S04]  /*0370*/  IADD3 R19, P0, P1, R14, 0x4, -R16 ;  /* 0x000000040e137810 */ /* 0x000fc8000791e810 */
[----:B------:R-:W-:Y:S02]  /*0380*/  IADD3.X R18, R11, RZ, ~R17, P0, P1 ;  /* 0x000000ff0b127210 */ /* 0x000fe400007e2c11 */
[----:B------:R-:W-:-:S04]  /*0390*/  IADD3 R19, P0, R19, -0x4, RZ ;  /* 0xfffffffc13137810 */ /* 0x000fc80007f1e0ff */
[----:B------:R-:W-:-:S04]  /*03a0*/  IADD3.X R18, R18, -0x1, RZ, P0, !PT ;  /* 0xffffffff12127810 */ /* 0x000fc800007fe4ff */
[--C-:B------:R-:W-:Y:S02]  /*03b0*/  SHF.R.U64 R19, R19, 0x2, R18.reuse ;  /* 0x0000000213137819 */ /* 0x100fe40000001212 */
[----:B------:R-:W-:Y:S02]  /*03c0*/  SHF.R.U32.HI R21, RZ, 0x2, R18 ;  /* 0x00000002ff157819 */ /* 0x000fe40000011612 */
[----:B------:R-:W-:-:S04]  /*03d0*/  ISETP.GT.U32.AND P0, PT, R19, R8, PT ;  /* 0x000000081300720c */ /* 0x000fc80003f04070 */
[----:B------:R-:W-:Y:S01]  /*03e0*/  ISETP.GT.U32.AND.EX P0, PT, R21, R0, PT, P0 ;  /* 0x000000001500720c */ /* 0x000fe20003f04100 */
[----:B--2---:R-:W-:-:S12]  /*03f0*/  FADD.FTZ R15, R20, R15 ;  /* 0x0000000f140f7221 */ /* 0x004fd80000010000 */
[----:B------:R-:W-:Y:S05]  /*0400*/  @!P0 BRA `(.L_x_1019) ;  /* 0x0000015000008947 */ /* 0x000fea0003800000 */
[C---:B------:R-:W-:Y:S01]  /*0410*/  IMAD.SHL.U32 R16, R6.reuse, 0x8, RZ ;  /* 0x0000000806107824 */ /* 0x040fe200078e00ff */
[----:B------:R-:W-:Y:S01]  /*0420*/  SHF.L.U64.HI R7, R6, 0x3, R7 ;  /* 0x0000000306077819 */ /* 0x000fe20000010207 */
[----:B------:R-:W-:Y:S03]  /*0430*/  BSSY B1, `(.L_x_1019) ;  /* 0x0000012000017945 */ /* 0x000fe60003800000 */
[----:B------:R-:W-:Y:S02]  /*0440*/  IADD3 R19, P0, P1, -R13, R14, -R16 ;  /* 0x0000000e0d137210 */ /* 0x000fe4000791e910 */
[----:B------:R-:W-:Y:S02]  /*0450*/  IADD3 R17, P2, P3, R16, -0x4, R13 ;  /* 0xfffffffc10117810 */ /* 0x000fe40007b5e00d */
[----:B------:R-:W-:Y:S02]  /*0460*/  IADD3.X R14, ~R12, R11, ~R7, P0, P1 ;  /* 0x0000000b0c0e7210 */ /* 0x000fe400007e2d07 */
[----:B------:R-:W-:-:S03]  /*0470*/  IADD3.X R12, R7, -0x1, R12, P2, P3 ;  /* 0xffffffff070c7810 */ /* 0x000fc600017e640c */
.L_x_1020:
[----:B------:R-:W-:Y:S02]  /*0480*/  IMAD.MOV.U32 R6, RZ, RZ, R17 ;  /* 0x000000ffff067224 */ /* 0x000fe400078e0011 */
[----:B------:R-:W-:-:S05]  /*0490*/  IMAD.MOV.U32 R7, RZ, RZ, R12 ;  /* 0x000000ffff077224 */ /* 0x000fca00078e000c */
[----:B------:R-:W2:Y:S01]  /*04a0*/  LD.E R6, [R6.64] ;  /* 0x0000000606067980 */ /* 0x000ea2000c101900 */
[--C-:B------:R-:W-:Y:S02]  /*04b0*/  SHF.R.U64 R11, R19, 0x2, R14.reuse ;  /* 0x00000002130b7819 */ /* 0x100fe4000000120e */
[----:B------:R-:W-:Y:S02]  /*04c0*/  SHF.R.U32.HI R13, RZ, 0x2, R14 ;  /* 0x00000002ff0d7819 */ /* 0x000fe4000001160e */
[----:B------:R-:W-:Y:S02]  /*04d0*/  ISETP.GT.U32.AND P0, PT, R11, R8, PT ;  /* 0x000000080b00720c */ /* 0x000fe40003f04070 */
[----:B------:R-:W-:Y:S02]  /*04e0*/  IADD3 R17, P2, R17, R10, RZ ;  /* 0x0000000a11117210 */ /* 0x000fe40007f5e0ff */
[----:B------:R-:W-:Y:S02]  /*04f0*/  ISETP.GT.U32.AND.EX P0, PT, R13, R0, PT, P0 ;  /* 0x000000000d00720c */ /* 0x000fe40003f04100 */
[----:B------:R-:W-:Y:S01]  /*0500*/  IADD3 R19, P1, R19, -R10, RZ ;  /* 0x8000000a13137210 */ /* 0x000fe20007f3e0ff */
[----:B------:R-:W-:-:S04]  /*0510*/  IMAD.X R12, R12, 0x1, R9, P2 ;  /* 0x000000010c0c7824 */ /* 0x000fc800010e0609 */
[----:B------:R-:W-:Y:S02]  /*0520*/  IMAD.X R14, R14, 0x1, ~R9, P1 ;  /* 0x000000010e0e7824 */ /* 0x000fe400008e0e09 */
[----:B--2---:R-:W-:-:S04]  /*0530*/  FADD.FTZ R15, R6, R15 ;  /* 0x0000000f060f7221 */ /* 0x004fc80000010000 */
[----:B------:R-:W-:Y:S05]  /*0540*/  @P0 BRA `(.L_x_1020) ;  /* 0xffffff3000000947 */ /* 0x000fea000383ffff */
[----:B------:R-:W-:Y:S05]  /*0550*/  BSYNC B1 ;  /* 0x0000000000017941 */ /* 0x000fea0003800000 */
.L_x_1019:
[----:B------:R-:W-:Y:S05]  /*0560*/  BSYNC B0 ;  /* 0x0000000000007941 */ /* 0x000fea0003800000 */
.L_x_1018:
[----:B------:R-:W0:Y:S01]  /*0570*/  SHFL.BFLY PT, R0, R15, 0x10, 0x1f ;  /* 0x0e001f000f007f89 */ /* 0x000e2200000e0000 */
[----:B------:R-:W-:Y:S01]  /*0580*/  LOP3.LUT R10, R4, 0x1f, RZ, 0xc0, !PT ;  /* 0x0000001f040a7812 */ /* 0x000fe200078ec0ff */
[----:B------:R-:W-:Y:S02]  /*0590*/  ULDC UR4, c[0x0][0x0] ;  /* 0x0000000000047ab9 */ /* 0x000fe40000000800 */
[----:B------:R-:W-:Y:S01]  /*05a0*/  USHF.R.U32.HI UR4, URZ, 0x5, UR4 ;  /* 0x000000053f047899 */ /* 0x000fe20008011604 */
[----:B------:R-:W-:-:S04]  /*05b0*/  ISETP.NE.U32.AND P0, PT, R10, RZ, PT ;  /* 0x000000ff0a00720c */ /* 0x000fc80003f05070 */
[----:B------:R-:W-:Y:S02]  /*05c0*/  ISETP.NE.AND.EX P0, PT, RZ, RZ, PT, P0 ;  /* 0x000000ffff00720c */ /* 0x000fe40003f05300 */
[----:B------:R-:W-:Y:S01]  /*05d0*/  ISETP.GE.U32.AND P1, PT, R4, UR4, PT ;  /* 0x0000000404007c0c */ /* 0x000fe2000bf26070 */
[----:B0-----:R-:W-:-:S05]  /*05e0*/  FADD.FTZ R0, R0, R15 ;  /* 0x0000000f00007221 */ /* 0x001fca0000010000 */
[----:B------:R-:W0:Y:S02]  /*05f0*/  SHFL.BFLY PT, R5, R0, 0x8, 0x1f ;  /* 0x0d001f0000057f89 */ /* 0x000e2400000e0000 */
[----:B0-----:R-:W-:-:S03]  /*0600*/  FADD.FTZ R5, R0, R5 ;  /* 0x0000000500057221 */ /* 0x001fc60000010000 */
[----:B------:R-:W-:Y:S02]  /*0610*/  @!P0 SHF.R.U32.HI R0, RZ, 0x3, R4 ;  /* 0x00000003ff008819 */ /* 0x000fe40000011604 */
[----:B------:R-:W0:Y:S02]  /*0620*/  SHFL.BFLY PT, R6, R5, 0x4, 0x1f ;  /* 0x0c801f0005067f89 */ /* 0x000e2400000e0000 */
[----:B------:R-:W-:Y:S01]  /*0630*/  @!P0 LOP3.LUT R0, R0, 0x7c, RZ, 0xc0, !PT ;  /* 0x0000007c00008812 */ /* 0x000fe200078ec0ff */
[----:B0-----:R-:W-:Y:S02]  /*0640*/  FADD.FTZ R6, R5, R6 ;  /* 0x0000000605067221 */ /* 0x001fe40000010000 */
[----:B------:R-:W-:-:S03]  /*0650*/  IMAD.MOV.U32 R5, RZ, RZ, RZ ;  /* 0x000000ffff057224 */ /* 0x000fc600078e00ff */
[----:B------:R-:W0:Y:S02]  /*0660*/  SHFL.BFLY PT, R7, R6, 0x2, 0x1f ;  /* 0x0c401f0006077f89 */ /* 0x000e2400000e0000 */
[----:B0-----:R-:W-:-:S05]  /*0670*/  FADD.FTZ R7, R6, R7 ;  /* 0x0000000706077221 */ /* 0x001fca0000010000 */
[----:B------:R-:W0:Y:S02]  /*0680*/  SHFL.BFLY PT, R8, R7, 0x1, 0x1f ;  /* 0x0c201f0007087f89 */ /* 0x000e2400000e0000 */
[----:B0-----:R-:W-:-:S05]  /*0690*/  FADD.FTZ R9, R7, R8 ;  /* 0x0000000807097221 */ /* 0x001fca0000010000 */
[----:B------:R-:W-:Y:S04]  /*06a0*/  @!P0 STS [R0], R9 ;  /* 0x0000000900008388 */ /* 0x000fe80000000800 */
[----:B------:R-:W-:Y:S06]  /*06b0*/  BAR.SYNC 0x0 ;  /* 0x0000000000007b1d */ /* 0x000fec0000000000 */
[----:B------:R0:W1:Y:S01]  /*06c0*/  @!P1 LDS R5, [R10.X4] ;  /* 0x000000000a059984 */ /* 0x0000620000004800 */
[----:B------:R-:W-:-:S13]  /*06d0*/  ISETP.GT.U32.AND P0, PT, R4, 0x1f, PT ;  /* 0x0000001f0400780c */ /* 0x000fda0003f04070 */
[----:B------:R-:W-:Y:S05]  /*06e0*/  @P0 EXIT ;  /* 0x000000000000094d */ /* 0x000fea0003800000 */
[----:B01----:R-:W0:Y:S01]  /*06f0*/  SHFL.BFLY PT, R0, R5, 0x10, 0x1f ;  /* 0x0e001f0005007f89 */ /* 0x003e2200000e0000 */
[----:B------:R-:W-:-:S04]  /*0700*/  ISETP.NE.U32.AND P0, PT, R10, RZ, PT ;  /* 0x000000ff0a00720c */ /* 0x000fc80003f05070 */
[----:B------:R-:W-:Y:S01]  /*0710*/  ISETP.NE.AND.EX P0, PT, RZ, RZ, PT, P0 ;  /* 0x000000ffff00720c */ /* 0x000fe20003f05300 */
[----:B0-----:R-:W-:-:S05]  /*0720*/  FADD.FTZ R0, R0, R5 ;  /* 0x0000000500007221 */ /* 0x001fca0000010000 */
[----:B------:R-:W0:Y:S02]  /*0730*/  SHFL.BFLY PT, R7, R0, 0x8, 0x1f ;  /* 0x0d001f0000077f89 */ /* 0x000e2400000e0000 */
[----:B0-----:R-:W-:-:S05]  /*0740*/  FADD.FTZ R7, R0, R7 ;  /* 0x0000000700077221 */ /* 0x001fca0000010000 */
[----:B------:R-:W0:Y:S02]  /*0750*/  SHFL.BFLY PT, R4, R7, 0x4, 0x1f ;  /* 0x0c801f0007047f89 */ /* 0x000e2400000e0000 */
[----:B0-----:R-:W-:-:S05]  /*0760*/  FADD.FTZ R4, R7, R4 ;  /* 0x0000000407047221 */ /* 0x001fca0000010000 */
[----:B------:R-:W0:Y:S02]  /*0770*/  SHFL.BFLY PT, R9, R4, 0x2, 0x1f ;  /* 0x0c401f0004097f89 */ /* 0x000e2400000e0000 */
[----:B0-----:R-:W-:-:S05]  /*0780*/  FADD.FTZ R9, R4, R9 ;  /* 0x0000000904097221 */ /* 0x001fca0000010000 */
[----:B------:R0:W1:Y:S01]  /*0790*/  SHFL.BFLY PT, R6, R9, 0x1, 0x1f ;  /* 0x0c201f0009067f89 */ /* 0x00006200000e0000 */
[----:B------:R-:W-:Y:S05]  /*07a0*/  @P0 EXIT ;  /* 0x000000000000094d */ /* 0x000fea0003800000 */
[----:B------:R-:W2:Y:S01]  /*07b0*/  LDG.E.64.CONSTANT R4, [R2.64+0x18] ;  /* 0x0000180602047981 */ /* 0x000ea2000c1e9b00 */
[----:B01----:R-:W-:Y:S01]  /*07c0*/  FADD.FTZ R9, R9, R6 ;  /* 0x0000000609097221 */ /* 0x003fe20000010000 */
[----:B--2---:R-:W-:-:S04]  /*07d0*/  ISETP.NE.U32.AND P0, PT, R4, RZ, PT ;  /* 0x000000ff0400720c */ /* 0x004fc80003f05070 */
[----:B------:R-:W-:-:S13]  /*07e0*/  ISETP.NE.AND.EX P0, PT, R5, RZ, PT, P0 ;  /* 0x000000ff0500720c */ /* 0x000fda0003f05300 */
[----:B------:R-:W-:Y:S05]  /*07f0*/  @P0 BRA `(.L_x_1021) ;  /* 0x0000002000000947 */ /* 0x000fea0003800000 */
[----:B------:R-:W-:-:S02]  /*0800*/  MOV R0, 0x820 ;  /* 0x0000082000007802 */ /* 0x000fc40000000f00 */
[----:B------:R-:W-:Y:S05]  /*0810*/  CALL.REL.NOINC `($vector_sum_f32$_ZN4core9panicking5panic17hc7c8a74e6511bb99E) ;  /* 0x0000003000007944 */ /* 0x000fea0003c00000 */
.L_x_1021:
[----:B------:R-:W2:Y:S04]  /*0820*/  LDG.E.64.CONSTANT R2, [R2.64+0x10] ;  /* 0x0000100602027981 */ /* 0x000ea8000c1e9b00 */
[----:B--2---:R-:W-:Y:S01]  /*0830*/  RED.E.ADD.F32.FTZ.RN.STRONG.GPU [R2.64], R9 ;  /* 0x000000090200798e */ /* 0x004fe2000c10e786 */
[----:B------:R-:W-:Y:S05]  /*0840*/  EXIT ;  /* 0x000000000000794d */ /* 0x000fea0003800000 */
        .global         $vector_sum_f32$_ZN4core9panicking5panic17hc7c8a74e6511bb99E
        .type           $vector_sum_f32$_ZN4core9panicking5panic17hc7c8a74e6511bb99E,@function
        .size           $vector_sum_f32$_ZN4core9panicking5panic17hc7c8a74e6511bb99E,(.L_x_1174 - $vector_sum_f32$_ZN4core9panicking5panic17hc7c8a74e6511bb99E)
$vector_sum_f32$_ZN4core9panicking5panic17hc7c8a74e6511bb99E:
[----:B------:R-:W-:Y:S05]  /*0850*/  BPT.TRAP 0x1 ;  /* 0x000000040000795c */ /* 0x000fea0000300000 */
.L_x_1022:
        /* <DEDUP_REMOVED lines=10> */
.L_x_1174:


//--------------------- .nv.global.init           --------------------------
	.section	.nv.global.init,"aw",@progbits
	.align	8
	.align		8
.nv.global.init:
	.type		anon_$_a4c7de1f9e35a489555eeb6216089882_$_42,@object
	.size		anon_$_a4c7de1f9e35a489555eeb6216089882_$_42,(anon_$_a4c7de1f9e35a489555eeb6216089882_$_26 - anon_$_a4c7de1f9e35a489555eeb6216089882_$_42)
anon_$_a4c7de1f9e35a489555eeb6216089882_$_42:
        /*0000*/ 	.dword	fun@R_CUDA_G64(anon_$_a4c7de1f9e35a489555eeb6216089882_$_41)
        /*0008*/ 	.byte	0x36, 0x00, 0x00, 0x00, 0x00, 0x00, 0x00, 0x00, 0x5a, 0x00, 0x00, 0x00, 0x19, 0x00, 0x00, 0x00
	.align		8
	.type		anon_$_a4c7de1f9e35a489555eeb6216089882_$_26,@object
	.size		anon_$_a4c7de1f9e35a489555eeb6216089882_$_26,(anon_$_a4c7de1f9e35a489555eeb6216089882_$_34 - anon_$_a4c7de1f9e35a489555eeb6216089882_$_26)
anon_$_a4c7de1f9e35a489555eeb6216089882_$_26:
        /*0018*/ 	.dword	fun@R_CUDA_G64(anon_$_a4c7de1f9e35a489555eeb6216089882_$_18)
        /*0020*/ 	.byte	0x2f, 0x00, 0x00, 0x00, 0x00, 0x00, 0x00, 0x00, 0xe8, 0x00, 0x00, 0x00, 0x11, 0x00, 0x00, 0x00
	.align		8
	.type		anon_$_a4c7de1f9e35a489555eeb6216089882_$_34,@object
	.size		anon_$_a4c7de1f9e35a489555eeb6216089882_$_34,(anon_$_a4c7de1f9e35a489555eeb6216089882_$_2 - anon_$_a4c7de1f9e35a489555eeb6216089882_$_34)
anon_$_a4c7de1f9e35a489555eeb6216089882_$_34:
        /*0030*/ 	.dword	fun@R_CUDA_G64(anon_$_a4c7de1f9e35a489555eeb6216089882_$_18)
        /*0038*/ 	.byte	0x2f, 0x00, 0x00, 0x00, 0x00, 0x00, 0x00, 0x00, 0x1b, 0x02, 0x00, 0x00, 0x11, 0x00, 0x00, 0x00
	.align		8
	.type		anon_$_a4c7de1f9e35a489555eeb6216089882_$_2,@object
	.size		anon_$_a4c7de1f9e35a489555eeb6216089882_$_2,(anon_$_a4c7de1f9e35a489555eeb6216089882_$_46 - anon_$_a4c7de1f9e35a489555eeb6216089882_$_2)
anon_$_a4c7de1f9e35a489555eeb6216089882_$_2:
        /*0048*/ 	.dword	fun@R_CUDA_G64(anon_$_a4c7de1f9e35a489555eeb6216089882_$_1)
        /*0050*/ 	.byte	0x23, 0x00, 0x00, 0x00, 0x00, 0x00, 0x00, 0x00, 0xcb, 0x00, 0x00, 0x00, 0x09, 0x00, 0x00, 0x00
	.align		8
	.type		anon_$_a4c7de1f9e35a489555eeb6216089882_$_46,@object
	.size		anon_$_a4c7de1f9e35a489555eeb6216089882_$_46,(anon_$_a4c7de1f9e35a489555eeb6216089882_$_14 - anon_$_a4c7de1f9e35a489555eeb6216089882_$_46)
anon_$_a4c7de1f9e35a489555eeb6216089882_$_46:
        /*0060*/ 	.dword	fun@R_CUDA_G64(anon_$_a4c7de1f9e35a489555eeb6216089882_$_44)
        /*0068*/ 	.byte	0x22, 0x00, 0x00, 0x00, 0x00, 0x00, 0x00, 0x00, 0x85, 0x00, 0x00, 0x00, 0x09, 0x00, 0x00, 0x00
	.align		8
	.type		anon_$_a4c7de1f9e35a489555eeb6216089882_$_14,@object
	.size		anon_$_a4c7de1f9e35a489555eeb6216089882_$_14,(anon_$_a4c7de1f9e35a489555eeb6216089882_$_30 - anon_$_a4c7de1f9e35a489555eeb6216089882_$_14)
anon_$_a4c7de1f9e35a489555eeb6216089882_$_14:
        /*0078*/ 	.dword	fun@R_CUDA_G64(anon_$_a4c7de1f9e35a489555eeb6216089882_$_10)
        /*0080*/ 	.byte	0x26, 0x00, 0x00, 0x00, 0x00, 0x00, 0x00, 0x00, 0x6e, 0x01, 0x00, 0x00, 0x09, 0x00, 0x00, 0x00
	.align		8
	.type		anon_$_a4c7de1f9e35a489555eeb6216089882_$_30,@object
	.size		anon_$_a4c7de1f9e35a489555eeb6216089882_$_30,(anon_$_a4c7de1f9e35a489555eeb6216089882_$_38 - anon_$_a4c7de1f9e35a489555eeb6216089882_$_30)
anon_$_a4c7de1f9e35a489555eeb6216089882_$_30:
        /*0090*/ 	.dword	fun@R_CUDA_G64(anon_$_a4c7de1f9e35a489555eeb6216089882_$_18)
        /*0098*/ 	.byte	0x2f, 0x00, 0x00, 0x00, 0x00, 0x00, 0x00, 0x00, 0x16, 0x01, 0x00, 0x00, 0x11, 0x00, 0x00, 0x00
	.align		8
	.type		anon_$_a4c7de1f9e35a489555eeb6216089882_$_38,@object
	.size		anon_$_a4c7de1f9e35a489555eeb6216089882_$_38,(anon_$_a4c7de1f9e35a489555eeb6216089882_$_6 - anon_$_a4c7de1f9e35a489555eeb6216089882_$_38)
anon_$_a4c7de1f9e35a489555eeb6216089882_$_38:
        /*00a8*/ 	.dword	fun@R_CUDA_G64(anon_$_a4c7de1f9e35a489555eeb6216089882_$_18)
        /*00b0*/ 	.byte	0x2f, 0x00, 0x00, 0x00, 0x00, 0x00, 0x00, 0x00, 0x3f, 0x02, 0x00, 0x00, 0x11, 0x00, 0x00, 0x00
	.align		8
	.type		anon_$_a4c7de1f9e35a489555eeb6216089882_$_6,@object
	.size		anon_$_a4c7de1f9e35a489555eeb6216089882_$_6,(anon_$_a4c7de1f9e35a489555eeb6216089882_$_22 - anon_$_a4c7de1f9e35a489555eeb6216089882_$_6)
anon_$_a4c7de1f9e35a489555eeb6216089882_$_6:
        /*00c0*/ 	.dword	fun@R_CUDA_G64(anon_$_a4c7de1f9e35a489555eeb6216089882_$_1)
        /*00c8*/ 	.byte	0x23, 0x00, 0x00, 0x00, 0x00, 0x00, 0x00, 0x00, 0x19, 0x01, 0x00, 0x00, 0x09, 0x00, 0x00, 0x00
	.align		8
	.type		anon_$_a4c7de1f9e35a489555eeb6216089882_$_22,@object
	.size		anon_$_a4c7de1f9e35a489555eeb6216089882_$_22,(anon_$_a4c7de1f9e35a489555eeb6216089882_$_40 - anon_$_a4c7de1f9e35a489555eeb6216089882_$_22)
anon_$_a4c7de1f9e35a489555eeb6216089882_$_22:
        /*00d8*/ 	.dword	fun@R_CUDA_G64(anon_$_a4c7de1f9e35a489555eeb6216089882_$_18)
        /*00e0*/ 	.byte	0x2f, 0x00, 0x00, 0x00, 0x00, 0x00, 0x00, 0x00, 0xcb, 0x00, 0x00, 0x00, 0x05, 0x00, 0x00, 0x00
	.align		8
	.type		anon_$_a4c7de1f9e35a489555eeb6216089882_$_40,@object
	.size		anon_$_a4c7de1f9e35a489555eeb6216089882_$_40,(anon_$_a4c7de1f9e35a489555eeb6216089882_$_24 - anon_$_a4c7de1f9e35a489555eeb6216089882_$_40)
anon_$_a4c7de1f9e35a489555eeb6216089882_$_40:
        /*00f0*/ 	.dword	fun@R_CUDA_G64(anon_$_a4c7de1f9e35a489555eeb6216089882_$_18)
        /*00f8*/ 	.byte	0x2f, 0x00, 0x00, 0x00, 0x00, 0x00, 0x00, 0x00, 0x2a, 0x03, 0x00, 0x00, 0x05, 0x00, 0x00, 0x00
	.align		8
	.type		anon_$_a4c7de1f9e35a489555eeb6216089882_$_24,@object
	.size		anon_$_a4c7de1f9e35a489555eeb6216089882_$_24,(anon_$_a4c7de1f9e35a489555eeb6216089882_$_32 - anon_$_a4c7de1f9e35a489555eeb6216089882_$_24)
anon_$_a4c7de1f9e35a489555eeb6216089882_$_24:
        /*0108*/ 	.dword	fun@R_CUDA_G64(anon_$_a4c7de1f9e35a489555eeb6216089882_$_18)
        /*0110*/ 	.byte	0x2f, 0x00, 0x00, 0x00, 0x00, 0x00, 0x00, 0x00, 0xd7, 0x00, 0x00, 0x00, 0x05, 0x00, 0x00, 0x00
	.align		8
	.type		anon_$_a4c7de1f9e35a489555eeb6216089882_$_32,@object
	.size		anon_$_a4c7de1f9e35a489555eeb6216089882_$_32,(anon_$_a4c7de1f9e35a489555eeb6216089882_$_12 - anon_$_a4c7de1f9e35a489555eeb6216089882_$_32)
anon_$_a4c7de1f9e35a489555eeb6216089882_$_32:
        /*0120*/ 	.dword	fun@R_CUDA_G64(anon_$_a4c7de1f9e35a489555eeb6216089882_$_18)
        /*0128*/ 	.byte	0x2f, 0x00, 0x00, 0x00, 0x00, 0x00, 0x00, 0x00, 0x0a, 0x02, 0x00, 0x00, 0x11, 0x00, 0x00, 0x00
	.align		8
	.type		anon_$_a4c7de1f9e35a489555eeb6216089882_$_12,@object
	.size		anon_$_a4c7de1f9e35a489555eeb6216089882_$_12,(anon_$_a4c7de1f9e35a489555eeb6216089882_$_28 - anon_$_a4c7de1f9e35a489555eeb6216089882_$_12)
anon_$_a4c7de1f9e35a489555eeb6216089882_$_12:
        /*0138*/ 	.dword	fun@R_CUDA_G64(anon_$_a4c7de1f9e35a489555eeb6216089882_$_10)
        /*0140*/ 	.byte	0x26, 0x00, 0x00, 0x00, 0x00, 0x00, 0x00, 0x00, 0x99, 0x00, 0x00, 0x00, 0x09, 0x00, 0x00, 0x00
	.align		8
	.type		anon_$_a4c7de1f9e35a489555eeb6216089882_$_28,@object
	.size		anon_$_a4c7de1f9e35a489555eeb6216089882_$_28,(anon_$_a4c7de1f9e35a489555eeb6216089882_$_36 - anon_$_a4c7de1f9e35a489555eeb6216089882_$_28)
anon_$_a4c7de1f9e35a489555eeb6216089882_$_28:
        /*0150*/ 	.dword	fun@R_CUDA_G64(anon_$_a4c7de1f9e35a489555eeb6216089882_$_18)
        /*0158*/ 	.byte	0x2f, 0x00, 0x00, 0x00, 0x00, 0x00, 0x00, 0x00, 0xfd, 0x00, 0x00, 0x00, 0x11, 0x00, 0x00, 0x00
	.align		8
	.type		anon_$_a4c7de1f9e35a489555eeb6216089882_$_36,@object
	.size		anon_$_a4c7de1f9e35a489555eeb6216089882_$_36,(anon_$_a4c7de1f9e35a489555eeb6216089882_$_4 - anon_$_a4c7de1f9e35a489555eeb6216089882_$_36)
anon_$_a4c7de1f9e35a489555eeb6216089882_$_36:
        /*0168*/ 	.dword	fun@R_CUDA_G64(anon_$_a4c7de1f9e35a489555eeb6216089882_$_18)
        /*0170*/ 	.byte	0x2f, 0x00, 0x00, 0x00, 0x00, 0x00, 0x00, 0x00, 0x2d, 0x02, 0x00, 0x00, 0x11, 0x00, 0x00, 0x00
	.align		8
	.type		anon_$_a4c7de1f9e35a489555eeb6216089882_$_4,@object
	.size		anon_$_a4c7de1f9e35a489555eeb6216089882_$_4,(anon_$_a4c7de1f9e35a489555eeb6216089882_$_20 - anon_$_a4c7de1f9e35a489555eeb6216089882_$_4)
anon_$_a4c7de1f9e35a489555eeb6216089882_$_4:
        /*0180*/ 	.dword	fun@R_CUDA_G64(anon_$_a4c7de1f9e35a489555eeb6216089882_$_1)
        /*0188*/ 	.byte	0x23, 0x00, 0x00, 0x00, 0x00, 0x00, 0x00, 0x00, 0xd5, 0x00, 0x00, 0x00, 0x09, 0x00, 0x00, 0x00
	.align		8
	.type		anon_$_a4c7de1f9e35a489555eeb6216089882_$_20,@object
	.size		anon_$_a4c7de1f9e35a489555eeb6216089882_$_20,(anon_$_a4c7de1f9e35a489555eeb6216089882_$_9 - anon_$_a4c7de1f9e35a489555eeb6216089882_$_20)
anon_$_a4c7de1f9e35a489555eeb6216089882_$_20:
        /*0198*/ 	.dword	fun@R_CUDA_G64(anon_$_a4c7de1f9e35a489555eeb6216089882_$_18)
        /*01a0*/ 	.byte	0x2f, 0x00, 0x00, 0x00, 0x00, 0x00, 0x00, 0x00, 0x6d, 0x00, 0x00, 0x00, 0x05, 0x00, 0x00, 0x00
	.align		8
	.type		anon_$_a4c7de1f9e35a489555eeb6216089882_$_9,@object
	.size		anon_$_a4c7de1f9e35a489555eeb6216089882_$_9,(anon_$_a4c7de1f9e35a489555eeb6216089882_$_25 - anon_$_a4c7de1f9e35a489555eeb6216089882_$_9)
anon_$_a4c7de1f9e35a489555eeb6216089882_$_9:
        /*01b0*/ 	.dword	fun@R_CUDA_G64(anon_$_a4c7de1f9e35a489555eeb6216089882_$_8)
        /*01b8*/ 	.byte	0x27, 0x00, 0x00, 0x00, 0x00, 0x00, 0x00, 0x00, 0x56, 0x01, 0x00, 0x00, 0x09, 0x00, 0x00, 0x00
	.align		8
	.type		anon_$_a4c7de1f9e35a489555eeb6216089882_$_25,@object
	.size		anon_$_a4c7de1f9e35a489555eeb6216089882_$_25,(anon_$_a4c7de1f9e35a489555eeb6216089882_$_33 - anon_$_a4c7de1f9e35a489555eeb6216089882_$_25)
anon_$_a4c7de1f9e35a489555eeb6216089882_$_25:
        /*01c8*/ 	.dword	fun@R_CUDA_G64(anon_$_a4c7de1f9e35a489555eeb6216089882_$_18)
        /*01d0*/ 	.byte	0x2f, 0x00, 0x00, 0x00, 0x00, 0x00, 0x00, 0x00, 0xdd, 0x00, 0x00, 0x00, 0x11, 0x00, 0x00, 0x00
	.align		8
	.type		anon_$_a4c7de1f9e35a489555eeb6216089882_$_33,@object
	.size		anon_$_a4c7de1f9e35a489555eeb6216089882_$_33,(anon_$_a4c7de1f9e35a489555eeb6216089882_$_17 - anon_$_a4c7de1f9e35a489555eeb6216089882_$_33)
anon_$_a4c7de1f9e35a489555eeb6216089882_$_33:
        /*01e0*/ 	.dword	fun@R_CUDA_G64(anon_$_a4c7de1f9e35a489555eeb6216089882_$_18)
        /*01e8*/ 	.byte	0x2f, 0x00, 0x00, 0x00, 0x00, 0x00, 0x00, 0x00, 0x13, 0x02, 0x00, 0x00, 0x11, 0x00, 0x00, 0x00
	.align		8
	.type		anon_$_a4c7de1f9e35a489555eeb6216089882_$_17,@object
	.size		anon_$_a4c7de1f9e35a489555eeb6216089882_$_17,(anon_$_a4c7de1f9e35a489555eeb6216089882_$_45 - anon_$_a4c7de1f9e35a489555eeb6216089882_$_17)
anon_$_a4c7de1f9e35a489555eeb6216089882_$_17:
        /*01f8*/ 	.dword	fun@R_CUDA_G64(anon_$_a4c7de1f9e35a489555eeb6216089882_$_16)
        /*0200*/ 	.byte	0x29, 0x00, 0x00, 0x00, 0x00, 0x00, 0x00, 0x00, 0xc2, 0x00, 0x00, 0x00, 0x09, 0x00, 0x00, 0x00
	.align		8
	.type		anon_$_a4c7de1f9e35a489555eeb6216089882_$_45,@object
	.size		anon_$_a4c7de1f9e35a489555eeb6216089882_$_45,(anon_$_a4c7de1f9e35a489555eeb6216089882_$_13 - anon_$_a4c7de1f9e35a489555eeb6216089882_$_45)
anon_$_a4c7de1f9e35a489555eeb6216089882_$_45:
        /*0210*/ 	.dword	fun@R_CUDA_G64(anon_$_a4c7de1f9e35a489555eeb6216089882_$_44)
        /*0218*/ 	.byte	0x22, 0x00, 0x00, 0x00, 0x00, 0x00, 0x00, 0x00, 0x76, 0x00, 0x00, 0x00, 0x09, 0x00, 0x00, 0x00
	.align		8
	.type		anon_$_a4c7de1f9e35a489555eeb6216089882_$_13,@object
	.size		anon_$_a4c7de1f9e35a489555eeb6216089882_$_13,(anon_$_a4c7de1f9e35a489555eeb6216089882_$_29 - anon_$_a4c7de1f9e35a489555eeb6216089882_$_13)
anon_$_a4c7de1f9e35a489555eeb6216089882_$_13:
        /*0228*/ 	.dword	fun@R_CUDA_G64(anon_$_a4c7de1f9e35a489555eeb6216089882_$_10)
        /*0230*/ 	.byte	0x26, 0x00, 0x00, 0x00, 0x00, 0x00, 0x00, 0x00, 0x57, 0x01, 0x00, 0x00, 0x0e, 0x00, 0x00, 0x00
	.align		8
	.type		anon_$_a4c7de1f9e35a489555eeb6216089882_$_29,@object
	.size		anon_$_a4c7de1f9e35a489555eeb6216089882_$_29,(anon_$_a4c7de1f9e35a489555eeb6216089882_$_37 - anon_$_a4c7de1f9e35a489555eeb6216089882_$_29)
anon_$_a4c7de1f9e35a489555eeb6216089882_$_29:
        /*0240*/ 	.dword	fun@R_CUDA_G64(anon_$_a4c7de1f9e35a489555eeb6216089882_$_18)
        /*0248*/ 	.byte	0x2f, 0x00, 0x00, 0x00, 0x00, 0x00, 0x00, 0x00, 0x09, 0x01, 0x00, 0x00, 0x11, 0x00, 0x00, 0x00
	.align		8
	.type		anon_$_a4c7de1f9e35a489555eeb6216089882_$_37,@object
	.size		anon_$_a4c7de1f9e35a489555eeb6216089882_$_37,(anon_$_a4c7de1f9e35a489555eeb6216089882_$_5 - anon_$_a4c7de1f9e35a489555eeb6216089882_$_37)
anon_$_a4c7de1f9e35a489555eeb6216089882_$_37:
        /*0258*/ 	.dword	fun@R_CUDA_G64(anon_$_a4c7de1f9e35a489555eeb6216089882_$_18)
        /*0260*/ 	.byte	0x2f, 0x00, 0x00, 0x00, 0x00, 0x00, 0x00, 0x00, 0x36, 0x02, 0x00, 0x00, 0x11, 0x00, 0x00, 0x00
	.align		8
	.type		anon_$_a4c7de1f9e35a489555eeb6216089882_$_5,@object
	.size		anon_$_a4c7de1f9e35a489555eeb6216089882_$_5,(anon_$_a4c7de1f9e35a489555eeb6216089882_$_21 - anon_$_a4c7de1f9e35a489555eeb6216089882_$_5)
anon_$_a4c7de1f9e35a489555eeb6216089882_$_5:
        /*0270*/ 	.dword	fun@R_CUDA_G64(anon_$_a4c7de1f9e35a489555eeb6216089882_$_1)
        /*0278*/ 	.byte	0x23, 0x00, 0x00, 0x00, 0x00, 0x00, 0x00, 0x00, 0x14, 0x01, 0x00, 0x00, 0x09, 0x00, 0x00, 0x00
	.align		8
	.type		anon_$_a4c7de1f9e35a489555eeb6216089882_$_21,@object
	.size		anon_$_a4c7de1f9e35a489555eeb6216089882_$_21,(anon_$_a4c7de1f9e35a489555eeb6216089882_$_11 - anon_$_a4c7de1f9e35a489555eeb6216089882_$_21)
anon_$_a4c7de1f9e35a489555eeb6216089882_$_21:
        /*0288*/ 	.dword	fun@R_CUDA_G64(anon_$_a4c7de1f9e35a489555eeb6216089882_$_18)
        /*0290*/ 	.byte	0x2f, 0x00, 0x00, 0x00, 0x00, 0x00, 0x00, 0x00, 0x9d, 0x00, 0x00, 0x00, 0x05, 0x00, 0x00, 0x00
	.align		8
	.type		anon_$_a4c7de1f9e35a489555eeb6216089882_$_11,@object
	.size		anon_$_a4c7de1f9e35a489555eeb6216089882_$_11,(anon_$_a4c7de1f9e35a489555eeb6216089882_$_27 - anon_$_a4c7de1f9e35a489555eeb6216089882_$_11)
anon_$_a4c7de1f9e35a489555eeb6216089882_$_11:
        /*02a0*/ 	.dword	fun@R_CUDA_G64(anon_$_a4c7de1f9e35a489555eeb6216089882_$_10)
        /*02a8*/ 	.byte	0x26, 0x00, 0x00, 0x00, 0x00, 0x00, 0x00, 0x00, 0x82, 0x00, 0x00, 0x00, 0x0e, 0x00, 0x00, 0x00
	.align		8
	.type		anon_$_a4c7de1f9e35a489555eeb6216089882_$_27,@object
	.size		anon_$_a4c7de1f9e35a489555eeb6216089882_$_27,(anon_$_a4c7de1f9e35a489555eeb6216089882_$_35 - anon_$_a4c7de1f9e35a489555eeb6216089882_$_27)
anon_$_a4c7de1f9e35a489555eeb6216089882_$_27:
        /*02b8*/ 	.dword	fun@R_CUDA_G64(anon_$_a4c7de1f9e35a489555eeb6216089882_$_18)
        /*02c0*/ 	.byte	0x2f, 0x00, 0x00, 0x00, 0x00, 0x00, 0x00, 0x00, 0xf2, 0x00, 0x00, 0x00, 0x11, 0x00, 0x00, 0x00
	.align		8
	.type		anon_$_a4c7de1f9e35a489555eeb6216089882_$_35,@object
	.size		anon_$_a4c7de1f9e35a489555eeb6216089882_$_35,(anon_$_a4c7de1f9e35a489555eeb6216089882_$_3 - anon_$_a4c7de1f9e35a489555eeb6216089882_$_35)
anon_$_a4c7de1f9e35a489555eeb6216089882_$_35:
        /*02d0*/ 	.dword	fun@R_CUDA_G64(anon_$_a4c7de1f9e35a489555eeb6216089882_$_18)
        /*02d8*/ 	.byte	0x2f, 0x00, 0x00, 0x00, 0x00, 0x00, 0x00, 0x00, 0x24, 0x02, 0x00, 0x00, 0x11, 0x00, 0x00, 0x00
	.align		8
	.type		anon_$_a4c7de1f9e35a489555eeb6216089882_$_3,@object
	.size		anon_$_a4c7de1f9e35a489555eeb6216089882_$_3,(anon_$_a4c7de1f9e35a489555eeb6216089882_$_19 - anon_$_a4c7de1f9e35a489555eeb6216089882_$_3)
anon_$_a4c7de1f9e35a489555eeb6216089882_$_3:
        /*02e8*/ 	.dword	fun@R_CUDA_G64(anon_$_a4c7de1f9e35a489555eeb6216089882_$_1)
        /*02f0*/ 	.byte	0x23, 0x00, 0x00, 0x00, 0x00, 0x00, 0x00, 0x00, 0xd0, 0x00, 0x00, 0x00, 0x09, 0x00, 0x00, 0x00
	.align		8
	.type		anon_$_a4c7de1f9e35a489555eeb6216089882_$_19,@object
	.size		anon_$_a4c7de1f9e35a489555eeb6216089882_$_19,(anon_$_a4c7de1f9e35a489555eeb6216089882_$_39 - anon_$_a4c7de1f9e35a489555eeb6216089882_$_19)
anon_$_a4c7de1f9e35a489555eeb6216089882_$_19:
        /*0300*/ 	.dword	fun@R_CUDA_G64(anon_$_a4c7de1f9e35a489555eeb6216089882_$_18)
        /*0308*/ 	.byte	0x2f, 0x00, 0x00, 0x00, 0x00, 0x00, 0x00, 0x00, 0x3f, 0x00, 0x00, 0x00, 0x05, 0x00, 0x00, 0x00
	.align		8
	.type		anon_$_a4c7de1f9e35a489555eeb6216089882_$_39,@object
	.size		anon_$_a4c7de1f9e35a489555eeb6216089882_$_39,(anon_$_a4c7de1f9e35a489555eeb6216089882_$_7 - anon_$_a4c7de1f9e35a489555eeb6216089882_$_39)
anon_$_a4c7de1f9e35a489555eeb6216089882_$_39:
        /*0318*/ 	.dword	fun@R_CUDA_G64(anon_$_a4c7de1f9e35a489555eeb6216089882_$_18)
        /*0320*/ 	.byte	0x2f, 0x00, 0x00, 0x00, 0x00, 0x00, 0x00, 0x00, 0x25, 0x03, 0x00, 0x00, 0x05, 0x00, 0x00, 0x00
	.align		8
	.type		anon_$_a4c7de1f9e35a489555eeb6216089882_$_7,@object
	.size		anon_$_a4c7de1f9e35a489555eeb6216089882_$_7,(anon_$_a4c7de1f9e35a489555eeb6216089882_$_23 - anon_$_a4c7de1f9e35a489555eeb6216089882_$_7)
anon_$_a4c7de1f9e35a489555eeb6216089882_$_7:
        /*0330*/ 	.dword	fun@R_CUDA_G64(anon_$_a4c7de1f9e35a489555eeb6216089882_$_1)
        /*0338*/ 	.byte	0x23, 0x00, 0x00, 0x00, 0x00, 0x00, 0x00, 0x00, 0x1e, 0x01, 0x00, 0x00, 0x09, 0x00, 0x00, 0x00
	.align		8
	.type		anon_$_a4c7de1f9e35a489555eeb6216089882_$_23,@object
	.size		anon_$_a4c7de1f9e35a489555eeb6216089882_$_23,(anon_$_a4c7de1f9e35a489555eeb6216089882_$_31 - anon_$_a4c7de1f9e35a489555eeb6216089882_$_23)
anon_$_a4c7de1f9e35a489555eeb6216089882_$_23:
        /*0348*/ 	.dword	fun@R_CUDA_G64(anon_$_a4c7de1f9e35a489555eeb6216089882_$_18)
        /*0350*/ 	.byte	0x2f, 0x00, 0x00, 0x00, 0x00, 0x00, 0x00, 0x00, 0xd1, 0x00, 0x00, 0x00, 0x05, 0x00, 0x00, 0x00
	.align		8
	.type		anon_$_a4c7de1f9e35a489555eeb6216089882_$_31,@object
	.size		anon_$_a4c7de1f9e35a489555eeb6216089882_$_31,(anon_$_a4c7de1f9e35a489555eeb6216089882_$_0 - anon_$_a4c7de1f9e35a489555eeb6216089882_$_31)
anon_$_a4c7de1f9e35a489555eeb6216089882_$_31:
        /*0360*/ 	.dword	fun@R_CUDA_G64(anon_$_a4c7de1f9e35a489555eeb6216089882_$_18)
        /*0368*/ 	.byte	0x2f, 0x00, 0x00, 0x00, 0x00, 0x00, 0x00, 0x00, 0x23, 0x01, 0x00, 0x00, 0x11, 0x00, 0x00, 0x00
	.type		anon_$_a4c7de1f9e35a489555eeb6216089882_$_0,@object
	.size		anon_$_a4c7de1f9e35a489555eeb6216089882_$_0,(anon_$_a4c7de1f9e35a489555eeb6216089882_$_43 - anon_$_a4c7de1f9e35a489555eeb6216089882_$_0)
anon_$_a4c7de1f9e35a489555eeb6216089882_$_0:
        /*0378*/ 	.byte	0x6e, 0x6f, 0x74, 0x20, 0x79, 0x65, 0x74, 0x20, 0x69, 0x6d, 0x70, 0x6c, 0x65, 0x6d, 0x65, 0x6e
        /*0388*/ 	.byte	0x74, 0x65, 0x64
	.type		anon_$_a4c7de1f9e35a489555eeb6216089882_$_43,@object
	.size		anon_$_a4c7de1f9e35a489555eeb6216089882_$_43,(anon_$_a4c7de1f9e35a489555eeb6216089882_$_44 - anon_$_a4c7de1f9e35a489555eeb6216089882_$_43)
anon_$_a4c7de1f9e35a489555eeb6216089882_$_43:
        /*038b*/ 	.byte	0x61, 0x73, 0x73, 0x65, 0x72, 0x74, 0x69, 0x6f, 0x6e, 0x20, 0x66, 0x61, 0x69, 0x6c, 0x65, 0x64
        /*039b*/ 	.byte	0x3a, 0x20, 0x69, 0x6e, 0x64, 0x65, 0x78, 0x20, 0x3c, 0x20, 0x4e
	.type		anon_$_a4c7de1f9e35a489555eeb6216089882_$_44,@object
	.size		anon_$_a4c7de1f9e35a489555eeb6216089882_$_44,(anon_$_a4c7de1f9e35a489555eeb6216089882_$_1 - anon_$_a4c7de1f9e35a489555eeb6216089882_$_44)
anon_$_a4c7de1f9e35a489555eeb6216089882_$_44:
        /*03a6*/ 	.byte	0x6e, 0x6f, 0x6e, 0x70, 0x68, 0x79, 0x73, 0x69, 0x63, 0x61, 0x6c, 0x5f, 0x70, 0x74, 0x78, 0x5c
        /*03b6*/ 	.byte	0x73, 0x72, 0x63, 0x5c, 0x63, 0x75, 0x64, 0x61, 0x5c, 0x73, 0x68, 0x61, 0x72, 0x65, 0x64, 0x2e
        /*03c6*/ 	.byte	0x72, 0x73
	.type		anon_$_a4c7de1f9e35a489555eeb6216089882_$_1,@object
	.size		anon_$_a4c7de1f9e35a489555eeb6216089882_$_1,(anon_$_a4c7de1f9e35a489555eeb6216089882_$_10 - anon_$_a4c7de1f9e35a489555eeb6216089882_$_1)
anon_$_a4c7de1f9e35a489555eeb6216089882_$_1:
        /*03c8*/ 	.byte	0x6e, 0x6f, 0x6e, 0x70, 0x68, 0x79, 0x73, 0x69, 0x63, 0x61, 0x6c, 0x5f, 0x70, 0x74, 0x78, 0x5c
        /*03d8*/ 	.byte	0x73, 0x72, 0x63, 0x5c, 0x73, 0x68, 0x61, 0x72, 0x65, 0x64, 0x5c, 0x66, 0x6c, 0x6f, 0x61, 0x74
        /*03e8*/ 	.byte	0x2e, 0x72, 0x73
	.type		anon_$_a4c7de1f9e35a489555eeb6216089882_$_10,@object
	.size		anon_$_a4c7de1f9e35a489555eeb6216089882_$_10,(anon_$_a4c7de1f9e35a489555eeb6216089882_$_8 - anon_$_a4c7de1f9e35a489555eeb6216089882_$_10)
anon_$_a4c7de1f9e35a489555eeb6216089882_$_10:
        /*03eb*/ 	.byte	0x6e, 0x6f, 0x6e, 0x70, 0x68, 0x79, 0x73, 0x69, 0x63, 0x61, 0x6c, 0x5f, 0x70, 0x74, 0x78, 0x5c
        /*03fb*/ 	.byte	0x73, 0x72, 0x63, 0x5c, 0x73, 0x68, 0x61, 0x72, 0x65, 0x64, 0x5c, 0x75, 0x6e, 0x73, 0x69, 0x67
        /*040b*/ 	.byte	0x6e, 0x65, 0x64, 0x2e, 0x72, 0x73
	.type		anon_$_a4c7de1f9e35a489555eeb6216089882_$_8,@object
	.size		anon_$_a4c7de1f9e35a489555eeb6216089882_$_8,(anon_$_a4c7de1f9e35a489555eeb6216089882_$_15 - anon_$_a4c7de1f9e35a489555eeb6216089882_$_8)
anon_$_a4c7de1f9e35a489555eeb6216089882_$_8:
        /*0411*/ 	.byte	0x6e, 0x6f, 0x6e, 0x70, 0x68, 0x79, 0x73, 0x69, 0x63, 0x61, 0x6c, 0x5f, 0x70, 0x74, 0x78, 0x5c
        /*0421*/ 	.byte	0x73, 0x72, 0x63, 0x5c, 0x73, 0x68, 0x61, 0x72, 0x65, 0x64, 0x5c, 0x70, 0x72, 0x69, 0x6d, 0x69
        /*0431*/ 	.byte	0x74, 0x69, 0x76, 0x65, 0x2e, 0x72, 0x73
	.type		anon_$_a4c7de1f9e35a489555eeb6216089882_$_15,@object
	.size		anon_$_a4c7de1f9e35a489555eeb6216089882_$_15,(anon_$_a4c7de1f9e35a489555eeb6216089882_$_16 - anon_$_a4c7de1f9e35a489555eeb6216089882_$_15)
anon_$_a4c7de1f9e35a489555eeb6216089882_$_15:
        /*0438*/ 	.byte	0x61, 0x73, 0x73, 0x65, 0x72, 0x74, 0x69, 0x6f, 0x6e, 0x20, 0x66, 0x61, 0x69, 0x6c, 0x65, 0x64
        /*0448*/ 	.byte	0x3a, 0x20, 0x69, 0x6e, 0x64, 0x65, 0x78, 0x20, 0x3c, 0x20, 0x73, 0x65, 0x6c, 0x66, 0x2e, 0x70
        /*0458*/ 	.byte	0x74, 0x72, 0x2e, 0x6c, 0x65, 0x6e, 0x28, 0x29
	.type		anon_$_a4c7de1f9e35a489555eeb6216089882_$_16,@object
	.size		anon_$_a4c7de1f9e35a489555eeb6216089882_$_16,(anon_$_a4c7de1f9e35a489555eeb6216089882_$_18 - anon_$_a4c7de1f9e35a489555eeb6216089882_$_16)
anon_$_a4c7de1f9e35a489555eeb6216089882_$_16:
        /*0460*/ 	.byte	0x6e, 0x6f, 0x6e, 0x70, 0x68, 0x79, 0x73, 0x69, 0x63, 0x61, 0x6c, 0x5f, 0x70, 0x74, 0x78, 0x5c
        /*0470*/ 	.byte	0x73, 0x72, 0x63, 0x5c, 0x63, 0x75, 0x64, 0x61, 0x5c, 0x67, 0x6c, 0x6f, 0x62, 0x61, 0x6c, 0x5c
        /*0480*/ 	.byte	0x61, 0x74, 0x6f, 0x6d, 0x69, 0x63, 0x2e, 0x72, 0x73
	.type		anon_$_a4c7de1f9e35a489555eeb6216089882_$_18,@object
	.size		anon_$_a4c7de1f9e35a489555eeb6216089882_$_18,(anon_$_a4c7de1f9e35a489555eeb6216089882_$_41 - anon_$_a4c7de1f9e35a489555eeb6216089882_$_18)
anon_$_a4c7de1f9e35a489555eeb6216089882_$_18:
        /*0489*/ 	.byte	0x6e, 0x6f, 0x6e, 0x70, 0x68, 0x79, 0x73, 0x69, 0x63, 0x61, 0x6c, 0x5f, 0x70, 0x74, 0x78, 0x5c
        /*0499*/ 	.byte	0x73, 0x72, 0x63, 0x5c, 0x73, 0x68, 0x61, 0x72, 0x65, 0x64, 0x5c, 0x76, 0x65, 0x63, 0x74, 0x6f
        /*04a9*/ 	.byte	0x72, 0x5c, 0x70, 0x74, 0x78, 0x5f, 0x76, 0x65, 0x63, 0x74, 0x6f, 0x72, 0x2e, 0x72, 0x73
	.type		anon_$_a4c7de1f9e35a489555eeb6216089882_$_41,@object
	.size		anon_$_a4c7de1f9e35a489555eeb6216089882_$_41,(.L_41 - anon_$_a4c7de1f9e35a489555eeb6216089882_$_41)
anon_$_a4c7de1f9e35a489555eeb6216089882_$_41:
        /*04b8*/ 	.byte	0x6e, 0x6f, 0x6e, 0x70, 0x68, 0x79, 0x73, 0x69, 0x63, 0x61, 0x6c, 0x5f, 0x70, 0x74, 0x78, 0x5c
        /*04c8*/ 	.byte	0x73, 0x72, 0x63, 0x5c, 0x67, 0x72, 0x61, 0x70, 0x68, 0x5c, 0x72, 0x61, 0x64, 0x69, 0x78, 0x5f
        /*04d8*/ 	.byte	0x73, 0x6f, 0x72, 0x74, 0x5c, 0x70, 0x74, 0x78, 0x5f, 0x72, 0x61, 0x64, 0x69, 0x78, 0x5f, 0x73
        /*04e8*/ 	.byte	0x6f, 0x72, 0x74, 0x2e, 0x72, 0x73
.L_41:


//--------------------- .nv.shared.radix_sort_local --------------------------
	.section	.nv.shared.radix_sort_local,"aw",@nobits
	.align	4
.nv.shared.radix_sort_local:
	.zero		26624


//--------------------- .nv.shared.vector_sum_f32 --------------------------
	.section	.nv.shared.vector_sum_f32,"aw",@nobits
	.align	4
.nv.shared.vector_sum_f32:
	.zero		128
